//
// Generated by NVIDIA NVVM Compiler
//
// Compiler Build ID: CL-36424714
// Cuda compilation tools, release 13.0, V13.0.88
// Based on NVVM 20.0.0
//

.version 9.0
.target sm_100
.address_size 64

	// .globl	_Z24call_activation_functionPfS_i

.visible .entry _Z24call_activation_functionPfS_i(
	.param .u64 .ptr .align 1 _Z24call_activation_functionPfS_i_param_0,
	.param .u64 .ptr .align 1 _Z24call_activation_functionPfS_i_param_1,
	.param .u32 _Z24call_activation_functionPfS_i_param_2
)
{
	.reg .pred 	%p<6>;
	.reg .b32 	%r<41>;
	.reg .b32 	%f<65>;
	.reg .b64 	%rd<13>;

	ld.param.u64 	%rd5, [_Z24call_activation_functionPfS_i_param_0];
	ld.param.u64 	%rd6, [_Z24call_activation_functionPfS_i_param_1];
	ld.param.u32 	%r15, [_Z24call_activation_functionPfS_i_param_2];
	cvta.to.global.u64 	%rd1, %rd6;
	cvta.to.global.u64 	%rd2, %rd5;
	mov.u32 	%r16, %ctaid.x;
	mov.u32 	%r17, %ntid.x;
	mov.u32 	%r18, %tid.x;
	mad.lo.s32 	%r19, %r16, %r17, %r18;
	mov.u32 	%r20, %nctaid.x;
	mul.lo.s32 	%r21, %r17, %r20;
	mul.lo.s32 	%r22, %r15, %r19;
	div.s32 	%r1, %r22, %r21;
	add.s32 	%r23, %r22, %r15;
	div.s32 	%r2, %r23, %r21;
	setp.ge.s32 	%p1, %r1, %r2;
	@%p1 bra 	$L__BB0_7;
	sub.s32 	%r24, %r2, %r1;
	and.b32  	%r3, %r24, 3;
	setp.eq.s32 	%p2, %r3, 0;
	mov.u32 	%r38, %r1;
	@%p2 bra 	$L__BB0_4;
	neg.s32 	%r36, %r3;
	mov.u32 	%r38, %r1;
$L__BB0_3:
	.pragma "nounroll";
	mul.wide.s32 	%rd7, %r38, 4;
	add.s64 	%rd8, %rd1, %rd7;
	add.s64 	%rd9, %rd2, %rd7;
	ld.global.f32 	%f1, [%rd9];
	fma.rn.f32 	%f2, %f1, 0fBBBB989D, 0f3F000000;
	cvt.sat.f32.f32 	%f3, %f2;
	mov.f32 	%f4, 0f4B400001;
	mov.f32 	%f5, 0f437C0000;
	fma.rm.f32 	%f6, %f3, %f5, %f4;
	add.f32 	%f7, %f6, 0fCB40007F;
	neg.f32 	%f8, %f7;
	fma.rn.f32 	%f9, %f1, 0fBFB8AA3B, %f8;
	fma.rn.f32 	%f10, %f1, 0fB2A57060, %f9;
	mov.b32 	%r25, %f6;
	shl.b32 	%r26, %r25, 23;
	mov.b32 	%f11, %r26;
	ex2.approx.ftz.f32 	%f12, %f10;
	fma.rn.f32 	%f13, %f12, %f11, 0f3F800000;
	rcp.rn.f32 	%f14, %f13;
	st.global.f32 	[%rd8], %f14;
	add.s32 	%r38, %r38, 1;
	add.s32 	%r36, %r36, 1;
	setp.ne.s32 	%p3, %r36, 0;
	@%p3 bra 	$L__BB0_3;
$L__BB0_4:
	sub.s32 	%r27, %r1, %r2;
	setp.gt.u32 	%p4, %r27, -4;
	@%p4 bra 	$L__BB0_7;
	sub.s32 	%r39, %r38, %r2;
	add.s64 	%rd3, %rd2, 8;
	add.s64 	%rd4, %rd1, 8;
$L__BB0_6:
	mul.wide.s32 	%rd10, %r38, 4;
	add.s64 	%rd11, %rd3, %rd10;
	add.s64 	%rd12, %rd4, %rd10;
	ld.global.f32 	%f15, [%rd11+-8];
	fma.rn.f32 	%f16, %f15, 0fBBBB989D, 0f3F000000;
	cvt.sat.f32.f32 	%f17, %f16;
	mov.f32 	%f18, 0f4B400001;
	mov.f32 	%f19, 0f437C0000;
	fma.rm.f32 	%f20, %f17, %f19, %f18;
	add.f32 	%f21, %f20, 0fCB40007F;
	neg.f32 	%f22, %f21;
	fma.rn.f32 	%f23, %f15, 0fBFB8AA3B, %f22;
	fma.rn.f32 	%f24, %f15, 0fB2A57060, %f23;
	mov.b32 	%r28, %f20;
	shl.b32 	%r29, %r28, 23;
	mov.b32 	%f25, %r29;
	ex2.approx.ftz.f32 	%f26, %f24;
	fma.rn.f32 	%f27, %f26, %f25, 0f3F800000;
	rcp.rn.f32 	%f28, %f27;
	st.global.f32 	[%rd12+-8], %f28;
	ld.global.f32 	%f29, [%rd11+-4];
	fma.rn.f32 	%f30, %f29, 0fBBBB989D, 0f3F000000;
	cvt.sat.f32.f32 	%f31, %f30;
	fma.rm.f32 	%f32, %f31, %f19, %f18;
	add.f32 	%f33, %f32, 0fCB40007F;
	neg.f32 	%f34, %f33;
	fma.rn.f32 	%f35, %f29, 0fBFB8AA3B, %f34;
	fma.rn.f32 	%f36, %f29, 0fB2A57060, %f35;
	mov.b32 	%r30, %f32;
	shl.b32 	%r31, %r30, 23;
	mov.b32 	%f37, %r31;
	ex2.approx.ftz.f32 	%f38, %f36;
	fma.rn.f32 	%f39, %f38, %f37, 0f3F800000;
	rcp.rn.f32 	%f40, %f39;
	st.global.f32 	[%rd12+-4], %f40;
	ld.global.f32 	%f41, [%rd11];
	fma.rn.f32 	%f42, %f41, 0fBBBB989D, 0f3F000000;
	cvt.sat.f32.f32 	%f43, %f42;
	fma.rm.f32 	%f44, %f43, %f19, %f18;
	add.f32 	%f45, %f44, 0fCB40007F;
	neg.f32 	%f46, %f45;
	fma.rn.f32 	%f47, %f41, 0fBFB8AA3B, %f46;
	fma.rn.f32 	%f48, %f41, 0fB2A57060, %f47;
	mov.b32 	%r32, %f44;
	shl.b32 	%r33, %r32, 23;
	mov.b32 	%f49, %r33;
	ex2.approx.ftz.f32 	%f50, %f48;
	fma.rn.f32 	%f51, %f50, %f49, 0f3F800000;
	rcp.rn.f32 	%f52, %f51;
	st.global.f32 	[%rd12], %f52;
	ld.global.f32 	%f53, [%rd11+4];
	fma.rn.f32 	%f54, %f53, 0fBBBB989D, 0f3F000000;
	cvt.sat.f32.f32 	%f55, %f54;
	fma.rm.f32 	%f56, %f55, %f19, %f18;
	add.f32 	%f57, %f56, 0fCB40007F;
	neg.f32 	%f58, %f57;
	fma.rn.f32 	%f59, %f53, 0fBFB8AA3B, %f58;
	fma.rn.f32 	%f60, %f53, 0fB2A57060, %f59;
	mov.b32 	%r34, %f56;
	shl.b32 	%r35, %r34, 23;
	mov.b32 	%f61, %r35;
	ex2.approx.ftz.f32 	%f62, %f60;
	fma.rn.f32 	%f63, %f62, %f61, 0f3F800000;
	rcp.rn.f32 	%f64, %f63;
	st.global.f32 	[%rd12+4], %f64;
	add.s32 	%r38, %r38, 4;
	add.s32 	%r39, %r39, 4;
	setp.ne.s32 	%p5, %r39, 0;
	@%p5 bra 	$L__BB0_6;
$L__BB0_7:
	ret;

}
	// .globl	_Z17f_conv_before_actPA28_fPA24_A24_fPA5_A5_f
.visible .entry _Z17f_conv_before_actPA28_fPA24_A24_fPA5_A5_f(
	.param .u64 .ptr .align 1 _Z17f_conv_before_actPA28_fPA24_A24_fPA5_A5_f_param_0,
	.param .u64 .ptr .align 1 _Z17f_conv_before_actPA28_fPA24_A24_fPA5_A5_f_param_1,
	.param .u64 .ptr .align 1 _Z17f_conv_before_actPA28_fPA24_A24_fPA5_A5_f_param_2
)
{
	.reg .pred 	%p<6>;
	.reg .b32 	%r<152>;
	.reg .b32 	%f<13>;
	.reg .b64 	%rd<55>;

	ld.param.u64 	%rd4, [_Z17f_conv_before_actPA28_fPA24_A24_fPA5_A5_f_param_0];
	ld.param.u64 	%rd5, [_Z17f_conv_before_actPA28_fPA24_A24_fPA5_A5_f_param_1];
	ld.param.u64 	%rd6, [_Z17f_conv_before_actPA28_fPA24_A24_fPA5_A5_f_param_2];
	cvta.to.global.u64 	%rd1, %rd5;
	cvta.to.global.u64 	%rd2, %rd4;
	cvta.to.global.u64 	%rd3, %rd6;
	mov.u32 	%r7, %ctaid.x;
	mov.u32 	%r8, %ntid.x;
	mov.u32 	%r9, %tid.x;
	mad.lo.s32 	%r10, %r7, %r8, %r9;
	mov.u32 	%r11, %nctaid.x;
	mul.lo.s32 	%r12, %r8, %r11;
	mul.lo.s32 	%r13, %r10, 86400;
	div.s32 	%r151, %r13, %r12;
	add.s32 	%r14, %r13, 86400;
	div.s32 	%r2, %r14, %r12;
	setp.le.s32 	%p1, %r2, %r151;
	@%p1 bra 	$L__BB1_5;
	sub.s32 	%r15, %r2, %r151;
	add.s32 	%r3, %r151, 1;
	and.b32  	%r16, %r15, 1;
	setp.eq.b32 	%p2, %r16, 1;
	not.pred 	%p3, %p2;
	@%p3 bra 	$L__BB1_3;
	mul.hi.s32 	%r17, %r151, 1717986919;
	shr.u32 	%r18, %r17, 31;
	shr.s32 	%r19, %r17, 1;
	add.s32 	%r20, %r19, %r18;
	mul.lo.s32 	%r21, %r20, 5;
	sub.s32 	%r22, %r151, %r21;
	mul.hi.s32 	%r23, %r20, 1717986919;
	shr.u32 	%r24, %r23, 31;
	shr.s32 	%r25, %r23, 1;
	add.s32 	%r26, %r25, %r24;
	mul.lo.s32 	%r27, %r26, 5;
	sub.s32 	%r28, %r20, %r27;
	mul.hi.s32 	%r29, %r151, 1374389535;
	shr.u32 	%r30, %r29, 31;
	shr.s32 	%r31, %r29, 3;
	add.s32 	%r32, %r31, %r30;
	mul.hi.s32 	%r33, %r32, 715827883;
	shr.u32 	%r34, %r33, 31;
	add.s32 	%r35, %r33, %r34;
	mul.lo.s32 	%r36, %r35, 6;
	sub.s32 	%r37, %r32, %r36;
	mul.hi.s32 	%r38, %r151, 458129845;
	shr.u32 	%r39, %r38, 31;
	shr.s32 	%r40, %r38, 4;
	add.s32 	%r41, %r40, %r39;
	mul.hi.s32 	%r42, %r41, 715827883;
	shr.u32 	%r43, %r42, 31;
	shr.u32 	%r44, %r42, 2;
	add.s32 	%r45, %r44, %r43;
	mul.lo.s32 	%r46, %r45, 24;
	sub.s32 	%r47, %r41, %r46;
	mul.hi.s32 	%r48, %r151, -1851608123;
	add.s32 	%r49, %r48, %r151;
	shr.u32 	%r50, %r49, 31;
	shr.s32 	%r51, %r49, 11;
	add.s32 	%r52, %r51, %r50;
	mul.hi.s32 	%r53, %r52, 715827883;
	shr.u32 	%r54, %r53, 31;
	shr.u32 	%r55, %r53, 2;
	add.s32 	%r56, %r55, %r54;
	mul.lo.s32 	%r57, %r56, 24;
	sub.s32 	%r58, %r52, %r57;
	mul.wide.s32 	%rd7, %r37, 2304;
	add.s64 	%rd8, %rd1, %rd7;
	mul.wide.s32 	%rd9, %r47, 96;
	add.s64 	%rd10, %rd8, %rd9;
	mul.wide.s32 	%rd11, %r58, 4;
	add.s64 	%rd12, %rd10, %rd11;
	mul.wide.s32 	%rd13, %r37, 100;
	add.s64 	%rd14, %rd3, %rd13;
	mul.wide.s32 	%rd15, %r22, 20;
	add.s64 	%rd16, %rd14, %rd15;
	mul.wide.s32 	%rd17, %r28, 4;
	add.s64 	%rd18, %rd16, %rd17;
	ld.global.f32 	%f1, [%rd18];
	add.s32 	%r59, %r47, %r22;
	mul.wide.s32 	%rd19, %r59, 112;
	add.s64 	%rd20, %rd2, %rd19;
	add.s32 	%r60, %r58, %r28;
	mul.wide.s32 	%rd21, %r60, 4;
	add.s64 	%rd22, %rd20, %rd21;
	ld.global.f32 	%f2, [%rd22];
	mul.f32 	%f3, %f1, %f2;
	atom.global.add.f32 	%f4, [%rd12], %f3;
	mov.u32 	%r151, %r3;
$L__BB1_3:
	setp.eq.s32 	%p4, %r2, %r3;
	@%p4 bra 	$L__BB1_5;
$L__BB1_4:
	mul.hi.s32 	%r61, %r151, 1717986919;
	shr.u32 	%r62, %r61, 31;
	shr.s32 	%r63, %r61, 1;
	add.s32 	%r64, %r63, %r62;
	mul.lo.s32 	%r65, %r64, 5;
	sub.s32 	%r66, %r151, %r65;
	mul.hi.s32 	%r67, %r64, 1717986919;
	shr.u32 	%r68, %r67, 31;
	shr.s32 	%r69, %r67, 1;
	add.s32 	%r70, %r69, %r68;
	mul.lo.s32 	%r71, %r70, 5;
	sub.s32 	%r72, %r64, %r71;
	mul.hi.s32 	%r73, %r151, 1374389535;
	shr.u32 	%r74, %r73, 31;
	shr.s32 	%r75, %r73, 3;
	add.s32 	%r76, %r75, %r74;
	mul.hi.s32 	%r77, %r76, 715827883;
	shr.u32 	%r78, %r77, 31;
	add.s32 	%r79, %r77, %r78;
	mul.lo.s32 	%r80, %r79, 6;
	sub.s32 	%r81, %r76, %r80;
	mul.hi.s32 	%r82, %r151, 458129845;
	shr.u32 	%r83, %r82, 31;
	shr.s32 	%r84, %r82, 4;
	add.s32 	%r85, %r84, %r83;
	mul.hi.s32 	%r86, %r85, 715827883;
	shr.u32 	%r87, %r86, 31;
	shr.u32 	%r88, %r86, 2;
	add.s32 	%r89, %r88, %r87;
	mul.lo.s32 	%r90, %r89, 24;
	sub.s32 	%r91, %r85, %r90;
	mul.hi.s32 	%r92, %r151, -1851608123;
	add.s32 	%r93, %r92, %r151;
	shr.u32 	%r94, %r93, 31;
	shr.s32 	%r95, %r93, 11;
	add.s32 	%r96, %r95, %r94;
	mul.hi.s32 	%r97, %r96, 715827883;
	shr.u32 	%r98, %r97, 31;
	shr.u32 	%r99, %r97, 2;
	add.s32 	%r100, %r99, %r98;
	mul.lo.s32 	%r101, %r100, 24;
	sub.s32 	%r102, %r96, %r101;
	mul.wide.s32 	%rd23, %r81, 2304;
	add.s64 	%rd24, %rd1, %rd23;
	mul.wide.s32 	%rd25, %r91, 96;
	add.s64 	%rd26, %rd24, %rd25;
	mul.wide.s32 	%rd27, %r102, 4;
	add.s64 	%rd28, %rd26, %rd27;
	mul.wide.s32 	%rd29, %r81, 100;
	add.s64 	%rd30, %rd3, %rd29;
	mul.wide.s32 	%rd31, %r66, 20;
	add.s64 	%rd32, %rd30, %rd31;
	mul.wide.s32 	%rd33, %r72, 4;
	add.s64 	%rd34, %rd32, %rd33;
	ld.global.f32 	%f5, [%rd34];
	add.s32 	%r103, %r91, %r66;
	mul.wide.s32 	%rd35, %r103, 112;
	add.s64 	%rd36, %rd2, %rd35;
	add.s32 	%r104, %r102, %r72;
	mul.wide.s32 	%rd37, %r104, 4;
	add.s64 	%rd38, %rd36, %rd37;
	ld.global.f32 	%f6, [%rd38];
	mul.f32 	%f7, %f5, %f6;
	atom.global.add.f32 	%f8, [%rd28], %f7;
	add.s32 	%r105, %r151, 1;
	mul.hi.s32 	%r106, %r105, 1717986919;
	shr.u32 	%r107, %r106, 31;
	shr.s32 	%r108, %r106, 1;
	add.s32 	%r109, %r108, %r107;
	mul.lo.s32 	%r110, %r109, 5;
	sub.s32 	%r111, %r105, %r110;
	mul.hi.s32 	%r112, %r109, 1717986919;
	shr.u32 	%r113, %r112, 31;
	shr.s32 	%r114, %r112, 1;
	add.s32 	%r115, %r114, %r113;
	mul.lo.s32 	%r116, %r115, 5;
	sub.s32 	%r117, %r109, %r116;
	mul.hi.s32 	%r118, %r105, 1374389535;
	shr.u32 	%r119, %r118, 31;
	shr.s32 	%r120, %r118, 3;
	add.s32 	%r121, %r120, %r119;
	mul.hi.s32 	%r122, %r121, 715827883;
	shr.u32 	%r123, %r122, 31;
	add.s32 	%r124, %r122, %r123;
	mul.lo.s32 	%r125, %r124, 6;
	sub.s32 	%r126, %r121, %r125;
	mul.hi.s32 	%r127, %r105, 458129845;
	shr.u32 	%r128, %r127, 31;
	shr.s32 	%r129, %r127, 4;
	add.s32 	%r130, %r129, %r128;
	mul.hi.s32 	%r131, %r130, 715827883;
	shr.u32 	%r132, %r131, 31;
	shr.u32 	%r133, %r131, 2;
	add.s32 	%r134, %r133, %r132;
	mul.lo.s32 	%r135, %r134, 24;
	sub.s32 	%r136, %r130, %r135;
	mul.hi.s32 	%r137, %r105, -1851608123;
	add.s32 	%r138, %r137, %r105;
	shr.u32 	%r139, %r138, 31;
	shr.s32 	%r140, %r138, 11;
	add.s32 	%r141, %r140, %r139;
	mul.hi.s32 	%r142, %r141, 715827883;
	shr.u32 	%r143, %r142, 31;
	shr.u32 	%r144, %r142, 2;
	add.s32 	%r145, %r144, %r143;
	mul.lo.s32 	%r146, %r145, 24;
	sub.s32 	%r147, %r141, %r146;
	mul.wide.s32 	%rd39, %r126, 2304;
	add.s64 	%rd40, %rd1, %rd39;
	mul.wide.s32 	%rd41, %r136, 96;
	add.s64 	%rd42, %rd40, %rd41;
	mul.wide.s32 	%rd43, %r147, 4;
	add.s64 	%rd44, %rd42, %rd43;
	mul.wide.s32 	%rd45, %r126, 100;
	add.s64 	%rd46, %rd3, %rd45;
	mul.wide.s32 	%rd47, %r111, 20;
	add.s64 	%rd48, %rd46, %rd47;
	mul.wide.s32 	%rd49, %r117, 4;
	add.s64 	%rd50, %rd48, %rd49;
	ld.global.f32 	%f9, [%rd50];
	add.s32 	%r148, %r136, %r111;
	mul.wide.s32 	%rd51, %r148, 112;
	add.s64 	%rd52, %rd2, %rd51;
	add.s32 	%r149, %r147, %r117;
	mul.wide.s32 	%rd53, %r149, 4;
	add.s64 	%rd54, %rd52, %rd53;
	ld.global.f32 	%f10, [%rd54];
	mul.f32 	%f11, %f9, %f10;
	atom.global.add.f32 	%f12, [%rd44], %f11;
	add.s32 	%r151, %r151, 2;
	setp.ne.s32 	%p5, %r151, %r2;
	@%p5 bra 	$L__BB1_4;
$L__BB1_5:
	ret;

}
	// .globl	_Z11f_conv_biasPA24_A24_fPf
.visible .entry _Z11f_conv_biasPA24_A24_fPf(
	.param .u64 .ptr .align 1 _Z11f_conv_biasPA24_A24_fPf_param_0,
	.param .u64 .ptr .align 1 _Z11f_conv_biasPA24_A24_fPf_param_1
)
{
	.reg .pred 	%p<6>;
	.reg .b32 	%r<134>;
	.reg .b32 	%f<16>;
	.reg .b64 	%rd<45>;

	ld.param.u64 	%rd3, [_Z11f_conv_biasPA24_A24_fPf_param_0];
	ld.param.u64 	%rd4, [_Z11f_conv_biasPA24_A24_fPf_param_1];
	cvta.to.global.u64 	%rd1, %rd3;
	cvta.to.global.u64 	%rd2, %rd4;
	mov.u32 	%r12, %ctaid.x;
	mov.u32 	%r13, %ntid.x;
	mov.u32 	%r14, %tid.x;
	mad.lo.s32 	%r15, %r12, %r13, %r14;
	mov.u32 	%r16, %nctaid.x;
	mul.lo.s32 	%r17, %r13, %r16;
	mul.lo.s32 	%r18, %r15, 3456;
	div.s32 	%r1, %r18, %r17;
	add.s32 	%r19, %r18, 3456;
	div.s32 	%r2, %r19, %r17;
	setp.ge.s32 	%p1, %r1, %r2;
	@%p1 bra 	$L__BB2_6;
	sub.s32 	%r20, %r2, %r1;
	and.b32  	%r3, %r20, 3;
	setp.eq.s32 	%p2, %r3, 0;
	mov.u32 	%r132, %r1;
	@%p2 bra 	$L__BB2_4;
	neg.s32 	%r130, %r3;
	mov.u32 	%r132, %r1;
$L__BB2_3:
	.pragma "nounroll";
	mul.hi.s32 	%r21, %r132, 715827883;
	shr.u32 	%r22, %r21, 31;
	add.s32 	%r23, %r21, %r22;
	mul.lo.s32 	%r24, %r23, 6;
	sub.s32 	%r25, %r132, %r24;
	mul.hi.s32 	%r26, %r23, 715827883;
	shr.u32 	%r27, %r26, 31;
	shr.u32 	%r28, %r26, 2;
	add.s32 	%r29, %r28, %r27;
	mul.lo.s32 	%r30, %r29, 24;
	sub.s32 	%r31, %r23, %r30;
	mul.hi.s32 	%r32, %r132, 954437177;
	shr.u32 	%r33, %r32, 31;
	shr.s32 	%r34, %r32, 5;
	add.s32 	%r35, %r34, %r33;
	mul.hi.s32 	%r36, %r35, 715827883;
	shr.u32 	%r37, %r36, 31;
	shr.u32 	%r38, %r36, 2;
	add.s32 	%r39, %r38, %r37;
	mul.lo.s32 	%r40, %r39, 24;
	sub.s32 	%r41, %r35, %r40;
	mul.wide.s32 	%rd5, %r25, 4;
	add.s64 	%rd6, %rd2, %rd5;
	ld.global.f32 	%f1, [%rd6];
	mul.wide.s32 	%rd7, %r25, 2304;
	add.s64 	%rd8, %rd1, %rd7;
	mul.wide.s32 	%rd9, %r31, 96;
	add.s64 	%rd10, %rd8, %rd9;
	mul.wide.s32 	%rd11, %r41, 4;
	add.s64 	%rd12, %rd10, %rd11;
	ld.global.f32 	%f2, [%rd12];
	add.f32 	%f3, %f1, %f2;
	st.global.f32 	[%rd12], %f3;
	add.s32 	%r132, %r132, 1;
	add.s32 	%r130, %r130, 1;
	setp.ne.s32 	%p3, %r130, 0;
	@%p3 bra 	$L__BB2_3;
$L__BB2_4:
	sub.s32 	%r42, %r1, %r2;
	setp.gt.u32 	%p4, %r42, -4;
	@%p4 bra 	$L__BB2_6;
$L__BB2_5:
	mul.hi.s32 	%r43, %r132, 715827883;
	shr.u32 	%r44, %r43, 31;
	add.s32 	%r45, %r43, %r44;
	mul.lo.s32 	%r46, %r45, 6;
	sub.s32 	%r47, %r132, %r46;
	mul.hi.s32 	%r48, %r45, 715827883;
	shr.u32 	%r49, %r48, 31;
	shr.u32 	%r50, %r48, 2;
	add.s32 	%r51, %r50, %r49;
	mul.lo.s32 	%r52, %r51, 24;
	sub.s32 	%r53, %r45, %r52;
	mul.hi.s32 	%r54, %r132, 954437177;
	shr.u32 	%r55, %r54, 31;
	shr.s32 	%r56, %r54, 5;
	add.s32 	%r57, %r56, %r55;
	mul.hi.s32 	%r58, %r57, 715827883;
	shr.u32 	%r59, %r58, 31;
	shr.u32 	%r60, %r58, 2;
	add.s32 	%r61, %r60, %r59;
	mul.lo.s32 	%r62, %r61, 24;
	sub.s32 	%r63, %r57, %r62;
	mul.wide.s32 	%rd13, %r47, 4;
	add.s64 	%rd14, %rd2, %rd13;
	ld.global.f32 	%f4, [%rd14];
	mul.wide.s32 	%rd15, %r47, 2304;
	add.s64 	%rd16, %rd1, %rd15;
	mul.wide.s32 	%rd17, %r53, 96;
	add.s64 	%rd18, %rd16, %rd17;
	mul.wide.s32 	%rd19, %r63, 4;
	add.s64 	%rd20, %rd18, %rd19;
	ld.global.f32 	%f5, [%rd20];
	add.f32 	%f6, %f4, %f5;
	st.global.f32 	[%rd20], %f6;
	add.s32 	%r64, %r132, 1;
	mul.hi.s32 	%r65, %r64, 715827883;
	shr.u32 	%r66, %r65, 31;
	add.s32 	%r67, %r65, %r66;
	mul.lo.s32 	%r68, %r67, 6;
	sub.s32 	%r69, %r64, %r68;
	mul.hi.s32 	%r70, %r67, 715827883;
	shr.u32 	%r71, %r70, 31;
	shr.u32 	%r72, %r70, 2;
	add.s32 	%r73, %r72, %r71;
	mul.lo.s32 	%r74, %r73, 24;
	sub.s32 	%r75, %r67, %r74;
	mul.hi.s32 	%r76, %r64, 954437177;
	shr.u32 	%r77, %r76, 31;
	shr.s32 	%r78, %r76, 5;
	add.s32 	%r79, %r78, %r77;
	mul.hi.s32 	%r80, %r79, 715827883;
	shr.u32 	%r81, %r80, 31;
	shr.u32 	%r82, %r80, 2;
	add.s32 	%r83, %r82, %r81;
	mul.lo.s32 	%r84, %r83, 24;
	sub.s32 	%r85, %r79, %r84;
	mul.wide.s32 	%rd21, %r69, 4;
	add.s64 	%rd22, %rd2, %rd21;
	ld.global.f32 	%f7, [%rd22];
	mul.wide.s32 	%rd23, %r69, 2304;
	add.s64 	%rd24, %rd1, %rd23;
	mul.wide.s32 	%rd25, %r75, 96;
	add.s64 	%rd26, %rd24, %rd25;
	mul.wide.s32 	%rd27, %r85, 4;
	add.s64 	%rd28, %rd26, %rd27;
	ld.global.f32 	%f8, [%rd28];
	add.f32 	%f9, %f7, %f8;
	st.global.f32 	[%rd28], %f9;
	add.s32 	%r86, %r132, 2;
	mul.hi.s32 	%r87, %r86, 715827883;
	shr.u32 	%r88, %r87, 31;
	add.s32 	%r89, %r87, %r88;
	mul.lo.s32 	%r90, %r89, 6;
	sub.s32 	%r91, %r86, %r90;
	mul.hi.s32 	%r92, %r89, 715827883;
	shr.u32 	%r93, %r92, 31;
	shr.u32 	%r94, %r92, 2;
	add.s32 	%r95, %r94, %r93;
	mul.lo.s32 	%r96, %r95, 24;
	sub.s32 	%r97, %r89, %r96;
	mul.hi.s32 	%r98, %r86, 954437177;
	shr.u32 	%r99, %r98, 31;
	shr.s32 	%r100, %r98, 5;
	add.s32 	%r101, %r100, %r99;
	mul.hi.s32 	%r102, %r101, 715827883;
	shr.u32 	%r103, %r102, 31;
	shr.u32 	%r104, %r102, 2;
	add.s32 	%r105, %r104, %r103;
	mul.lo.s32 	%r106, %r105, 24;
	sub.s32 	%r107, %r101, %r106;
	mul.wide.s32 	%rd29, %r91, 4;
	add.s64 	%rd30, %rd2, %rd29;
	ld.global.f32 	%f10, [%rd30];
	mul.wide.s32 	%rd31, %r91, 2304;
	add.s64 	%rd32, %rd1, %rd31;
	mul.wide.s32 	%rd33, %r97, 96;
	add.s64 	%rd34, %rd32, %rd33;
	mul.wide.s32 	%rd35, %r107, 4;
	add.s64 	%rd36, %rd34, %rd35;
	ld.global.f32 	%f11, [%rd36];
	add.f32 	%f12, %f10, %f11;
	st.global.f32 	[%rd36], %f12;
	add.s32 	%r108, %r132, 3;
	mul.hi.s32 	%r109, %r108, 715827883;
	shr.u32 	%r110, %r109, 31;
	add.s32 	%r111, %r109, %r110;
	mul.lo.s32 	%r112, %r111, 6;
	sub.s32 	%r113, %r108, %r112;
	mul.hi.s32 	%r114, %r111, 715827883;
	shr.u32 	%r115, %r114, 31;
	shr.u32 	%r116, %r114, 2;
	add.s32 	%r117, %r116, %r115;
	mul.lo.s32 	%r118, %r117, 24;
	sub.s32 	%r119, %r111, %r118;
	mul.hi.s32 	%r120, %r108, 954437177;
	shr.u32 	%r121, %r120, 31;
	shr.s32 	%r122, %r120, 5;
	add.s32 	%r123, %r122, %r121;
	mul.hi.s32 	%r124, %r123, 715827883;
	shr.u32 	%r125, %r124, 31;
	shr.u32 	%r126, %r124, 2;
	add.s32 	%r127, %r126, %r125;
	mul.lo.s32 	%r128, %r127, 24;
	sub.s32 	%r129, %r123, %r128;
	mul.wide.s32 	%rd37, %r113, 4;
	add.s64 	%rd38, %rd2, %rd37;
	ld.global.f32 	%f13, [%rd38];
	mul.wide.s32 	%rd39, %r113, 2304;
	add.s64 	%rd40, %rd1, %rd39;
	mul.wide.s32 	%rd41, %r119, 96;
	add.s64 	%rd42, %rd40, %rd41;
	mul.wide.s32 	%rd43, %r129, 4;
	add.s64 	%rd44, %rd42, %rd43;
	ld.global.f32 	%f14, [%rd44];
	add.f32 	%f15, %f13, %f14;
	st.global.f32 	[%rd44], %f15;
	add.s32 	%r132, %r132, 4;
	setp.ne.s32 	%p5, %r132, %r2;
	@%p5 bra 	$L__BB2_5;
$L__BB2_6:
	ret;

}
	// .globl	_Z17f_soft_before_actPA24_A24_fPA6_A6_fPA4_A4_f
.visible .entry _Z17f_soft_before_actPA24_A24_fPA6_A6_fPA4_A4_f(
	.param .u64 .ptr .align 1 _Z17f_soft_before_actPA24_A24_fPA6_A6_fPA4_A4_f_param_0,
	.param .u64 .ptr .align 1 _Z17f_soft_before_actPA24_A24_fPA6_A6_fPA4_A4_f_param_1,
	.param .u64 .ptr .align 1 _Z17f_soft_before_actPA24_A24_fPA6_A6_fPA4_A4_f_param_2
)
{
	.reg .pred 	%p<6>;
	.reg .b32 	%r<140>;
	.reg .b32 	%f<13>;
	.reg .b64 	%rd<55>;

	ld.param.u64 	%rd4, [_Z17f_soft_before_actPA24_A24_fPA6_A6_fPA4_A4_f_param_0];
	ld.param.u64 	%rd5, [_Z17f_soft_before_actPA24_A24_fPA6_A6_fPA4_A4_f_param_1];
	ld.param.u64 	%rd6, [_Z17f_soft_before_actPA24_A24_fPA6_A6_fPA4_A4_f_param_2];
	cvta.to.global.u64 	%rd1, %rd5;
	cvta.to.global.u64 	%rd2, %rd4;
	cvta.to.global.u64 	%rd3, %rd6;
	mov.u32 	%r7, %ctaid.x;
	mov.u32 	%r8, %ntid.x;
	mov.u32 	%r9, %tid.x;
	mad.lo.s32 	%r10, %r7, %r8, %r9;
	mov.u32 	%r11, %nctaid.x;
	mul.lo.s32 	%r12, %r8, %r11;
	mul.lo.s32 	%r13, %r10, 3456;
	div.s32 	%r139, %r13, %r12;
	add.s32 	%r14, %r13, 3456;
	div.s32 	%r2, %r14, %r12;
	setp.le.s32 	%p1, %r2, %r139;
	@%p1 bra 	$L__BB3_5;
	sub.s32 	%r15, %r2, %r139;
	add.s32 	%r3, %r139, 1;
	and.b32  	%r16, %r15, 1;
	setp.eq.b32 	%p2, %r16, 1;
	not.pred 	%p3, %p2;
	@%p3 bra 	$L__BB3_3;
	shr.s32 	%r17, %r139, 31;
	shr.u32 	%r18, %r17, 30;
	add.s32 	%r19, %r139, %r18;
	and.b32  	%r20, %r19, -4;
	sub.s32 	%r21, %r139, %r20;
	shr.s32 	%r22, %r19, 2;
	shr.u32 	%r23, %r22, 30;
	add.s32 	%r24, %r22, %r23;
	and.b32  	%r25, %r24, -4;
	sub.s32 	%r26, %r22, %r25;
	shr.u32 	%r27, %r17, 28;
	add.s32 	%r28, %r139, %r27;
	shr.s32 	%r29, %r28, 4;
	mul.hi.s32 	%r30, %r29, 715827883;
	shr.u32 	%r31, %r30, 31;
	add.s32 	%r32, %r30, %r31;
	mul.lo.s32 	%r33, %r32, 6;
	sub.s32 	%r34, %r29, %r33;
	mul.hi.s32 	%r35, %r139, 715827883;
	shr.u32 	%r36, %r35, 31;
	shr.s32 	%r37, %r35, 4;
	add.s32 	%r38, %r37, %r36;
	mul.hi.s32 	%r39, %r38, 715827883;
	shr.u32 	%r40, %r39, 31;
	add.s32 	%r41, %r39, %r40;
	mul.lo.s32 	%r42, %r41, 6;
	sub.s32 	%r43, %r38, %r42;
	mul.hi.s32 	%r44, %r139, 954437177;
	shr.u32 	%r45, %r44, 31;
	shr.s32 	%r46, %r44, 7;
	add.s32 	%r47, %r46, %r45;
	mul.hi.s32 	%r48, %r47, 715827883;
	shr.u32 	%r49, %r48, 31;
	add.s32 	%r50, %r48, %r49;
	mul.lo.s32 	%r51, %r50, 6;
	sub.s32 	%r52, %r47, %r51;
	mul.wide.s32 	%rd7, %r34, 144;
	add.s64 	%rd8, %rd1, %rd7;
	mul.wide.s32 	%rd9, %r43, 24;
	add.s64 	%rd10, %rd8, %rd9;
	mul.wide.s32 	%rd11, %r52, 4;
	add.s64 	%rd12, %rd10, %rd11;
	mul.wide.s32 	%rd13, %r21, 16;
	add.s64 	%rd14, %rd3, %rd13;
	mul.wide.s32 	%rd15, %r26, 4;
	add.s64 	%rd16, %rd14, %rd15;
	ld.global.f32 	%f1, [%rd16];
	mul.wide.s32 	%rd17, %r34, 2304;
	add.s64 	%rd18, %rd2, %rd17;
	shl.b32 	%r53, %r43, 2;
	add.s32 	%r54, %r53, %r21;
	mul.wide.s32 	%rd19, %r54, 96;
	add.s64 	%rd20, %rd18, %rd19;
	shl.b32 	%r55, %r52, 2;
	add.s32 	%r56, %r55, %r26;
	mul.wide.s32 	%rd21, %r56, 4;
	add.s64 	%rd22, %rd20, %rd21;
	ld.global.f32 	%f2, [%rd22];
	mul.f32 	%f3, %f1, %f2;
	atom.global.add.f32 	%f4, [%rd12], %f3;
	mov.u32 	%r139, %r3;
$L__BB3_3:
	setp.eq.s32 	%p4, %r2, %r3;
	@%p4 bra 	$L__BB3_5;
$L__BB3_4:
	shr.s32 	%r57, %r139, 31;
	shr.u32 	%r58, %r57, 30;
	add.s32 	%r59, %r139, %r58;
	and.b32  	%r60, %r59, -4;
	sub.s32 	%r61, %r139, %r60;
	shr.s32 	%r62, %r59, 2;
	shr.u32 	%r63, %r62, 30;
	add.s32 	%r64, %r62, %r63;
	and.b32  	%r65, %r64, -4;
	sub.s32 	%r66, %r62, %r65;
	shr.u32 	%r67, %r57, 28;
	add.s32 	%r68, %r139, %r67;
	shr.s32 	%r69, %r68, 4;
	mul.hi.s32 	%r70, %r69, 715827883;
	shr.u32 	%r71, %r70, 31;
	add.s32 	%r72, %r70, %r71;
	mul.lo.s32 	%r73, %r72, 6;
	sub.s32 	%r74, %r69, %r73;
	mul.hi.s32 	%r75, %r139, 715827883;
	shr.u32 	%r76, %r75, 31;
	shr.s32 	%r77, %r75, 4;
	add.s32 	%r78, %r77, %r76;
	mul.hi.s32 	%r79, %r78, 715827883;
	shr.u32 	%r80, %r79, 31;
	add.s32 	%r81, %r79, %r80;
	mul.lo.s32 	%r82, %r81, 6;
	sub.s32 	%r83, %r78, %r82;
	mul.hi.s32 	%r84, %r139, 954437177;
	shr.u32 	%r85, %r84, 31;
	shr.s32 	%r86, %r84, 7;
	add.s32 	%r87, %r86, %r85;
	mul.hi.s32 	%r88, %r87, 715827883;
	shr.u32 	%r89, %r88, 31;
	add.s32 	%r90, %r88, %r89;
	mul.lo.s32 	%r91, %r90, 6;
	sub.s32 	%r92, %r87, %r91;
	mul.wide.s32 	%rd23, %r74, 144;
	add.s64 	%rd24, %rd1, %rd23;
	mul.wide.s32 	%rd25, %r83, 24;
	add.s64 	%rd26, %rd24, %rd25;
	mul.wide.s32 	%rd27, %r92, 4;
	add.s64 	%rd28, %rd26, %rd27;
	mul.wide.s32 	%rd29, %r61, 16;
	add.s64 	%rd30, %rd3, %rd29;
	mul.wide.s32 	%rd31, %r66, 4;
	add.s64 	%rd32, %rd30, %rd31;
	ld.global.f32 	%f5, [%rd32];
	mul.wide.s32 	%rd33, %r74, 2304;
	add.s64 	%rd34, %rd2, %rd33;
	shl.b32 	%r93, %r83, 2;
	add.s32 	%r94, %r93, %r61;
	mul.wide.s32 	%rd35, %r94, 96;
	add.s64 	%rd36, %rd34, %rd35;
	shl.b32 	%r95, %r92, 2;
	add.s32 	%r96, %r95, %r66;
	mul.wide.s32 	%rd37, %r96, 4;
	add.s64 	%rd38, %rd36, %rd37;
	ld.global.f32 	%f6, [%rd38];
	mul.f32 	%f7, %f5, %f6;
	atom.global.add.f32 	%f8, [%rd28], %f7;
	add.s32 	%r97, %r139, 1;
	shr.s32 	%r98, %r97, 31;
	shr.u32 	%r99, %r98, 30;
	add.s32 	%r100, %r97, %r99;
	and.b32  	%r101, %r100, -4;
	sub.s32 	%r102, %r97, %r101;
	shr.s32 	%r103, %r100, 2;
	shr.u32 	%r104, %r103, 30;
	add.s32 	%r105, %r103, %r104;
	and.b32  	%r106, %r105, -4;
	sub.s32 	%r107, %r103, %r106;
	shr.u32 	%r108, %r98, 28;
	add.s32 	%r109, %r97, %r108;
	shr.s32 	%r110, %r109, 4;
	mul.hi.s32 	%r111, %r110, 715827883;
	shr.u32 	%r112, %r111, 31;
	add.s32 	%r113, %r111, %r112;
	mul.lo.s32 	%r114, %r113, 6;
	sub.s32 	%r115, %r110, %r114;
	mul.hi.s32 	%r116, %r97, 715827883;
	shr.u32 	%r117, %r116, 31;
	shr.s32 	%r118, %r116, 4;
	add.s32 	%r119, %r118, %r117;
	mul.hi.s32 	%r120, %r119, 715827883;
	shr.u32 	%r121, %r120, 31;
	add.s32 	%r122, %r120, %r121;
	mul.lo.s32 	%r123, %r122, 6;
	sub.s32 	%r124, %r119, %r123;
	mul.hi.s32 	%r125, %r97, 954437177;
	shr.u32 	%r126, %r125, 31;
	shr.s32 	%r127, %r125, 7;
	add.s32 	%r128, %r127, %r126;
	mul.hi.s32 	%r129, %r128, 715827883;
	shr.u32 	%r130, %r129, 31;
	add.s32 	%r131, %r129, %r130;
	mul.lo.s32 	%r132, %r131, 6;
	sub.s32 	%r133, %r128, %r132;
	mul.wide.s32 	%rd39, %r115, 144;
	add.s64 	%rd40, %rd1, %rd39;
	mul.wide.s32 	%rd41, %r124, 24;
	add.s64 	%rd42, %rd40, %rd41;
	mul.wide.s32 	%rd43, %r133, 4;
	add.s64 	%rd44, %rd42, %rd43;
	mul.wide.s32 	%rd45, %r102, 16;
	add.s64 	%rd46, %rd3, %rd45;
	mul.wide.s32 	%rd47, %r107, 4;
	add.s64 	%rd48, %rd46, %rd47;
	ld.global.f32 	%f9, [%rd48];
	mul.wide.s32 	%rd49, %r115, 2304;
	add.s64 	%rd50, %rd2, %rd49;
	shl.b32 	%r134, %r124, 2;
	add.s32 	%r135, %r134, %r102;
	mul.wide.s32 	%rd51, %r135, 96;
	add.s64 	%rd52, %rd50, %rd51;
	shl.b32 	%r136, %r133, 2;
	add.s32 	%r137, %r136, %r107;
	mul.wide.s32 	%rd53, %r137, 4;
	add.s64 	%rd54, %rd52, %rd53;
	ld.global.f32 	%f10, [%rd54];
	mul.f32 	%f11, %f9, %f10;
	atom.global.add.f32 	%f12, [%rd44], %f11;
	add.s32 	%r139, %r139, 2;
	setp.ne.s32 	%p5, %r139, %r2;
	@%p5 bra 	$L__BB3_4;
$L__BB3_5:
	ret;

}
	// .globl	_Z11f_soft_biasPA6_A6_fPf
.visible .entry _Z11f_soft_biasPA6_A6_fPf(
	.param .u64 .ptr .align 1 _Z11f_soft_biasPA6_A6_fPf_param_0,
	.param .u64 .ptr .align 1 _Z11f_soft_biasPA6_A6_fPf_param_1
)
{
	.reg .pred 	%p<6>;
	.reg .b32 	%r<124>;
	.reg .b32 	%f<16>;
	.reg .b64 	%rd<35>;

	ld.param.u64 	%rd3, [_Z11f_soft_biasPA6_A6_fPf_param_0];
	ld.param.u64 	%rd4, [_Z11f_soft_biasPA6_A6_fPf_param_1];
	cvta.to.global.u64 	%rd1, %rd3;
	cvta.to.global.u64 	%rd2, %rd4;
	mov.u32 	%r12, %ctaid.x;
	mov.u32 	%r13, %ntid.x;
	mov.u32 	%r14, %tid.x;
	mad.lo.s32 	%r15, %r12, %r13, %r14;
	mov.u32 	%r16, %nctaid.x;
	mul.lo.s32 	%r17, %r13, %r16;
	mul.lo.s32 	%r18, %r15, 216;
	div.s32 	%r1, %r18, %r17;
	add.s32 	%r19, %r18, 216;
	div.s32 	%r2, %r19, %r17;
	setp.ge.s32 	%p1, %r1, %r2;
	@%p1 bra 	$L__BB4_6;
	sub.s32 	%r20, %r2, %r1;
	and.b32  	%r3, %r20, 3;
	setp.eq.s32 	%p2, %r3, 0;
	mov.u32 	%r122, %r1;
	@%p2 bra 	$L__BB4_4;
	neg.s32 	%r120, %r3;
	mov.u32 	%r122, %r1;
$L__BB4_3:
	.pragma "nounroll";
	mul.hi.s32 	%r21, %r122, 715827883;
	shr.u32 	%r22, %r21, 31;
	add.s32 	%r23, %r21, %r22;
	mul.lo.s32 	%r24, %r23, 6;
	sub.s32 	%r25, %r122, %r24;
	mul.hi.s32 	%r26, %r23, 715827883;
	shr.u32 	%r27, %r26, 31;
	add.s32 	%r28, %r26, %r27;
	mul.lo.s32 	%r29, %r28, 6;
	sub.s32 	%r30, %r23, %r29;
	mul.hi.s32 	%r31, %r122, 954437177;
	shr.u32 	%r32, %r31, 31;
	shr.s32 	%r33, %r31, 3;
	add.s32 	%r34, %r33, %r32;
	mul.hi.s32 	%r35, %r34, 715827883;
	shr.u32 	%r36, %r35, 31;
	add.s32 	%r37, %r35, %r36;
	mul.lo.s32 	%r38, %r37, 6;
	sub.s32 	%r39, %r34, %r38;
	ld.global.f32 	%f1, [%rd2];
	mul.wide.s32 	%rd5, %r25, 144;
	add.s64 	%rd6, %rd1, %rd5;
	mul.wide.s32 	%rd7, %r30, 24;
	add.s64 	%rd8, %rd6, %rd7;
	mul.wide.s32 	%rd9, %r39, 4;
	add.s64 	%rd10, %rd8, %rd9;
	ld.global.f32 	%f2, [%rd10];
	add.f32 	%f3, %f1, %f2;
	st.global.f32 	[%rd10], %f3;
	add.s32 	%r122, %r122, 1;
	add.s32 	%r120, %r120, 1;
	setp.ne.s32 	%p3, %r120, 0;
	@%p3 bra 	$L__BB4_3;
$L__BB4_4:
	sub.s32 	%r40, %r1, %r2;
	setp.gt.u32 	%p4, %r40, -4;
	@%p4 bra 	$L__BB4_6;
$L__BB4_5:
	mul.hi.s32 	%r41, %r122, 715827883;
	shr.u32 	%r42, %r41, 31;
	add.s32 	%r43, %r41, %r42;
	mul.lo.s32 	%r44, %r43, 6;
	sub.s32 	%r45, %r122, %r44;
	mul.hi.s32 	%r46, %r43, 715827883;
	shr.u32 	%r47, %r46, 31;
	add.s32 	%r48, %r46, %r47;
	mul.lo.s32 	%r49, %r48, 6;
	sub.s32 	%r50, %r43, %r49;
	mul.hi.s32 	%r51, %r122, 954437177;
	shr.u32 	%r52, %r51, 31;
	shr.s32 	%r53, %r51, 3;
	add.s32 	%r54, %r53, %r52;
	mul.hi.s32 	%r55, %r54, 715827883;
	shr.u32 	%r56, %r55, 31;
	add.s32 	%r57, %r55, %r56;
	mul.lo.s32 	%r58, %r57, 6;
	sub.s32 	%r59, %r54, %r58;
	ld.global.f32 	%f4, [%rd2];
	mul.wide.s32 	%rd11, %r45, 144;
	add.s64 	%rd12, %rd1, %rd11;
	mul.wide.s32 	%rd13, %r50, 24;
	add.s64 	%rd14, %rd12, %rd13;
	mul.wide.s32 	%rd15, %r59, 4;
	add.s64 	%rd16, %rd14, %rd15;
	ld.global.f32 	%f5, [%rd16];
	add.f32 	%f6, %f4, %f5;
	st.global.f32 	[%rd16], %f6;
	add.s32 	%r60, %r122, 1;
	mul.hi.s32 	%r61, %r60, 715827883;
	shr.u32 	%r62, %r61, 31;
	add.s32 	%r63, %r61, %r62;
	mul.lo.s32 	%r64, %r63, 6;
	sub.s32 	%r65, %r60, %r64;
	mul.hi.s32 	%r66, %r63, 715827883;
	shr.u32 	%r67, %r66, 31;
	add.s32 	%r68, %r66, %r67;
	mul.lo.s32 	%r69, %r68, 6;
	sub.s32 	%r70, %r63, %r69;
	mul.hi.s32 	%r71, %r60, 954437177;
	shr.u32 	%r72, %r71, 31;
	shr.s32 	%r73, %r71, 3;
	add.s32 	%r74, %r73, %r72;
	mul.hi.s32 	%r75, %r74, 715827883;
	shr.u32 	%r76, %r75, 31;
	add.s32 	%r77, %r75, %r76;
	mul.lo.s32 	%r78, %r77, 6;
	sub.s32 	%r79, %r74, %r78;
	ld.global.f32 	%f7, [%rd2];
	mul.wide.s32 	%rd17, %r65, 144;
	add.s64 	%rd18, %rd1, %rd17;
	mul.wide.s32 	%rd19, %r70, 24;
	add.s64 	%rd20, %rd18, %rd19;
	mul.wide.s32 	%rd21, %r79, 4;
	add.s64 	%rd22, %rd20, %rd21;
	ld.global.f32 	%f8, [%rd22];
	add.f32 	%f9, %f7, %f8;
	st.global.f32 	[%rd22], %f9;
	add.s32 	%r80, %r122, 2;
	mul.hi.s32 	%r81, %r80, 715827883;
	shr.u32 	%r82, %r81, 31;
	add.s32 	%r83, %r81, %r82;
	mul.lo.s32 	%r84, %r83, 6;
	sub.s32 	%r85, %r80, %r84;
	mul.hi.s32 	%r86, %r83, 715827883;
	shr.u32 	%r87, %r86, 31;
	add.s32 	%r88, %r86, %r87;
	mul.lo.s32 	%r89, %r88, 6;
	sub.s32 	%r90, %r83, %r89;
	mul.hi.s32 	%r91, %r80, 954437177;
	shr.u32 	%r92, %r91, 31;
	shr.s32 	%r93, %r91, 3;
	add.s32 	%r94, %r93, %r92;
	mul.hi.s32 	%r95, %r94, 715827883;
	shr.u32 	%r96, %r95, 31;
	add.s32 	%r97, %r95, %r96;
	mul.lo.s32 	%r98, %r97, 6;
	sub.s32 	%r99, %r94, %r98;
	ld.global.f32 	%f10, [%rd2];
	mul.wide.s32 	%rd23, %r85, 144;
	add.s64 	%rd24, %rd1, %rd23;
	mul.wide.s32 	%rd25, %r90, 24;
	add.s64 	%rd26, %rd24, %rd25;
	mul.wide.s32 	%rd27, %r99, 4;
	add.s64 	%rd28, %rd26, %rd27;
	ld.global.f32 	%f11, [%rd28];
	add.f32 	%f12, %f10, %f11;
	st.global.f32 	[%rd28], %f12;
	add.s32 	%r100, %r122, 3;
	mul.hi.s32 	%r101, %r100, 715827883;
	shr.u32 	%r102, %r101, 31;
	add.s32 	%r103, %r101, %r102;
	mul.lo.s32 	%r104, %r103, 6;
	sub.s32 	%r105, %r100, %r104;
	mul.hi.s32 	%r106, %r103, 715827883;
	shr.u32 	%r107, %r106, 31;
	add.s32 	%r108, %r106, %r107;
	mul.lo.s32 	%r109, %r108, 6;
	sub.s32 	%r110, %r103, %r109;
	mul.hi.s32 	%r111, %r100, 954437177;
	shr.u32 	%r112, %r111, 31;
	shr.s32 	%r113, %r111, 3;
	add.s32 	%r114, %r113, %r112;
	mul.hi.s32 	%r115, %r114, 715827883;
	shr.u32 	%r116, %r115, 31;
	add.s32 	%r117, %r115, %r116;
	mul.lo.s32 	%r118, %r117, 6;
	sub.s32 	%r119, %r114, %r118;
	ld.global.f32 	%f13, [%rd2];
	mul.wide.s32 	%rd29, %r105, 144;
	add.s64 	%rd30, %rd1, %rd29;
	mul.wide.s32 	%rd31, %r110, 24;
	add.s64 	%rd32, %rd30, %rd31;
	mul.wide.s32 	%rd33, %r119, 4;
	add.s64 	%rd34, %rd32, %rd33;
	ld.global.f32 	%f14, [%rd34];
	add.f32 	%f15, %f13, %f14;
	st.global.f32 	[%rd34], %f15;
	add.s32 	%r122, %r122, 4;
	setp.ne.s32 	%p5, %r122, %r2;
	@%p5 bra 	$L__BB4_5;
$L__BB4_6:
	ret;

}
	// .globl	_Z18f_final_before_actPA6_A6_fPfPA6_S0_
.visible .entry _Z18f_final_before_actPA6_A6_fPfPA6_S0_(
	.param .u64 .ptr .align 1 _Z18f_final_before_actPA6_A6_fPfPA6_S0__param_0,
	.param .u64 .ptr .align 1 _Z18f_final_before_actPA6_A6_fPfPA6_S0__param_1,
	.param .u64 .ptr .align 1 _Z18f_final_before_actPA6_A6_fPfPA6_S0__param_2
)
{
	.reg .pred 	%p<8>;
	.reg .b32 	%r<250>;
	.reg .b32 	%f<29>;
	.reg .b64 	%rd<98>;

	ld.param.u64 	%rd4, [_Z18f_final_before_actPA6_A6_fPfPA6_S0__param_0];
	ld.param.u64 	%rd5, [_Z18f_final_before_actPA6_A6_fPfPA6_S0__param_1];
	ld.param.u64 	%rd6, [_Z18f_final_before_actPA6_A6_fPfPA6_S0__param_2];
	cvta.to.global.u64 	%rd1, %rd5;
	cvta.to.global.u64 	%rd2, %rd4;
	cvta.to.global.u64 	%rd3, %rd6;
	mov.u32 	%r14, %ctaid.x;
	mov.u32 	%r15, %ntid.x;
	mov.u32 	%r16, %tid.x;
	mad.lo.s32 	%r17, %r14, %r15, %r16;
	mov.u32 	%r18, %nctaid.x;
	mul.lo.s32 	%r19, %r15, %r18;
	mul.lo.s32 	%r20, %r17, 2160;
	div.s32 	%r248, %r20, %r19;
	add.s32 	%r21, %r20, 2160;
	div.s32 	%r2, %r21, %r19;
	setp.ge.s32 	%p1, %r248, %r2;
	@%p1 bra 	$L__BB5_9;
	sub.s32 	%r3, %r2, %r248;
	and.b32  	%r4, %r3, 3;
	sub.s32 	%r22, %r248, %r2;
	setp.gt.u32 	%p2, %r22, -4;
	@%p2 bra 	$L__BB5_4;
	and.b32  	%r23, %r3, -4;
	neg.s32 	%r246, %r23;
$L__BB5_3:
	.pragma "nounroll";
	mul.hi.s32 	%r24, %r248, 1717986919;
	shr.u32 	%r25, %r24, 31;
	shr.s32 	%r26, %r24, 2;
	add.s32 	%r27, %r26, %r25;
	mul.lo.s32 	%r28, %r27, 10;
	sub.s32 	%r29, %r248, %r28;
	mul.hi.s32 	%r30, %r27, 715827883;
	shr.u32 	%r31, %r30, 31;
	add.s32 	%r32, %r30, %r31;
	mul.lo.s32 	%r33, %r32, 6;
	sub.s32 	%r34, %r27, %r33;
	mul.hi.s32 	%r35, %r248, -2004318071;
	add.s32 	%r36, %r35, %r248;
	shr.u32 	%r37, %r36, 31;
	shr.s32 	%r38, %r36, 5;
	add.s32 	%r39, %r38, %r37;
	mul.hi.s32 	%r40, %r39, 715827883;
	shr.u32 	%r41, %r40, 31;
	add.s32 	%r42, %r40, %r41;
	mul.lo.s32 	%r43, %r42, 6;
	sub.s32 	%r44, %r39, %r43;
	mul.hi.s32 	%r45, %r248, -1240768329;
	add.s32 	%r46, %r45, %r248;
	shr.u32 	%r47, %r46, 31;
	shr.s32 	%r48, %r46, 8;
	add.s32 	%r49, %r48, %r47;
	mul.hi.s32 	%r50, %r49, 715827883;
	shr.u32 	%r51, %r50, 31;
	add.s32 	%r52, %r50, %r51;
	mul.lo.s32 	%r53, %r52, 6;
	sub.s32 	%r54, %r49, %r53;
	mul.wide.s32 	%rd7, %r29, 4;
	add.s64 	%rd8, %rd1, %rd7;
	mul.wide.s32 	%rd9, %r29, 864;
	add.s64 	%rd10, %rd3, %rd9;
	mul.wide.s32 	%rd11, %r34, 144;
	add.s64 	%rd12, %rd10, %rd11;
	mul.wide.s32 	%rd13, %r44, 24;
	add.s64 	%rd14, %rd12, %rd13;
	mul.wide.s32 	%rd15, %r54, 4;
	add.s64 	%rd16, %rd14, %rd15;
	ld.global.f32 	%f1, [%rd16];
	add.s64 	%rd17, %rd2, %rd11;
	add.s64 	%rd18, %rd17, %rd13;
	add.s64 	%rd19, %rd18, %rd15;
	ld.global.f32 	%f2, [%rd19];
	mul.f32 	%f3, %f1, %f2;
	atom.global.add.f32 	%f4, [%rd8], %f3;
	add.s32 	%r55, %r248, 1;
	mul.hi.s32 	%r56, %r55, 1717986919;
	shr.u32 	%r57, %r56, 31;
	shr.s32 	%r58, %r56, 2;
	add.s32 	%r59, %r58, %r57;
	mul.lo.s32 	%r60, %r59, 10;
	sub.s32 	%r61, %r55, %r60;
	mul.hi.s32 	%r62, %r59, 715827883;
	shr.u32 	%r63, %r62, 31;
	add.s32 	%r64, %r62, %r63;
	mul.lo.s32 	%r65, %r64, 6;
	sub.s32 	%r66, %r59, %r65;
	mul.hi.s32 	%r67, %r55, -2004318071;
	add.s32 	%r68, %r67, %r55;
	shr.u32 	%r69, %r68, 31;
	shr.s32 	%r70, %r68, 5;
	add.s32 	%r71, %r70, %r69;
	mul.hi.s32 	%r72, %r71, 715827883;
	shr.u32 	%r73, %r72, 31;
	add.s32 	%r74, %r72, %r73;
	mul.lo.s32 	%r75, %r74, 6;
	sub.s32 	%r76, %r71, %r75;
	mul.hi.s32 	%r77, %r55, -1240768329;
	add.s32 	%r78, %r77, %r55;
	shr.u32 	%r79, %r78, 31;
	shr.s32 	%r80, %r78, 8;
	add.s32 	%r81, %r80, %r79;
	mul.hi.s32 	%r82, %r81, 715827883;
	shr.u32 	%r83, %r82, 31;
	add.s32 	%r84, %r82, %r83;
	mul.lo.s32 	%r85, %r84, 6;
	sub.s32 	%r86, %r81, %r85;
	mul.wide.s32 	%rd20, %r61, 4;
	add.s64 	%rd21, %rd1, %rd20;
	mul.wide.s32 	%rd22, %r61, 864;
	add.s64 	%rd23, %rd3, %rd22;
	mul.wide.s32 	%rd24, %r66, 144;
	add.s64 	%rd25, %rd23, %rd24;
	mul.wide.s32 	%rd26, %r76, 24;
	add.s64 	%rd27, %rd25, %rd26;
	mul.wide.s32 	%rd28, %r86, 4;
	add.s64 	%rd29, %rd27, %rd28;
	ld.global.f32 	%f5, [%rd29];
	add.s64 	%rd30, %rd2, %rd24;
	add.s64 	%rd31, %rd30, %rd26;
	add.s64 	%rd32, %rd31, %rd28;
	ld.global.f32 	%f6, [%rd32];
	mul.f32 	%f7, %f5, %f6;
	atom.global.add.f32 	%f8, [%rd21], %f7;
	add.s32 	%r87, %r248, 2;
	mul.hi.s32 	%r88, %r87, 1717986919;
	shr.u32 	%r89, %r88, 31;
	shr.s32 	%r90, %r88, 2;
	add.s32 	%r91, %r90, %r89;
	mul.lo.s32 	%r92, %r91, 10;
	sub.s32 	%r93, %r87, %r92;
	mul.hi.s32 	%r94, %r91, 715827883;
	shr.u32 	%r95, %r94, 31;
	add.s32 	%r96, %r94, %r95;
	mul.lo.s32 	%r97, %r96, 6;
	sub.s32 	%r98, %r91, %r97;
	mul.hi.s32 	%r99, %r87, -2004318071;
	add.s32 	%r100, %r99, %r87;
	shr.u32 	%r101, %r100, 31;
	shr.s32 	%r102, %r100, 5;
	add.s32 	%r103, %r102, %r101;
	mul.hi.s32 	%r104, %r103, 715827883;
	shr.u32 	%r105, %r104, 31;
	add.s32 	%r106, %r104, %r105;
	mul.lo.s32 	%r107, %r106, 6;
	sub.s32 	%r108, %r103, %r107;
	mul.hi.s32 	%r109, %r87, -1240768329;
	add.s32 	%r110, %r109, %r87;
	shr.u32 	%r111, %r110, 31;
	shr.s32 	%r112, %r110, 8;
	add.s32 	%r113, %r112, %r111;
	mul.hi.s32 	%r114, %r113, 715827883;
	shr.u32 	%r115, %r114, 31;
	add.s32 	%r116, %r114, %r115;
	mul.lo.s32 	%r117, %r116, 6;
	sub.s32 	%r118, %r113, %r117;
	mul.wide.s32 	%rd33, %r93, 4;
	add.s64 	%rd34, %rd1, %rd33;
	mul.wide.s32 	%rd35, %r93, 864;
	add.s64 	%rd36, %rd3, %rd35;
	mul.wide.s32 	%rd37, %r98, 144;
	add.s64 	%rd38, %rd36, %rd37;
	mul.wide.s32 	%rd39, %r108, 24;
	add.s64 	%rd40, %rd38, %rd39;
	mul.wide.s32 	%rd41, %r118, 4;
	add.s64 	%rd42, %rd40, %rd41;
	ld.global.f32 	%f9, [%rd42];
	add.s64 	%rd43, %rd2, %rd37;
	add.s64 	%rd44, %rd43, %rd39;
	add.s64 	%rd45, %rd44, %rd41;
	ld.global.f32 	%f10, [%rd45];
	mul.f32 	%f11, %f9, %f10;
	atom.global.add.f32 	%f12, [%rd34], %f11;
	add.s32 	%r119, %r248, 3;
	mul.hi.s32 	%r120, %r119, 1717986919;
	shr.u32 	%r121, %r120, 31;
	shr.s32 	%r122, %r120, 2;
	add.s32 	%r123, %r122, %r121;
	mul.lo.s32 	%r124, %r123, 10;
	sub.s32 	%r125, %r119, %r124;
	mul.hi.s32 	%r126, %r123, 715827883;
	shr.u32 	%r127, %r126, 31;
	add.s32 	%r128, %r126, %r127;
	mul.lo.s32 	%r129, %r128, 6;
	sub.s32 	%r130, %r123, %r129;
	mul.hi.s32 	%r131, %r119, -2004318071;
	add.s32 	%r132, %r131, %r119;
	shr.u32 	%r133, %r132, 31;
	shr.s32 	%r134, %r132, 5;
	add.s32 	%r135, %r134, %r133;
	mul.hi.s32 	%r136, %r135, 715827883;
	shr.u32 	%r137, %r136, 31;
	add.s32 	%r138, %r136, %r137;
	mul.lo.s32 	%r139, %r138, 6;
	sub.s32 	%r140, %r135, %r139;
	mul.hi.s32 	%r141, %r119, -1240768329;
	add.s32 	%r142, %r141, %r119;
	shr.u32 	%r143, %r142, 31;
	shr.s32 	%r144, %r142, 8;
	add.s32 	%r145, %r144, %r143;
	mul.hi.s32 	%r146, %r145, 715827883;
	shr.u32 	%r147, %r146, 31;
	add.s32 	%r148, %r146, %r147;
	mul.lo.s32 	%r149, %r148, 6;
	sub.s32 	%r150, %r145, %r149;
	mul.wide.s32 	%rd46, %r125, 4;
	add.s64 	%rd47, %rd1, %rd46;
	mul.wide.s32 	%rd48, %r125, 864;
	add.s64 	%rd49, %rd3, %rd48;
	mul.wide.s32 	%rd50, %r130, 144;
	add.s64 	%rd51, %rd49, %rd50;
	mul.wide.s32 	%rd52, %r140, 24;
	add.s64 	%rd53, %rd51, %rd52;
	mul.wide.s32 	%rd54, %r150, 4;
	add.s64 	%rd55, %rd53, %rd54;
	ld.global.f32 	%f13, [%rd55];
	add.s64 	%rd56, %rd2, %rd50;
	add.s64 	%rd57, %rd56, %rd52;
	add.s64 	%rd58, %rd57, %rd54;
	ld.global.f32 	%f14, [%rd58];
	mul.f32 	%f15, %f13, %f14;
	atom.global.add.f32 	%f16, [%rd47], %f15;
	add.s32 	%r248, %r248, 4;
	add.s32 	%r246, %r246, 4;
	setp.ne.s32 	%p3, %r246, 0;
	@%p3 bra 	$L__BB5_3;
$L__BB5_4:
	setp.eq.s32 	%p4, %r4, 0;
	@%p4 bra 	$L__BB5_9;
	setp.eq.s32 	%p5, %r4, 1;
	@%p5 bra 	$L__BB5_7;
	mul.hi.s32 	%r151, %r248, 1717986919;
	shr.u32 	%r152, %r151, 31;
	shr.s32 	%r153, %r151, 2;
	add.s32 	%r154, %r153, %r152;
	mul.lo.s32 	%r155, %r154, 10;
	sub.s32 	%r156, %r248, %r155;
	mul.hi.s32 	%r157, %r154, 715827883;
	shr.u32 	%r158, %r157, 31;
	add.s32 	%r159, %r157, %r158;
	mul.lo.s32 	%r160, %r159, 6;
	sub.s32 	%r161, %r154, %r160;
	mul.hi.s32 	%r162, %r248, -2004318071;
	add.s32 	%r163, %r162, %r248;
	shr.u32 	%r164, %r163, 31;
	shr.s32 	%r165, %r163, 5;
	add.s32 	%r166, %r165, %r164;
	mul.hi.s32 	%r167, %r166, 715827883;
	shr.u32 	%r168, %r167, 31;
	add.s32 	%r169, %r167, %r168;
	mul.lo.s32 	%r170, %r169, 6;
	sub.s32 	%r171, %r166, %r170;
	mul.hi.s32 	%r172, %r248, -1240768329;
	add.s32 	%r173, %r172, %r248;
	shr.u32 	%r174, %r173, 31;
	shr.s32 	%r175, %r173, 8;
	add.s32 	%r176, %r175, %r174;
	mul.hi.s32 	%r177, %r176, 715827883;
	shr.u32 	%r178, %r177, 31;
	add.s32 	%r179, %r177, %r178;
	mul.lo.s32 	%r180, %r179, 6;
	sub.s32 	%r181, %r176, %r180;
	mul.wide.s32 	%rd59, %r156, 4;
	add.s64 	%rd60, %rd1, %rd59;
	mul.wide.s32 	%rd61, %r156, 864;
	add.s64 	%rd62, %rd3, %rd61;
	mul.wide.s32 	%rd63, %r161, 144;
	add.s64 	%rd64, %rd62, %rd63;
	mul.wide.s32 	%rd65, %r171, 24;
	add.s64 	%rd66, %rd64, %rd65;
	mul.wide.s32 	%rd67, %r181, 4;
	add.s64 	%rd68, %rd66, %rd67;
	ld.global.f32 	%f17, [%rd68];
	add.s64 	%rd69, %rd2, %rd63;
	add.s64 	%rd70, %rd69, %rd65;
	add.s64 	%rd71, %rd70, %rd67;
	ld.global.f32 	%f18, [%rd71];
	mul.f32 	%f19, %f17, %f18;
	atom.global.add.f32 	%f20, [%rd60], %f19;
	add.s32 	%r182, %r248, 1;
	mul.hi.s32 	%r183, %r182, 1717986919;
	shr.u32 	%r184, %r183, 31;
	shr.s32 	%r185, %r183, 2;
	add.s32 	%r186, %r185, %r184;
	mul.lo.s32 	%r187, %r186, 10;
	sub.s32 	%r188, %r182, %r187;
	mul.hi.s32 	%r189, %r186, 715827883;
	shr.u32 	%r190, %r189, 31;
	add.s32 	%r191, %r189, %r190;
	mul.lo.s32 	%r192, %r191, 6;
	sub.s32 	%r193, %r186, %r192;
	mul.hi.s32 	%r194, %r182, -2004318071;
	add.s32 	%r195, %r194, %r182;
	shr.u32 	%r196, %r195, 31;
	shr.s32 	%r197, %r195, 5;
	add.s32 	%r198, %r197, %r196;
	mul.hi.s32 	%r199, %r198, 715827883;
	shr.u32 	%r200, %r199, 31;
	add.s32 	%r201, %r199, %r200;
	mul.lo.s32 	%r202, %r201, 6;
	sub.s32 	%r203, %r198, %r202;
	mul.hi.s32 	%r204, %r182, -1240768329;
	add.s32 	%r205, %r204, %r182;
	shr.u32 	%r206, %r205, 31;
	shr.s32 	%r207, %r205, 8;
	add.s32 	%r208, %r207, %r206;
	mul.hi.s32 	%r209, %r208, 715827883;
	shr.u32 	%r210, %r209, 31;
	add.s32 	%r211, %r209, %r210;
	mul.lo.s32 	%r212, %r211, 6;
	sub.s32 	%r213, %r208, %r212;
	mul.wide.s32 	%rd72, %r188, 4;
	add.s64 	%rd73, %rd1, %rd72;
	mul.wide.s32 	%rd74, %r188, 864;
	add.s64 	%rd75, %rd3, %rd74;
	mul.wide.s32 	%rd76, %r193, 144;
	add.s64 	%rd77, %rd75, %rd76;
	mul.wide.s32 	%rd78, %r203, 24;
	add.s64 	%rd79, %rd77, %rd78;
	mul.wide.s32 	%rd80, %r213, 4;
	add.s64 	%rd81, %rd79, %rd80;
	ld.global.f32 	%f21, [%rd81];
	add.s64 	%rd82, %rd2, %rd76;
	add.s64 	%rd83, %rd82, %rd78;
	add.s64 	%rd84, %rd83, %rd80;
	ld.global.f32 	%f22, [%rd84];
	mul.f32 	%f23, %f21, %f22;
	atom.global.add.f32 	%f24, [%rd73], %f23;
	add.s32 	%r248, %r248, 2;
$L__BB5_7:
	and.b32  	%r214, %r3, 1;
	setp.eq.b32 	%p6, %r214, 1;
	not.pred 	%p7, %p6;
	@%p7 bra 	$L__BB5_9;
	mul.hi.s32 	%r215, %r248, 1717986919;
	shr.u32 	%r216, %r215, 31;
	shr.s32 	%r217, %r215, 2;
	add.s32 	%r218, %r217, %r216;
	mul.lo.s32 	%r219, %r218, 10;
	sub.s32 	%r220, %r248, %r219;
	mul.hi.s32 	%r221, %r218, 715827883;
	shr.u32 	%r222, %r221, 31;
	add.s32 	%r223, %r221, %r222;
	mul.lo.s32 	%r224, %r223, 6;
	sub.s32 	%r225, %r218, %r224;
	mul.hi.s32 	%r226, %r248, -2004318071;
	add.s32 	%r227, %r226, %r248;
	shr.u32 	%r228, %r227, 31;
	shr.s32 	%r229, %r227, 5;
	add.s32 	%r230, %r229, %r228;
	mul.hi.s32 	%r231, %r230, 715827883;
	shr.u32 	%r232, %r231, 31;
	add.s32 	%r233, %r231, %r232;
	mul.lo.s32 	%r234, %r233, 6;
	sub.s32 	%r235, %r230, %r234;
	mul.hi.s32 	%r236, %r248, -1240768329;
	add.s32 	%r237, %r236, %r248;
	shr.u32 	%r238, %r237, 31;
	shr.s32 	%r239, %r237, 8;
	add.s32 	%r240, %r239, %r238;
	mul.hi.s32 	%r241, %r240, 715827883;
	shr.u32 	%r242, %r241, 31;
	add.s32 	%r243, %r241, %r242;
	mul.lo.s32 	%r244, %r243, 6;
	sub.s32 	%r245, %r240, %r244;
	mul.wide.s32 	%rd85, %r220, 4;
	add.s64 	%rd86, %rd1, %rd85;
	mul.wide.s32 	%rd87, %r220, 864;
	add.s64 	%rd88, %rd3, %rd87;
	mul.wide.s32 	%rd89, %r225, 144;
	add.s64 	%rd90, %rd88, %rd89;
	mul.wide.s32 	%rd91, %r235, 24;
	add.s64 	%rd92, %rd90, %rd91;
	mul.wide.s32 	%rd93, %r245, 4;
	add.s64 	%rd94, %rd92, %rd93;
	ld.global.f32 	%f25, [%rd94];
	add.s64 	%rd95, %rd2, %rd89;
	add.s64 	%rd96, %rd95, %rd91;
	add.s64 	%rd97, %rd96, %rd93;
	ld.global.f32 	%f26, [%rd97];
	mul.f32 	%f27, %f25, %f26;
	atom.global.add.f32 	%f28, [%rd86], %f27;
$L__BB5_9:
	ret;

}
	// .globl	_Z12f_final_biasPfS_
.visible .entry _Z12f_final_biasPfS_(
	.param .u64 .ptr .align 1 _Z12f_final_biasPfS__param_0,
	.param .u64 .ptr .align 1 _Z12f_final_biasPfS__param_1
)
{
	.reg .pred 	%p<6>;
	.reg .b32 	%r<30>;
	.reg .b32 	%f<16>;
	.reg .b64 	%rd<13>;

	ld.param.u64 	%rd5, [_Z12f_final_biasPfS__param_0];
	ld.param.u64 	%rd6, [_Z12f_final_biasPfS__param_1];
	cvta.to.global.u64 	%rd1, %rd5;
	cvta.to.global.u64 	%rd2, %rd6;
	mov.u32 	%r15, %ctaid.x;
	mov.u32 	%r16, %ntid.x;
	mov.u32 	%r17, %tid.x;
	mad.lo.s32 	%r18, %r15, %r16, %r17;
	mov.u32 	%r19, %nctaid.x;
	mul.lo.s32 	%r20, %r16, %r19;
	mul.lo.s32 	%r21, %r18, 10;
	div.s32 	%r1, %r21, %r20;
	add.s32 	%r22, %r21, 10;
	div.s32 	%r2, %r22, %r20;
	setp.ge.s32 	%p1, %r1, %r2;
	@%p1 bra 	$L__BB6_7;
	sub.s32 	%r23, %r2, %r1;
	and.b32  	%r3, %r23, 3;
	setp.eq.s32 	%p2, %r3, 0;
	mov.u32 	%r27, %r1;
	@%p2 bra 	$L__BB6_4;
	neg.s32 	%r25, %r3;
	mov.u32 	%r27, %r1;
$L__BB6_3:
	.pragma "nounroll";
	mul.wide.s32 	%rd7, %r27, 4;
	add.s64 	%rd8, %rd1, %rd7;
	add.s64 	%rd9, %rd2, %rd7;
	ld.global.f32 	%f1, [%rd9];
	ld.global.f32 	%f2, [%rd8];
	add.f32 	%f3, %f1, %f2;
	st.global.f32 	[%rd8], %f3;
	add.s32 	%r27, %r27, 1;
	add.s32 	%r25, %r25, 1;
	setp.ne.s32 	%p3, %r25, 0;
	@%p3 bra 	$L__BB6_3;
$L__BB6_4:
	sub.s32 	%r24, %r1, %r2;
	setp.gt.u32 	%p4, %r24, -4;
	@%p4 bra 	$L__BB6_7;
	sub.s32 	%r28, %r27, %r2;
	add.s64 	%rd3, %rd2, 8;
	add.s64 	%rd4, %rd1, 8;
$L__BB6_6:
	mul.wide.s32 	%rd10, %r27, 4;
	add.s64 	%rd11, %rd3, %rd10;
	add.s64 	%rd12, %rd4, %rd10;
	ld.global.f32 	%f4, [%rd11+-8];
	ld.global.f32 	%f5, [%rd12+-8];
	add.f32 	%f6, %f4, %f5;
	st.global.f32 	[%rd12+-8], %f6;
	ld.global.f32 	%f7, [%rd11+-4];
	ld.global.f32 	%f8, [%rd12+-4];
	add.f32 	%f9, %f7, %f8;
	st.global.f32 	[%rd12+-4], %f9;
	ld.global.f32 	%f10, [%rd11];
	ld.global.f32 	%f11, [%rd12];
	add.f32 	%f12, %f10, %f11;
	st.global.f32 	[%rd12], %f12;
	ld.global.f32 	%f13, [%rd11+4];
	ld.global.f32 	%f14, [%rd12+4];
	add.f32 	%f15, %f13, %f14;
	st.global.f32 	[%rd12+4], %f15;
	add.s32 	%r27, %r27, 4;
	add.s32 	%r28, %r28, 4;
	setp.ne.s32 	%p5, %r28, 0;
	@%p5 bra 	$L__BB6_6;
$L__BB6_7:
	ret;

}
	// .globl	_Z10calc_errorPfS_ji
.visible .entry _Z10calc_errorPfS_ji(
	.param .u64 .ptr .align 1 _Z10calc_errorPfS_ji_param_0,
	.param .u64 .ptr .align 1 _Z10calc_errorPfS_ji_param_1,
	.param .u32 _Z10calc_errorPfS_ji_param_2,
	.param .u32 _Z10calc_errorPfS_ji_param_3
)
{
	.reg .pred 	%p<11>;
	.reg .b32 	%r<39>;
	.reg .b32 	%f<16>;
	.reg .b64 	%rd<11>;

	ld.param.u64 	%rd3, [_Z10calc_errorPfS_ji_param_0];
	ld.param.u64 	%rd4, [_Z10calc_errorPfS_ji_param_1];
	ld.param.u32 	%r18, [_Z10calc_errorPfS_ji_param_2];
	ld.param.u32 	%r19, [_Z10calc_errorPfS_ji_param_3];
	cvta.to.global.u64 	%rd1, %rd3;
	cvta.to.global.u64 	%rd2, %rd4;
	mov.u32 	%r20, %ctaid.x;
	mov.u32 	%r21, %ntid.x;
	mov.u32 	%r22, %tid.x;
	mad.lo.s32 	%r23, %r20, %r21, %r22;
	mov.u32 	%r24, %nctaid.x;
	mul.lo.s32 	%r25, %r21, %r24;
	mul.lo.s32 	%r26, %r19, %r23;
	div.s32 	%r1, %r26, %r25;
	add.s32 	%r27, %r26, %r19;
	div.s32 	%r2, %r27, %r25;
	setp.ge.s32 	%p1, %r1, %r2;
	@%p1 bra 	$L__BB7_7;
	sub.s32 	%r28, %r2, %r1;
	and.b32  	%r3, %r28, 3;
	setp.eq.s32 	%p2, %r3, 0;
	mov.u32 	%r36, %r1;
	@%p2 bra 	$L__BB7_4;
	sub.s32 	%r34, %r1, %r18;
	neg.s32 	%r33, %r3;
	mov.u32 	%r36, %r1;
$L__BB7_3:
	.pragma "nounroll";
	mul.wide.s32 	%rd5, %r36, 4;
	add.s64 	%rd6, %rd1, %rd5;
	add.s64 	%rd7, %rd2, %rd5;
	setp.eq.s32 	%p3, %r34, 0;
	selp.f32 	%f1, 0f3F800000, 0f00000000, %p3;
	ld.global.f32 	%f2, [%rd7];
	sub.f32 	%f3, %f1, %f2;
	st.global.f32 	[%rd6], %f3;
	add.s32 	%r36, %r36, 1;
	add.s32 	%r34, %r34, 1;
	add.s32 	%r33, %r33, 1;
	setp.ne.s32 	%p4, %r33, 0;
	@%p4 bra 	$L__BB7_3;
$L__BB7_4:
	sub.s32 	%r29, %r1, %r2;
	setp.gt.u32 	%p5, %r29, -4;
	@%p5 bra 	$L__BB7_7;
	sub.s32 	%r37, %r36, %r18;
$L__BB7_6:
	setp.eq.s32 	%p6, %r37, 0;
	selp.f32 	%f4, 0f3F800000, 0f00000000, %p6;
	mul.wide.s32 	%rd8, %r36, 4;
	add.s64 	%rd9, %rd2, %rd8;
	ld.global.f32 	%f5, [%rd9];
	sub.f32 	%f6, %f4, %f5;
	add.s64 	%rd10, %rd1, %rd8;
	st.global.f32 	[%rd10], %f6;
	add.s32 	%r30, %r36, 1;
	setp.eq.s32 	%p7, %r18, %r30;
	selp.f32 	%f7, 0f3F800000, 0f00000000, %p7;
	ld.global.f32 	%f8, [%rd9+4];
	sub.f32 	%f9, %f7, %f8;
	st.global.f32 	[%rd10+4], %f9;
	add.s32 	%r31, %r36, 2;
	setp.eq.s32 	%p8, %r18, %r31;
	selp.f32 	%f10, 0f3F800000, 0f00000000, %p8;
	ld.global.f32 	%f11, [%rd9+8];
	sub.f32 	%f12, %f10, %f11;
	st.global.f32 	[%rd10+8], %f12;
	add.s32 	%r32, %r36, 3;
	setp.eq.s32 	%p9, %r18, %r32;
	selp.f32 	%f13, 0f3F800000, 0f00000000, %p9;
	ld.global.f32 	%f14, [%rd9+12];
	sub.f32 	%f15, %f13, %f14;
	st.global.f32 	[%rd10+12], %f15;
	add.s32 	%r36, %r36, 4;
	add.s32 	%r37, %r37, 4;
	setp.ne.s32 	%p10, %r36, %r2;
	@%p10 bra 	$L__BB7_6;
$L__BB7_7:
	ret;

}
	// .globl	_Z14apply_gradientPfS_i
.visible .entry _Z14apply_gradientPfS_i(
	.param .u64 .ptr .align 1 _Z14apply_gradientPfS_i_param_0,
	.param .u64 .ptr .align 1 _Z14apply_gradientPfS_i_param_1,
	.param .u32 _Z14apply_gradientPfS_i_param_2
)
{
	.reg .pred 	%p<6>;
	.reg .b32 	%r<31>;
	.reg .b32 	%f<16>;
	.reg .b64 	%rd<13>;

	ld.param.u64 	%rd5, [_Z14apply_gradientPfS_i_param_0];
	ld.param.u64 	%rd6, [_Z14apply_gradientPfS_i_param_1];
	ld.param.u32 	%r15, [_Z14apply_gradientPfS_i_param_2];
	cvta.to.global.u64 	%rd1, %rd5;
	cvta.to.global.u64 	%rd2, %rd6;
	mov.u32 	%r16, %ctaid.x;
	mov.u32 	%r17, %ntid.x;
	mov.u32 	%r18, %tid.x;
	mad.lo.s32 	%r19, %r16, %r17, %r18;
	mov.u32 	%r20, %nctaid.x;
	mul.lo.s32 	%r21, %r17, %r20;
	mul.lo.s32 	%r22, %r15, %r19;
	div.s32 	%r1, %r22, %r21;
	add.s32 	%r23, %r22, %r15;
	div.s32 	%r2, %r23, %r21;
	setp.ge.s32 	%p1, %r1, %r2;
	@%p1 bra 	$L__BB8_7;
	sub.s32 	%r24, %r2, %r1;
	and.b32  	%r3, %r24, 3;
	setp.eq.s32 	%p2, %r3, 0;
	mov.u32 	%r28, %r1;
	@%p2 bra 	$L__BB8_4;
	neg.s32 	%r26, %r3;
	mov.u32 	%r28, %r1;
$L__BB8_3:
	.pragma "nounroll";
	mul.wide.s32 	%rd7, %r28, 4;
	add.s64 	%rd8, %rd1, %rd7;
	add.s64 	%rd9, %rd2, %rd7;
	ld.global.f32 	%f1, [%rd9];
	ld.global.f32 	%f2, [%rd8];
	fma.rn.f32 	%f3, %f1, 0f3DCCCCCD, %f2;
	st.global.f32 	[%rd8], %f3;
	add.s32 	%r28, %r28, 1;
	add.s32 	%r26, %r26, 1;
	setp.ne.s32 	%p3, %r26, 0;
	@%p3 bra 	$L__BB8_3;
$L__BB8_4:
	sub.s32 	%r25, %r1, %r2;
	setp.gt.u32 	%p4, %r25, -4;
	@%p4 bra 	$L__BB8_7;
	sub.s32 	%r29, %r28, %r2;
	add.s64 	%rd3, %rd2, 8;
	add.s64 	%rd4, %rd1, 8;
$L__BB8_6:
	mul.wide.s32 	%rd10, %r28, 4;
	add.s64 	%rd11, %rd3, %rd10;
	add.s64 	%rd12, %rd4, %rd10;
	ld.global.f32 	%f4, [%rd11+-8];
	ld.global.f32 	%f5, [%rd12+-8];
	fma.rn.f32 	%f6, %f4, 0f3DCCCCCD, %f5;
	st.global.f32 	[%rd12+-8], %f6;
	ld.global.f32 	%f7, [%rd11+-4];
	ld.global.f32 	%f8, [%rd12+-4];
	fma.rn.f32 	%f9, %f7, 0f3DCCCCCD, %f8;
	st.global.f32 	[%rd12+-4], %f9;
	ld.global.f32 	%f10, [%rd11];
	ld.global.f32 	%f11, [%rd12];
	fma.rn.f32 	%f12, %f10, 0f3DCCCCCD, %f11;
	st.global.f32 	[%rd12], %f12;
	ld.global.f32 	%f13, [%rd11+4];
	ld.global.f32 	%f14, [%rd12+4];
	fma.rn.f32 	%f15, %f13, 0f3DCCCCCD, %f14;
	st.global.f32 	[%rd12+4], %f15;
	add.s32 	%r28, %r28, 4;
	add.s32 	%r29, %r29, 4;
	setp.ne.s32 	%p5, %r29, 0;
	@%p5 bra 	$L__BB8_6;
$L__BB8_7:
	ret;

}
	// .globl	_Z12b_grad_finalPA6_A6_A6_fPfPS0_
.visible .entry _Z12b_grad_finalPA6_A6_A6_fPfPS0_(
	.param .u64 .ptr .align 1 _Z12b_grad_finalPA6_A6_A6_fPfPS0__param_0,
	.param .u64 .ptr .align 1 _Z12b_grad_finalPA6_A6_A6_fPfPS0__param_1,
	.param .u64 .ptr .align 1 _Z12b_grad_finalPA6_A6_A6_fPfPS0__param_2
)
{
	.reg .pred 	%p<6>;
	.reg .b32 	%r<184>;
	.reg .b32 	%f<16>;
	.reg .b64 	%rd<72>;

	ld.param.u64 	%rd4, [_Z12b_grad_finalPA6_A6_A6_fPfPS0__param_0];
	ld.param.u64 	%rd5, [_Z12b_grad_finalPA6_A6_A6_fPfPS0__param_1];
	ld.param.u64 	%rd6, [_Z12b_grad_finalPA6_A6_A6_fPfPS0__param_2];
	cvta.to.global.u64 	%rd1, %rd4;
	cvta.to.global.u64 	%rd2, %rd6;
	cvta.to.global.u64 	%rd3, %rd5;
	mov.u32 	%r12, %ctaid.x;
	mov.u32 	%r13, %ntid.x;
	mov.u32 	%r14, %tid.x;
	mad.lo.s32 	%r15, %r12, %r13, %r14;
	mov.u32 	%r16, %nctaid.x;
	mul.lo.s32 	%r17, %r13, %r16;
	mul.lo.s32 	%r18, %r15, 2160;
	div.s32 	%r1, %r18, %r17;
	add.s32 	%r19, %r18, 2160;
	div.s32 	%r2, %r19, %r17;
	setp.ge.s32 	%p1, %r1, %r2;
	@%p1 bra 	$L__BB9_6;
	sub.s32 	%r20, %r2, %r1;
	and.b32  	%r3, %r20, 3;
	setp.eq.s32 	%p2, %r3, 0;
	mov.u32 	%r182, %r1;
	@%p2 bra 	$L__BB9_4;
	neg.s32 	%r180, %r3;
	mov.u32 	%r182, %r1;
$L__BB9_3:
	.pragma "nounroll";
	mul.hi.s32 	%r21, %r182, 1717986919;
	shr.u32 	%r22, %r21, 31;
	shr.s32 	%r23, %r21, 2;
	add.s32 	%r24, %r23, %r22;
	mul.lo.s32 	%r25, %r24, 10;
	sub.s32 	%r26, %r182, %r25;
	mul.hi.s32 	%r27, %r24, 715827883;
	shr.u32 	%r28, %r27, 31;
	add.s32 	%r29, %r27, %r28;
	mul.lo.s32 	%r30, %r29, 6;
	sub.s32 	%r31, %r24, %r30;
	mul.hi.s32 	%r32, %r182, -2004318071;
	add.s32 	%r33, %r32, %r182;
	shr.u32 	%r34, %r33, 31;
	shr.s32 	%r35, %r33, 5;
	add.s32 	%r36, %r35, %r34;
	mul.hi.s32 	%r37, %r36, 715827883;
	shr.u32 	%r38, %r37, 31;
	add.s32 	%r39, %r37, %r38;
	mul.lo.s32 	%r40, %r39, 6;
	sub.s32 	%r41, %r36, %r40;
	mul.hi.s32 	%r42, %r182, -1240768329;
	add.s32 	%r43, %r42, %r182;
	shr.u32 	%r44, %r43, 31;
	shr.s32 	%r45, %r43, 8;
	add.s32 	%r46, %r45, %r44;
	mul.hi.s32 	%r47, %r46, 715827883;
	shr.u32 	%r48, %r47, 31;
	add.s32 	%r49, %r47, %r48;
	mul.lo.s32 	%r50, %r49, 6;
	sub.s32 	%r51, %r46, %r50;
	mul.wide.s32 	%rd7, %r26, 4;
	add.s64 	%rd8, %rd3, %rd7;
	ld.global.f32 	%f1, [%rd8];
	mul.wide.s32 	%rd9, %r31, 144;
	add.s64 	%rd10, %rd2, %rd9;
	mul.wide.s32 	%rd11, %r41, 24;
	add.s64 	%rd12, %rd10, %rd11;
	mul.wide.s32 	%rd13, %r51, 4;
	add.s64 	%rd14, %rd12, %rd13;
	ld.global.f32 	%f2, [%rd14];
	mul.f32 	%f3, %f1, %f2;
	mul.wide.s32 	%rd15, %r26, 864;
	add.s64 	%rd16, %rd1, %rd15;
	add.s64 	%rd17, %rd16, %rd9;
	add.s64 	%rd18, %rd17, %rd11;
	add.s64 	%rd19, %rd18, %rd13;
	st.global.f32 	[%rd19], %f3;
	add.s32 	%r182, %r182, 1;
	add.s32 	%r180, %r180, 1;
	setp.ne.s32 	%p3, %r180, 0;
	@%p3 bra 	$L__BB9_3;
$L__BB9_4:
	sub.s32 	%r52, %r1, %r2;
	setp.gt.u32 	%p4, %r52, -4;
	@%p4 bra 	$L__BB9_6;
$L__BB9_5:
	mul.hi.s32 	%r53, %r182, 1717986919;
	shr.u32 	%r54, %r53, 31;
	shr.s32 	%r55, %r53, 2;
	add.s32 	%r56, %r55, %r54;
	mul.lo.s32 	%r57, %r56, 10;
	sub.s32 	%r58, %r182, %r57;
	mul.hi.s32 	%r59, %r56, 715827883;
	shr.u32 	%r60, %r59, 31;
	add.s32 	%r61, %r59, %r60;
	mul.lo.s32 	%r62, %r61, 6;
	sub.s32 	%r63, %r56, %r62;
	mul.hi.s32 	%r64, %r182, -2004318071;
	add.s32 	%r65, %r64, %r182;
	shr.u32 	%r66, %r65, 31;
	shr.s32 	%r67, %r65, 5;
	add.s32 	%r68, %r67, %r66;
	mul.hi.s32 	%r69, %r68, 715827883;
	shr.u32 	%r70, %r69, 31;
	add.s32 	%r71, %r69, %r70;
	mul.lo.s32 	%r72, %r71, 6;
	sub.s32 	%r73, %r68, %r72;
	mul.hi.s32 	%r74, %r182, -1240768329;
	add.s32 	%r75, %r74, %r182;
	shr.u32 	%r76, %r75, 31;
	shr.s32 	%r77, %r75, 8;
	add.s32 	%r78, %r77, %r76;
	mul.hi.s32 	%r79, %r78, 715827883;
	shr.u32 	%r80, %r79, 31;
	add.s32 	%r81, %r79, %r80;
	mul.lo.s32 	%r82, %r81, 6;
	sub.s32 	%r83, %r78, %r82;
	mul.wide.s32 	%rd20, %r58, 4;
	add.s64 	%rd21, %rd3, %rd20;
	ld.global.f32 	%f4, [%rd21];
	mul.wide.s32 	%rd22, %r63, 144;
	add.s64 	%rd23, %rd2, %rd22;
	mul.wide.s32 	%rd24, %r73, 24;
	add.s64 	%rd25, %rd23, %rd24;
	mul.wide.s32 	%rd26, %r83, 4;
	add.s64 	%rd27, %rd25, %rd26;
	ld.global.f32 	%f5, [%rd27];
	mul.f32 	%f6, %f4, %f5;
	mul.wide.s32 	%rd28, %r58, 864;
	add.s64 	%rd29, %rd1, %rd28;
	add.s64 	%rd30, %rd29, %rd22;
	add.s64 	%rd31, %rd30, %rd24;
	add.s64 	%rd32, %rd31, %rd26;
	st.global.f32 	[%rd32], %f6;
	add.s32 	%r84, %r182, 1;
	mul.hi.s32 	%r85, %r84, 1717986919;
	shr.u32 	%r86, %r85, 31;
	shr.s32 	%r87, %r85, 2;
	add.s32 	%r88, %r87, %r86;
	mul.lo.s32 	%r89, %r88, 10;
	sub.s32 	%r90, %r84, %r89;
	mul.hi.s32 	%r91, %r88, 715827883;
	shr.u32 	%r92, %r91, 31;
	add.s32 	%r93, %r91, %r92;
	mul.lo.s32 	%r94, %r93, 6;
	sub.s32 	%r95, %r88, %r94;
	mul.hi.s32 	%r96, %r84, -2004318071;
	add.s32 	%r97, %r96, %r84;
	shr.u32 	%r98, %r97, 31;
	shr.s32 	%r99, %r97, 5;
	add.s32 	%r100, %r99, %r98;
	mul.hi.s32 	%r101, %r100, 715827883;
	shr.u32 	%r102, %r101, 31;
	add.s32 	%r103, %r101, %r102;
	mul.lo.s32 	%r104, %r103, 6;
	sub.s32 	%r105, %r100, %r104;
	mul.hi.s32 	%r106, %r84, -1240768329;
	add.s32 	%r107, %r106, %r84;
	shr.u32 	%r108, %r107, 31;
	shr.s32 	%r109, %r107, 8;
	add.s32 	%r110, %r109, %r108;
	mul.hi.s32 	%r111, %r110, 715827883;
	shr.u32 	%r112, %r111, 31;
	add.s32 	%r113, %r111, %r112;
	mul.lo.s32 	%r114, %r113, 6;
	sub.s32 	%r115, %r110, %r114;
	mul.wide.s32 	%rd33, %r90, 4;
	add.s64 	%rd34, %rd3, %rd33;
	ld.global.f32 	%f7, [%rd34];
	mul.wide.s32 	%rd35, %r95, 144;
	add.s64 	%rd36, %rd2, %rd35;
	mul.wide.s32 	%rd37, %r105, 24;
	add.s64 	%rd38, %rd36, %rd37;
	mul.wide.s32 	%rd39, %r115, 4;
	add.s64 	%rd40, %rd38, %rd39;
	ld.global.f32 	%f8, [%rd40];
	mul.f32 	%f9, %f7, %f8;
	mul.wide.s32 	%rd41, %r90, 864;
	add.s64 	%rd42, %rd1, %rd41;
	add.s64 	%rd43, %rd42, %rd35;
	add.s64 	%rd44, %rd43, %rd37;
	add.s64 	%rd45, %rd44, %rd39;
	st.global.f32 	[%rd45], %f9;
	add.s32 	%r116, %r182, 2;
	mul.hi.s32 	%r117, %r116, 1717986919;
	shr.u32 	%r118, %r117, 31;
	shr.s32 	%r119, %r117, 2;
	add.s32 	%r120, %r119, %r118;
	mul.lo.s32 	%r121, %r120, 10;
	sub.s32 	%r122, %r116, %r121;
	mul.hi.s32 	%r123, %r120, 715827883;
	shr.u32 	%r124, %r123, 31;
	add.s32 	%r125, %r123, %r124;
	mul.lo.s32 	%r126, %r125, 6;
	sub.s32 	%r127, %r120, %r126;
	mul.hi.s32 	%r128, %r116, -2004318071;
	add.s32 	%r129, %r128, %r116;
	shr.u32 	%r130, %r129, 31;
	shr.s32 	%r131, %r129, 5;
	add.s32 	%r132, %r131, %r130;
	mul.hi.s32 	%r133, %r132, 715827883;
	shr.u32 	%r134, %r133, 31;
	add.s32 	%r135, %r133, %r134;
	mul.lo.s32 	%r136, %r135, 6;
	sub.s32 	%r137, %r132, %r136;
	mul.hi.s32 	%r138, %r116, -1240768329;
	add.s32 	%r139, %r138, %r116;
	shr.u32 	%r140, %r139, 31;
	shr.s32 	%r141, %r139, 8;
	add.s32 	%r142, %r141, %r140;
	mul.hi.s32 	%r143, %r142, 715827883;
	shr.u32 	%r144, %r143, 31;
	add.s32 	%r145, %r143, %r144;
	mul.lo.s32 	%r146, %r145, 6;
	sub.s32 	%r147, %r142, %r146;
	mul.wide.s32 	%rd46, %r122, 4;
	add.s64 	%rd47, %rd3, %rd46;
	ld.global.f32 	%f10, [%rd47];
	mul.wide.s32 	%rd48, %r127, 144;
	add.s64 	%rd49, %rd2, %rd48;
	mul.wide.s32 	%rd50, %r137, 24;
	add.s64 	%rd51, %rd49, %rd50;
	mul.wide.s32 	%rd52, %r147, 4;
	add.s64 	%rd53, %rd51, %rd52;
	ld.global.f32 	%f11, [%rd53];
	mul.f32 	%f12, %f10, %f11;
	mul.wide.s32 	%rd54, %r122, 864;
	add.s64 	%rd55, %rd1, %rd54;
	add.s64 	%rd56, %rd55, %rd48;
	add.s64 	%rd57, %rd56, %rd50;
	add.s64 	%rd58, %rd57, %rd52;
	st.global.f32 	[%rd58], %f12;
	add.s32 	%r148, %r182, 3;
	mul.hi.s32 	%r149, %r148, 1717986919;
	shr.u32 	%r150, %r149, 31;
	shr.s32 	%r151, %r149, 2;
	add.s32 	%r152, %r151, %r150;
	mul.lo.s32 	%r153, %r152, 10;
	sub.s32 	%r154, %r148, %r153;
	mul.hi.s32 	%r155, %r152, 715827883;
	shr.u32 	%r156, %r155, 31;
	add.s32 	%r157, %r155, %r156;
	mul.lo.s32 	%r158, %r157, 6;
	sub.s32 	%r159, %r152, %r158;
	mul.hi.s32 	%r160, %r148, -2004318071;
	add.s32 	%r161, %r160, %r148;
	shr.u32 	%r162, %r161, 31;
	shr.s32 	%r163, %r161, 5;
	add.s32 	%r164, %r163, %r162;
	mul.hi.s32 	%r165, %r164, 715827883;
	shr.u32 	%r166, %r165, 31;
	add.s32 	%r167, %r165, %r166;
	mul.lo.s32 	%r168, %r167, 6;
	sub.s32 	%r169, %r164, %r168;
	mul.hi.s32 	%r170, %r148, -1240768329;
	add.s32 	%r171, %r170, %r148;
	shr.u32 	%r172, %r171, 31;
	shr.s32 	%r173, %r171, 8;
	add.s32 	%r174, %r173, %r172;
	mul.hi.s32 	%r175, %r174, 715827883;
	shr.u32 	%r176, %r175, 31;
	add.s32 	%r177, %r175, %r176;
	mul.lo.s32 	%r178, %r177, 6;
	sub.s32 	%r179, %r174, %r178;
	mul.wide.s32 	%rd59, %r154, 4;
	add.s64 	%rd60, %rd3, %rd59;
	ld.global.f32 	%f13, [%rd60];
	mul.wide.s32 	%rd61, %r159, 144;
	add.s64 	%rd62, %rd2, %rd61;
	mul.wide.s32 	%rd63, %r169, 24;
	add.s64 	%rd64, %rd62, %rd63;
	mul.wide.s32 	%rd65, %r179, 4;
	add.s64 	%rd66, %rd64, %rd65;
	ld.global.f32 	%f14, [%rd66];
	mul.f32 	%f15, %f13, %f14;
	mul.wide.s32 	%rd67, %r154, 864;
	add.s64 	%rd68, %rd1, %rd67;
	add.s64 	%rd69, %rd68, %rd61;
	add.s64 	%rd70, %rd69, %rd63;
	add.s64 	%rd71, %rd70, %rd65;
	st.global.f32 	[%rd71], %f15;
	add.s32 	%r182, %r182, 4;
	setp.ne.s32 	%p5, %r182, %r2;
	@%p5 bra 	$L__BB9_5;
$L__BB9_6:
	ret;

}
	// .globl	_Z12b_bias_finalPfS_
.visible .entry _Z12b_bias_finalPfS_(
	.param .u64 .ptr .align 1 _Z12b_bias_finalPfS__param_0,
	.param .u64 .ptr .align 1 _Z12b_bias_finalPfS__param_1
)
{
	.reg .pred 	%p<6>;
	.reg .b32 	%r<30>;
	.reg .b32 	%f<16>;
	.reg .b64 	%rd<13>;

	ld.param.u64 	%rd5, [_Z12b_bias_finalPfS__param_0];
	ld.param.u64 	%rd6, [_Z12b_bias_finalPfS__param_1];
	cvta.to.global.u64 	%rd1, %rd5;
	cvta.to.global.u64 	%rd2, %rd6;
	mov.u32 	%r15, %ctaid.x;
	mov.u32 	%r16, %ntid.x;
	mov.u32 	%r17, %tid.x;
	mad.lo.s32 	%r18, %r15, %r16, %r17;
	mov.u32 	%r19, %nctaid.x;
	mul.lo.s32 	%r20, %r16, %r19;
	mul.lo.s32 	%r21, %r18, 10;
	div.s32 	%r1, %r21, %r20;
	add.s32 	%r22, %r21, 10;
	div.s32 	%r2, %r22, %r20;
	setp.ge.s32 	%p1, %r1, %r2;
	@%p1 bra 	$L__BB10_7;
	sub.s32 	%r23, %r2, %r1;
	and.b32  	%r3, %r23, 3;
	setp.eq.s32 	%p2, %r3, 0;
	mov.u32 	%r27, %r1;
	@%p2 bra 	$L__BB10_4;
	neg.s32 	%r25, %r3;
	mov.u32 	%r27, %r1;
$L__BB10_3:
	.pragma "nounroll";
	mul.wide.s32 	%rd7, %r27, 4;
	add.s64 	%rd8, %rd1, %rd7;
	add.s64 	%rd9, %rd2, %rd7;
	ld.global.f32 	%f1, [%rd9];
	ld.global.f32 	%f2, [%rd8];
	fma.rn.f32 	%f3, %f1, 0f3DCCCCCD, %f2;
	st.global.f32 	[%rd8], %f3;
	add.s32 	%r27, %r27, 1;
	add.s32 	%r25, %r25, 1;
	setp.ne.s32 	%p3, %r25, 0;
	@%p3 bra 	$L__BB10_3;
$L__BB10_4:
	sub.s32 	%r24, %r1, %r2;
	setp.gt.u32 	%p4, %r24, -4;
	@%p4 bra 	$L__BB10_7;
	sub.s32 	%r28, %r27, %r2;
	add.s64 	%rd3, %rd2, 8;
	add.s64 	%rd4, %rd1, 8;
$L__BB10_6:
	mul.wide.s32 	%rd10, %r27, 4;
	add.s64 	%rd11, %rd3, %rd10;
	add.s64 	%rd12, %rd4, %rd10;
	ld.global.f32 	%f4, [%rd11+-8];
	ld.global.f32 	%f5, [%rd12+-8];
	fma.rn.f32 	%f6, %f4, 0f3DCCCCCD, %f5;
	st.global.f32 	[%rd12+-8], %f6;
	ld.global.f32 	%f7, [%rd11+-4];
	ld.global.f32 	%f8, [%rd12+-4];
	fma.rn.f32 	%f9, %f7, 0f3DCCCCCD, %f8;
	st.global.f32 	[%rd12+-4], %f9;
	ld.global.f32 	%f10, [%rd11];
	ld.global.f32 	%f11, [%rd12];
	fma.rn.f32 	%f12, %f10, 0f3DCCCCCD, %f11;
	st.global.f32 	[%rd12], %f12;
	ld.global.f32 	%f13, [%rd11+4];
	ld.global.f32 	%f14, [%rd12+4];
	fma.rn.f32 	%f15, %f13, 0f3DCCCCCD, %f14;
	st.global.f32 	[%rd12+4], %f15;
	add.s32 	%r27, %r27, 4;
	add.s32 	%r28, %r28, 4;
	setp.ne.s32 	%p5, %r28, 0;
	@%p5 bra 	$L__BB10_6;
$L__BB10_7:
	ret;

}
	// .globl	_Z13b_output_softPA6_A6_fPA6_S0_Pf
.visible .entry _Z13b_output_softPA6_A6_fPA6_S0_Pf(
	.param .u64 .ptr .align 1 _Z13b_output_softPA6_A6_fPA6_S0_Pf_param_0,
	.param .u64 .ptr .align 1 _Z13b_output_softPA6_A6_fPA6_S0_Pf_param_1,
	.param .u64 .ptr .align 1 _Z13b_output_softPA6_A6_fPA6_S0_Pf_param_2
)
{
	.reg .pred 	%p<8>;
	.reg .b32 	%r<250>;
	.reg .b32 	%f<29>;
	.reg .b64 	%rd<98>;

	ld.param.u64 	%rd4, [_Z13b_output_softPA6_A6_fPA6_S0_Pf_param_0];
	ld.param.u64 	%rd5, [_Z13b_output_softPA6_A6_fPA6_S0_Pf_param_1];
	ld.param.u64 	%rd6, [_Z13b_output_softPA6_A6_fPA6_S0_Pf_param_2];
	cvta.to.global.u64 	%rd1, %rd4;
	cvta.to.global.u64 	%rd2, %rd6;
	cvta.to.global.u64 	%rd3, %rd5;
	mov.u32 	%r14, %ctaid.x;
	mov.u32 	%r15, %ntid.x;
	mov.u32 	%r16, %tid.x;
	mad.lo.s32 	%r17, %r14, %r15, %r16;
	mov.u32 	%r18, %nctaid.x;
	mul.lo.s32 	%r19, %r15, %r18;
	mul.lo.s32 	%r20, %r17, 2160;
	div.s32 	%r248, %r20, %r19;
	add.s32 	%r21, %r20, 2160;
	div.s32 	%r2, %r21, %r19;
	setp.ge.s32 	%p1, %r248, %r2;
	@%p1 bra 	$L__BB11_9;
	sub.s32 	%r3, %r2, %r248;
	and.b32  	%r4, %r3, 3;
	sub.s32 	%r22, %r248, %r2;
	setp.gt.u32 	%p2, %r22, -4;
	@%p2 bra 	$L__BB11_4;
	and.b32  	%r23, %r3, -4;
	neg.s32 	%r246, %r23;
$L__BB11_3:
	.pragma "nounroll";
	mul.hi.s32 	%r24, %r248, 1717986919;
	shr.u32 	%r25, %r24, 31;
	shr.s32 	%r26, %r24, 2;
	add.s32 	%r27, %r26, %r25;
	mul.lo.s32 	%r28, %r27, 10;
	sub.s32 	%r29, %r248, %r28;
	mul.hi.s32 	%r30, %r27, 715827883;
	shr.u32 	%r31, %r30, 31;
	add.s32 	%r32, %r30, %r31;
	mul.lo.s32 	%r33, %r32, 6;
	sub.s32 	%r34, %r27, %r33;
	mul.hi.s32 	%r35, %r248, -2004318071;
	add.s32 	%r36, %r35, %r248;
	shr.u32 	%r37, %r36, 31;
	shr.s32 	%r38, %r36, 5;
	add.s32 	%r39, %r38, %r37;
	mul.hi.s32 	%r40, %r39, 715827883;
	shr.u32 	%r41, %r40, 31;
	add.s32 	%r42, %r40, %r41;
	mul.lo.s32 	%r43, %r42, 6;
	sub.s32 	%r44, %r39, %r43;
	mul.hi.s32 	%r45, %r248, -1240768329;
	add.s32 	%r46, %r45, %r248;
	shr.u32 	%r47, %r46, 31;
	shr.s32 	%r48, %r46, 8;
	add.s32 	%r49, %r48, %r47;
	mul.hi.s32 	%r50, %r49, 715827883;
	shr.u32 	%r51, %r50, 31;
	add.s32 	%r52, %r50, %r51;
	mul.lo.s32 	%r53, %r52, 6;
	sub.s32 	%r54, %r49, %r53;
	mul.wide.s32 	%rd7, %r34, 144;
	add.s64 	%rd8, %rd1, %rd7;
	mul.wide.s32 	%rd9, %r44, 24;
	add.s64 	%rd10, %rd8, %rd9;
	mul.wide.s32 	%rd11, %r54, 4;
	add.s64 	%rd12, %rd10, %rd11;
	mul.wide.s32 	%rd13, %r29, 864;
	add.s64 	%rd14, %rd3, %rd13;
	add.s64 	%rd15, %rd14, %rd7;
	add.s64 	%rd16, %rd15, %rd9;
	add.s64 	%rd17, %rd16, %rd11;
	ld.global.f32 	%f1, [%rd17];
	mul.wide.s32 	%rd18, %r29, 4;
	add.s64 	%rd19, %rd2, %rd18;
	ld.global.f32 	%f2, [%rd19];
	mul.f32 	%f3, %f1, %f2;
	atom.global.add.f32 	%f4, [%rd12], %f3;
	add.s32 	%r55, %r248, 1;
	mul.hi.s32 	%r56, %r55, 1717986919;
	shr.u32 	%r57, %r56, 31;
	shr.s32 	%r58, %r56, 2;
	add.s32 	%r59, %r58, %r57;
	mul.lo.s32 	%r60, %r59, 10;
	sub.s32 	%r61, %r55, %r60;
	mul.hi.s32 	%r62, %r59, 715827883;
	shr.u32 	%r63, %r62, 31;
	add.s32 	%r64, %r62, %r63;
	mul.lo.s32 	%r65, %r64, 6;
	sub.s32 	%r66, %r59, %r65;
	mul.hi.s32 	%r67, %r55, -2004318071;
	add.s32 	%r68, %r67, %r55;
	shr.u32 	%r69, %r68, 31;
	shr.s32 	%r70, %r68, 5;
	add.s32 	%r71, %r70, %r69;
	mul.hi.s32 	%r72, %r71, 715827883;
	shr.u32 	%r73, %r72, 31;
	add.s32 	%r74, %r72, %r73;
	mul.lo.s32 	%r75, %r74, 6;
	sub.s32 	%r76, %r71, %r75;
	mul.hi.s32 	%r77, %r55, -1240768329;
	add.s32 	%r78, %r77, %r55;
	shr.u32 	%r79, %r78, 31;
	shr.s32 	%r80, %r78, 8;
	add.s32 	%r81, %r80, %r79;
	mul.hi.s32 	%r82, %r81, 715827883;
	shr.u32 	%r83, %r82, 31;
	add.s32 	%r84, %r82, %r83;
	mul.lo.s32 	%r85, %r84, 6;
	sub.s32 	%r86, %r81, %r85;
	mul.wide.s32 	%rd20, %r66, 144;
	add.s64 	%rd21, %rd1, %rd20;
	mul.wide.s32 	%rd22, %r76, 24;
	add.s64 	%rd23, %rd21, %rd22;
	mul.wide.s32 	%rd24, %r86, 4;
	add.s64 	%rd25, %rd23, %rd24;
	mul.wide.s32 	%rd26, %r61, 864;
	add.s64 	%rd27, %rd3, %rd26;
	add.s64 	%rd28, %rd27, %rd20;
	add.s64 	%rd29, %rd28, %rd22;
	add.s64 	%rd30, %rd29, %rd24;
	ld.global.f32 	%f5, [%rd30];
	mul.wide.s32 	%rd31, %r61, 4;
	add.s64 	%rd32, %rd2, %rd31;
	ld.global.f32 	%f6, [%rd32];
	mul.f32 	%f7, %f5, %f6;
	atom.global.add.f32 	%f8, [%rd25], %f7;
	add.s32 	%r87, %r248, 2;
	mul.hi.s32 	%r88, %r87, 1717986919;
	shr.u32 	%r89, %r88, 31;
	shr.s32 	%r90, %r88, 2;
	add.s32 	%r91, %r90, %r89;
	mul.lo.s32 	%r92, %r91, 10;
	sub.s32 	%r93, %r87, %r92;
	mul.hi.s32 	%r94, %r91, 715827883;
	shr.u32 	%r95, %r94, 31;
	add.s32 	%r96, %r94, %r95;
	mul.lo.s32 	%r97, %r96, 6;
	sub.s32 	%r98, %r91, %r97;
	mul.hi.s32 	%r99, %r87, -2004318071;
	add.s32 	%r100, %r99, %r87;
	shr.u32 	%r101, %r100, 31;
	shr.s32 	%r102, %r100, 5;
	add.s32 	%r103, %r102, %r101;
	mul.hi.s32 	%r104, %r103, 715827883;
	shr.u32 	%r105, %r104, 31;
	add.s32 	%r106, %r104, %r105;
	mul.lo.s32 	%r107, %r106, 6;
	sub.s32 	%r108, %r103, %r107;
	mul.hi.s32 	%r109, %r87, -1240768329;
	add.s32 	%r110, %r109, %r87;
	shr.u32 	%r111, %r110, 31;
	shr.s32 	%r112, %r110, 8;
	add.s32 	%r113, %r112, %r111;
	mul.hi.s32 	%r114, %r113, 715827883;
	shr.u32 	%r115, %r114, 31;
	add.s32 	%r116, %r114, %r115;
	mul.lo.s32 	%r117, %r116, 6;
	sub.s32 	%r118, %r113, %r117;
	mul.wide.s32 	%rd33, %r98, 144;
	add.s64 	%rd34, %rd1, %rd33;
	mul.wide.s32 	%rd35, %r108, 24;
	add.s64 	%rd36, %rd34, %rd35;
	mul.wide.s32 	%rd37, %r118, 4;
	add.s64 	%rd38, %rd36, %rd37;
	mul.wide.s32 	%rd39, %r93, 864;
	add.s64 	%rd40, %rd3, %rd39;
	add.s64 	%rd41, %rd40, %rd33;
	add.s64 	%rd42, %rd41, %rd35;
	add.s64 	%rd43, %rd42, %rd37;
	ld.global.f32 	%f9, [%rd43];
	mul.wide.s32 	%rd44, %r93, 4;
	add.s64 	%rd45, %rd2, %rd44;
	ld.global.f32 	%f10, [%rd45];
	mul.f32 	%f11, %f9, %f10;
	atom.global.add.f32 	%f12, [%rd38], %f11;
	add.s32 	%r119, %r248, 3;
	mul.hi.s32 	%r120, %r119, 1717986919;
	shr.u32 	%r121, %r120, 31;
	shr.s32 	%r122, %r120, 2;
	add.s32 	%r123, %r122, %r121;
	mul.lo.s32 	%r124, %r123, 10;
	sub.s32 	%r125, %r119, %r124;
	mul.hi.s32 	%r126, %r123, 715827883;
	shr.u32 	%r127, %r126, 31;
	add.s32 	%r128, %r126, %r127;
	mul.lo.s32 	%r129, %r128, 6;
	sub.s32 	%r130, %r123, %r129;
	mul.hi.s32 	%r131, %r119, -2004318071;
	add.s32 	%r132, %r131, %r119;
	shr.u32 	%r133, %r132, 31;
	shr.s32 	%r134, %r132, 5;
	add.s32 	%r135, %r134, %r133;
	mul.hi.s32 	%r136, %r135, 715827883;
	shr.u32 	%r137, %r136, 31;
	add.s32 	%r138, %r136, %r137;
	mul.lo.s32 	%r139, %r138, 6;
	sub.s32 	%r140, %r135, %r139;
	mul.hi.s32 	%r141, %r119, -1240768329;
	add.s32 	%r142, %r141, %r119;
	shr.u32 	%r143, %r142, 31;
	shr.s32 	%r144, %r142, 8;
	add.s32 	%r145, %r144, %r143;
	mul.hi.s32 	%r146, %r145, 715827883;
	shr.u32 	%r147, %r146, 31;
	add.s32 	%r148, %r146, %r147;
	mul.lo.s32 	%r149, %r148, 6;
	sub.s32 	%r150, %r145, %r149;
	mul.wide.s32 	%rd46, %r130, 144;
	add.s64 	%rd47, %rd1, %rd46;
	mul.wide.s32 	%rd48, %r140, 24;
	add.s64 	%rd49, %rd47, %rd48;
	mul.wide.s32 	%rd50, %r150, 4;
	add.s64 	%rd51, %rd49, %rd50;
	mul.wide.s32 	%rd52, %r125, 864;
	add.s64 	%rd53, %rd3, %rd52;
	add.s64 	%rd54, %rd53, %rd46;
	add.s64 	%rd55, %rd54, %rd48;
	add.s64 	%rd56, %rd55, %rd50;
	ld.global.f32 	%f13, [%rd56];
	mul.wide.s32 	%rd57, %r125, 4;
	add.s64 	%rd58, %rd2, %rd57;
	ld.global.f32 	%f14, [%rd58];
	mul.f32 	%f15, %f13, %f14;
	atom.global.add.f32 	%f16, [%rd51], %f15;
	add.s32 	%r248, %r248, 4;
	add.s32 	%r246, %r246, 4;
	setp.ne.s32 	%p3, %r246, 0;
	@%p3 bra 	$L__BB11_3;
$L__BB11_4:
	setp.eq.s32 	%p4, %r4, 0;
	@%p4 bra 	$L__BB11_9;
	setp.eq.s32 	%p5, %r4, 1;
	@%p5 bra 	$L__BB11_7;
	mul.hi.s32 	%r151, %r248, 1717986919;
	shr.u32 	%r152, %r151, 31;
	shr.s32 	%r153, %r151, 2;
	add.s32 	%r154, %r153, %r152;
	mul.lo.s32 	%r155, %r154, 10;
	sub.s32 	%r156, %r248, %r155;
	mul.hi.s32 	%r157, %r154, 715827883;
	shr.u32 	%r158, %r157, 31;
	add.s32 	%r159, %r157, %r158;
	mul.lo.s32 	%r160, %r159, 6;
	sub.s32 	%r161, %r154, %r160;
	mul.hi.s32 	%r162, %r248, -2004318071;
	add.s32 	%r163, %r162, %r248;
	shr.u32 	%r164, %r163, 31;
	shr.s32 	%r165, %r163, 5;
	add.s32 	%r166, %r165, %r164;
	mul.hi.s32 	%r167, %r166, 715827883;
	shr.u32 	%r168, %r167, 31;
	add.s32 	%r169, %r167, %r168;
	mul.lo.s32 	%r170, %r169, 6;
	sub.s32 	%r171, %r166, %r170;
	mul.hi.s32 	%r172, %r248, -1240768329;
	add.s32 	%r173, %r172, %r248;
	shr.u32 	%r174, %r173, 31;
	shr.s32 	%r175, %r173, 8;
	add.s32 	%r176, %r175, %r174;
	mul.hi.s32 	%r177, %r176, 715827883;
	shr.u32 	%r178, %r177, 31;
	add.s32 	%r179, %r177, %r178;
	mul.lo.s32 	%r180, %r179, 6;
	sub.s32 	%r181, %r176, %r180;
	mul.wide.s32 	%rd59, %r161, 144;
	add.s64 	%rd60, %rd1, %rd59;
	mul.wide.s32 	%rd61, %r171, 24;
	add.s64 	%rd62, %rd60, %rd61;
	mul.wide.s32 	%rd63, %r181, 4;
	add.s64 	%rd64, %rd62, %rd63;
	mul.wide.s32 	%rd65, %r156, 864;
	add.s64 	%rd66, %rd3, %rd65;
	add.s64 	%rd67, %rd66, %rd59;
	add.s64 	%rd68, %rd67, %rd61;
	add.s64 	%rd69, %rd68, %rd63;
	ld.global.f32 	%f17, [%rd69];
	mul.wide.s32 	%rd70, %r156, 4;
	add.s64 	%rd71, %rd2, %rd70;
	ld.global.f32 	%f18, [%rd71];
	mul.f32 	%f19, %f17, %f18;
	atom.global.add.f32 	%f20, [%rd64], %f19;
	add.s32 	%r182, %r248, 1;
	mul.hi.s32 	%r183, %r182, 1717986919;
	shr.u32 	%r184, %r183, 31;
	shr.s32 	%r185, %r183, 2;
	add.s32 	%r186, %r185, %r184;
	mul.lo.s32 	%r187, %r186, 10;
	sub.s32 	%r188, %r182, %r187;
	mul.hi.s32 	%r189, %r186, 715827883;
	shr.u32 	%r190, %r189, 31;
	add.s32 	%r191, %r189, %r190;
	mul.lo.s32 	%r192, %r191, 6;
	sub.s32 	%r193, %r186, %r192;
	mul.hi.s32 	%r194, %r182, -2004318071;
	add.s32 	%r195, %r194, %r182;
	shr.u32 	%r196, %r195, 31;
	shr.s32 	%r197, %r195, 5;
	add.s32 	%r198, %r197, %r196;
	mul.hi.s32 	%r199, %r198, 715827883;
	shr.u32 	%r200, %r199, 31;
	add.s32 	%r201, %r199, %r200;
	mul.lo.s32 	%r202, %r201, 6;
	sub.s32 	%r203, %r198, %r202;
	mul.hi.s32 	%r204, %r182, -1240768329;
	add.s32 	%r205, %r204, %r182;
	shr.u32 	%r206, %r205, 31;
	shr.s32 	%r207, %r205, 8;
	add.s32 	%r208, %r207, %r206;
	mul.hi.s32 	%r209, %r208, 715827883;
	shr.u32 	%r210, %r209, 31;
	add.s32 	%r211, %r209, %r210;
	mul.lo.s32 	%r212, %r211, 6;
	sub.s32 	%r213, %r208, %r212;
	mul.wide.s32 	%rd72, %r193, 144;
	add.s64 	%rd73, %rd1, %rd72;
	mul.wide.s32 	%rd74, %r203, 24;
	add.s64 	%rd75, %rd73, %rd74;
	mul.wide.s32 	%rd76, %r213, 4;
	add.s64 	%rd77, %rd75, %rd76;
	mul.wide.s32 	%rd78, %r188, 864;
	add.s64 	%rd79, %rd3, %rd78;
	add.s64 	%rd80, %rd79, %rd72;
	add.s64 	%rd81, %rd80, %rd74;
	add.s64 	%rd82, %rd81, %rd76;
	ld.global.f32 	%f21, [%rd82];
	mul.wide.s32 	%rd83, %r188, 4;
	add.s64 	%rd84, %rd2, %rd83;
	ld.global.f32 	%f22, [%rd84];
	mul.f32 	%f23, %f21, %f22;
	atom.global.add.f32 	%f24, [%rd77], %f23;
	add.s32 	%r248, %r248, 2;
$L__BB11_7:
	and.b32  	%r214, %r3, 1;
	setp.eq.b32 	%p6, %r214, 1;
	not.pred 	%p7, %p6;
	@%p7 bra 	$L__BB11_9;
	mul.hi.s32 	%r215, %r248, 1717986919;
	shr.u32 	%r216, %r215, 31;
	shr.s32 	%r217, %r215, 2;
	add.s32 	%r218, %r217, %r216;
	mul.lo.s32 	%r219, %r218, 10;
	sub.s32 	%r220, %r248, %r219;
	mul.hi.s32 	%r221, %r218, 715827883;
	shr.u32 	%r222, %r221, 31;
	add.s32 	%r223, %r221, %r222;
	mul.lo.s32 	%r224, %r223, 6;
	sub.s32 	%r225, %r218, %r224;
	mul.hi.s32 	%r226, %r248, -2004318071;
	add.s32 	%r227, %r226, %r248;
	shr.u32 	%r228, %r227, 31;
	shr.s32 	%r229, %r227, 5;
	add.s32 	%r230, %r229, %r228;
	mul.hi.s32 	%r231, %r230, 715827883;
	shr.u32 	%r232, %r231, 31;
	add.s32 	%r233, %r231, %r232;
	mul.lo.s32 	%r234, %r233, 6;
	sub.s32 	%r235, %r230, %r234;
	mul.hi.s32 	%r236, %r248, -1240768329;
	add.s32 	%r237, %r236, %r248;
	shr.u32 	%r238, %r237, 31;
	shr.s32 	%r239, %r237, 8;
	add.s32 	%r240, %r239, %r238;
	mul.hi.s32 	%r241, %r240, 715827883;
	shr.u32 	%r242, %r241, 31;
	add.s32 	%r243, %r241, %r242;
	mul.lo.s32 	%r244, %r243, 6;
	sub.s32 	%r245, %r240, %r244;
	mul.wide.s32 	%rd85, %r225, 144;
	add.s64 	%rd86, %rd1, %rd85;
	mul.wide.s32 	%rd87, %r235, 24;
	add.s64 	%rd88, %rd86, %rd87;
	mul.wide.s32 	%rd89, %r245, 4;
	add.s64 	%rd90, %rd88, %rd89;
	mul.wide.s32 	%rd91, %r220, 864;
	add.s64 	%rd92, %rd3, %rd91;
	add.s64 	%rd93, %rd92, %rd85;
	add.s64 	%rd94, %rd93, %rd87;
	add.s64 	%rd95, %rd94, %rd89;
	ld.global.f32 	%f25, [%rd95];
	mul.wide.s32 	%rd96, %r220, 4;
	add.s64 	%rd97, %rd2, %rd96;
	ld.global.f32 	%f26, [%rd97];
	mul.f32 	%f27, %f25, %f26;
	atom.global.add.f32 	%f28, [%rd90], %f27;
$L__BB11_9:
	ret;

}
	// .globl	_Z17b_before_act_softPA6_A6_fS1_S1_
.visible .entry _Z17b_before_act_softPA6_A6_fS1_S1_(
	.param .u64 .ptr .align 1 _Z17b_before_act_softPA6_A6_fS1_S1__param_0,
	.param .u64 .ptr .align 1 _Z17b_before_act_softPA6_A6_fS1_S1__param_1,
	.param .u64 .ptr .align 1 _Z17b_before_act_softPA6_A6_fS1_S1__param_2
)
{
	.reg .pred 	%p<6>;
	.reg .b32 	%r<83>;
	.reg .b32 	%f<55>;
	.reg .b64 	%rd<43>;

	ld.param.u64 	%rd4, [_Z17b_before_act_softPA6_A6_fS1_S1__param_0];
	ld.param.u64 	%rd5, [_Z17b_before_act_softPA6_A6_fS1_S1__param_1];
	ld.param.u64 	%rd6, [_Z17b_before_act_softPA6_A6_fS1_S1__param_2];
	cvta.to.global.u64 	%rd1, %rd4;
	cvta.to.global.u64 	%rd2, %rd5;
	cvta.to.global.u64 	%rd3, %rd6;
	mov.u32 	%r7, %ctaid.x;
	mov.u32 	%r8, %ntid.x;
	mov.u32 	%r9, %tid.x;
	mad.lo.s32 	%r10, %r7, %r8, %r9;
	mov.u32 	%r11, %nctaid.x;
	mul.lo.s32 	%r12, %r8, %r11;
	mul.lo.s32 	%r13, %r10, 216;
	div.s32 	%r82, %r13, %r12;
	add.s32 	%r14, %r13, 216;
	div.s32 	%r2, %r14, %r12;
	setp.le.s32 	%p1, %r2, %r82;
	@%p1 bra 	$L__BB12_5;
	sub.s32 	%r15, %r2, %r82;
	add.s32 	%r3, %r82, 1;
	and.b32  	%r16, %r15, 1;
	setp.eq.b32 	%p2, %r16, 1;
	not.pred 	%p3, %p2;
	@%p3 bra 	$L__BB12_3;
	mul.hi.s32 	%r17, %r82, 715827883;
	shr.u32 	%r18, %r17, 31;
	add.s32 	%r19, %r17, %r18;
	mul.lo.s32 	%r20, %r19, 6;
	sub.s32 	%r21, %r82, %r20;
	mul.hi.s32 	%r22, %r19, 715827883;
	shr.u32 	%r23, %r22, 31;
	add.s32 	%r24, %r22, %r23;
	mul.lo.s32 	%r25, %r24, 6;
	sub.s32 	%r26, %r19, %r25;
	mul.hi.s32 	%r27, %r82, 954437177;
	shr.u32 	%r28, %r27, 31;
	shr.s32 	%r29, %r27, 3;
	add.s32 	%r30, %r29, %r28;
	mul.hi.s32 	%r31, %r30, 715827883;
	shr.u32 	%r32, %r31, 31;
	add.s32 	%r33, %r31, %r32;
	mul.lo.s32 	%r34, %r33, 6;
	sub.s32 	%r35, %r30, %r34;
	mul.wide.s32 	%rd7, %r21, 144;
	add.s64 	%rd8, %rd3, %rd7;
	mul.wide.s32 	%rd9, %r26, 24;
	add.s64 	%rd10, %rd8, %rd9;
	mul.wide.s32 	%rd11, %r35, 4;
	add.s64 	%rd12, %rd10, %rd11;
	ld.global.f32 	%f1, [%rd12];
	fma.rn.f32 	%f2, %f1, 0fBBBB989D, 0f3F000000;
	cvt.sat.f32.f32 	%f3, %f2;
	mov.f32 	%f4, 0f4B400001;
	mov.f32 	%f5, 0f437C0000;
	fma.rm.f32 	%f6, %f3, %f5, %f4;
	add.f32 	%f7, %f6, 0fCB40007F;
	neg.f32 	%f8, %f7;
	fma.rn.f32 	%f9, %f1, 0fBFB8AA3B, %f8;
	fma.rn.f32 	%f10, %f1, 0fB2A57060, %f9;
	mov.b32 	%r36, %f6;
	shl.b32 	%r37, %r36, 23;
	mov.b32 	%f11, %r37;
	ex2.approx.ftz.f32 	%f12, %f10;
	fma.rn.f32 	%f13, %f12, %f11, 0f3F800000;
	rcp.rn.f32 	%f14, %f13;
	add.s64 	%rd13, %rd2, %rd7;
	add.s64 	%rd14, %rd13, %rd9;
	add.s64 	%rd15, %rd14, %rd11;
	ld.global.f32 	%f15, [%rd15];
	mul.f32 	%f16, %f15, %f14;
	mov.f32 	%f17, 0f3F800000;
	sub.f32 	%f18, %f17, %f14;
	mul.f32 	%f19, %f16, %f18;
	add.s64 	%rd16, %rd1, %rd7;
	add.s64 	%rd17, %rd16, %rd9;
	add.s64 	%rd18, %rd17, %rd11;
	st.global.f32 	[%rd18], %f19;
	mov.u32 	%r82, %r3;
$L__BB12_3:
	setp.eq.s32 	%p4, %r2, %r3;
	@%p4 bra 	$L__BB12_5;
$L__BB12_4:
	mul.hi.s32 	%r38, %r82, 715827883;
	shr.u32 	%r39, %r38, 31;
	add.s32 	%r40, %r38, %r39;
	mul.lo.s32 	%r41, %r40, 6;
	sub.s32 	%r42, %r82, %r41;
	mul.hi.s32 	%r43, %r40, 715827883;
	shr.u32 	%r44, %r43, 31;
	add.s32 	%r45, %r43, %r44;
	mul.lo.s32 	%r46, %r45, 6;
	sub.s32 	%r47, %r40, %r46;
	mul.hi.s32 	%r48, %r82, 954437177;
	shr.u32 	%r49, %r48, 31;
	shr.s32 	%r50, %r48, 3;
	add.s32 	%r51, %r50, %r49;
	mul.hi.s32 	%r52, %r51, 715827883;
	shr.u32 	%r53, %r52, 31;
	add.s32 	%r54, %r52, %r53;
	mul.lo.s32 	%r55, %r54, 6;
	sub.s32 	%r56, %r51, %r55;
	mul.wide.s32 	%rd19, %r42, 144;
	add.s64 	%rd20, %rd3, %rd19;
	mul.wide.s32 	%rd21, %r47, 24;
	add.s64 	%rd22, %rd20, %rd21;
	mul.wide.s32 	%rd23, %r56, 4;
	add.s64 	%rd24, %rd22, %rd23;
	ld.global.f32 	%f20, [%rd24];
	fma.rn.f32 	%f21, %f20, 0fBBBB989D, 0f3F000000;
	cvt.sat.f32.f32 	%f22, %f21;
	mov.f32 	%f23, 0f4B400001;
	mov.f32 	%f24, 0f437C0000;
	fma.rm.f32 	%f25, %f22, %f24, %f23;
	add.f32 	%f26, %f25, 0fCB40007F;
	neg.f32 	%f27, %f26;
	fma.rn.f32 	%f28, %f20, 0fBFB8AA3B, %f27;
	fma.rn.f32 	%f29, %f20, 0fB2A57060, %f28;
	mov.b32 	%r57, %f25;
	shl.b32 	%r58, %r57, 23;
	mov.b32 	%f30, %r58;
	ex2.approx.ftz.f32 	%f31, %f29;
	fma.rn.f32 	%f32, %f31, %f30, 0f3F800000;
	rcp.rn.f32 	%f33, %f32;
	add.s64 	%rd25, %rd2, %rd19;
	add.s64 	%rd26, %rd25, %rd21;
	add.s64 	%rd27, %rd26, %rd23;
	ld.global.f32 	%f34, [%rd27];
	mul.f32 	%f35, %f34, %f33;
	mov.f32 	%f36, 0f3F800000;
	sub.f32 	%f37, %f36, %f33;
	mul.f32 	%f38, %f35, %f37;
	add.s64 	%rd28, %rd1, %rd19;
	add.s64 	%rd29, %rd28, %rd21;
	add.s64 	%rd30, %rd29, %rd23;
	st.global.f32 	[%rd30], %f38;
	add.s32 	%r59, %r82, 1;
	mul.hi.s32 	%r60, %r59, 715827883;
	shr.u32 	%r61, %r60, 31;
	add.s32 	%r62, %r60, %r61;
	mul.lo.s32 	%r63, %r62, 6;
	sub.s32 	%r64, %r59, %r63;
	mul.hi.s32 	%r65, %r62, 715827883;
	shr.u32 	%r66, %r65, 31;
	add.s32 	%r67, %r65, %r66;
	mul.lo.s32 	%r68, %r67, 6;
	sub.s32 	%r69, %r62, %r68;
	mul.hi.s32 	%r70, %r59, 954437177;
	shr.u32 	%r71, %r70, 31;
	shr.s32 	%r72, %r70, 3;
	add.s32 	%r73, %r72, %r71;
	mul.hi.s32 	%r74, %r73, 715827883;
	shr.u32 	%r75, %r74, 31;
	add.s32 	%r76, %r74, %r75;
	mul.lo.s32 	%r77, %r76, 6;
	sub.s32 	%r78, %r73, %r77;
	mul.wide.s32 	%rd31, %r64, 144;
	add.s64 	%rd32, %rd3, %rd31;
	mul.wide.s32 	%rd33, %r69, 24;
	add.s64 	%rd34, %rd32, %rd33;
	mul.wide.s32 	%rd35, %r78, 4;
	add.s64 	%rd36, %rd34, %rd35;
	ld.global.f32 	%f39, [%rd36];
	fma.rn.f32 	%f40, %f39, 0fBBBB989D, 0f3F000000;
	cvt.sat.f32.f32 	%f41, %f40;
	fma.rm.f32 	%f42, %f41, %f24, %f23;
	add.f32 	%f43, %f42, 0fCB40007F;
	neg.f32 	%f44, %f43;
	fma.rn.f32 	%f45, %f39, 0fBFB8AA3B, %f44;
	fma.rn.f32 	%f46, %f39, 0fB2A57060, %f45;
	mov.b32 	%r79, %f42;
	shl.b32 	%r80, %r79, 23;
	mov.b32 	%f47, %r80;
	ex2.approx.ftz.f32 	%f48, %f46;
	fma.rn.f32 	%f49, %f48, %f47, 0f3F800000;
	rcp.rn.f32 	%f50, %f49;
	add.s64 	%rd37, %rd2, %rd31;
	add.s64 	%rd38, %rd37, %rd33;
	add.s64 	%rd39, %rd38, %rd35;
	ld.global.f32 	%f51, [%rd39];
	mul.f32 	%f52, %f51, %f50;
	sub.f32 	%f53, %f36, %f50;
	mul.f32 	%f54, %f52, %f53;
	add.s64 	%rd40, %rd1, %rd31;
	add.s64 	%rd41, %rd40, %rd33;
	add.s64 	%rd42, %rd41, %rd35;
	st.global.f32 	[%rd42], %f54;
	add.s32 	%r82, %r82, 2;
	setp.ne.s32 	%p5, %r82, %r2;
	@%p5 bra 	$L__BB12_4;
$L__BB12_5:
	ret;

}
	// .globl	_Z11b_grad_softPA4_A4_fPA6_A6_fPA24_A24_f
.visible .entry _Z11b_grad_softPA4_A4_fPA6_A6_fPA24_A24_f(
	.param .u64 .ptr .align 1 _Z11b_grad_softPA4_A4_fPA6_A6_fPA24_A24_f_param_0,
	.param .u64 .ptr .align 1 _Z11b_grad_softPA4_A4_fPA6_A6_fPA24_A24_f_param_1,
	.param .u64 .ptr .align 1 _Z11b_grad_softPA4_A4_fPA6_A6_fPA24_A24_f_param_2
)
{
	.reg .pred 	%p<6>;
	.reg .b32 	%r<140>;
	.reg .b32 	%f<13>;
	.reg .b64 	%rd<55>;

	ld.param.u64 	%rd4, [_Z11b_grad_softPA4_A4_fPA6_A6_fPA24_A24_f_param_0];
	ld.param.u64 	%rd5, [_Z11b_grad_softPA4_A4_fPA6_A6_fPA24_A24_f_param_1];
	ld.param.u64 	%rd6, [_Z11b_grad_softPA4_A4_fPA6_A6_fPA24_A24_f_param_2];
	cvta.to.global.u64 	%rd1, %rd4;
	cvta.to.global.u64 	%rd2, %rd6;
	cvta.to.global.u64 	%rd3, %rd5;
	mov.u32 	%r7, %ctaid.x;
	mov.u32 	%r8, %ntid.x;
	mov.u32 	%r9, %tid.x;
	mad.lo.s32 	%r10, %r7, %r8, %r9;
	mov.u32 	%r11, %nctaid.x;
	mul.lo.s32 	%r12, %r8, %r11;
	mul.lo.s32 	%r13, %r10, 3456;
	div.s32 	%r139, %r13, %r12;
	add.s32 	%r14, %r13, 3456;
	div.s32 	%r2, %r14, %r12;
	setp.le.s32 	%p1, %r2, %r139;
	@%p1 bra 	$L__BB13_5;
	sub.s32 	%r15, %r2, %r139;
	add.s32 	%r3, %r139, 1;
	and.b32  	%r16, %r15, 1;
	setp.eq.b32 	%p2, %r16, 1;
	not.pred 	%p3, %p2;
	@%p3 bra 	$L__BB13_3;
	shr.s32 	%r17, %r139, 31;
	shr.u32 	%r18, %r17, 30;
	add.s32 	%r19, %r139, %r18;
	and.b32  	%r20, %r19, -4;
	sub.s32 	%r21, %r139, %r20;
	shr.s32 	%r22, %r19, 2;
	shr.u32 	%r23, %r22, 30;
	add.s32 	%r24, %r22, %r23;
	and.b32  	%r25, %r24, -4;
	sub.s32 	%r26, %r22, %r25;
	shr.u32 	%r27, %r17, 28;
	add.s32 	%r28, %r139, %r27;
	shr.s32 	%r29, %r28, 4;
	mul.hi.s32 	%r30, %r29, 715827883;
	shr.u32 	%r31, %r30, 31;
	add.s32 	%r32, %r30, %r31;
	mul.lo.s32 	%r33, %r32, 6;
	sub.s32 	%r34, %r29, %r33;
	mul.hi.s32 	%r35, %r139, 715827883;
	shr.u32 	%r36, %r35, 31;
	shr.s32 	%r37, %r35, 4;
	add.s32 	%r38, %r37, %r36;
	mul.hi.s32 	%r39, %r38, 715827883;
	shr.u32 	%r40, %r39, 31;
	add.s32 	%r41, %r39, %r40;
	mul.lo.s32 	%r42, %r41, 6;
	sub.s32 	%r43, %r38, %r42;
	mul.hi.s32 	%r44, %r139, 954437177;
	shr.u32 	%r45, %r44, 31;
	shr.s32 	%r46, %r44, 7;
	add.s32 	%r47, %r46, %r45;
	mul.hi.s32 	%r48, %r47, 715827883;
	shr.u32 	%r49, %r48, 31;
	add.s32 	%r50, %r48, %r49;
	mul.lo.s32 	%r51, %r50, 6;
	sub.s32 	%r52, %r47, %r51;
	mul.wide.s32 	%rd7, %r21, 16;
	add.s64 	%rd8, %rd1, %rd7;
	mul.wide.s32 	%rd9, %r26, 4;
	add.s64 	%rd10, %rd8, %rd9;
	mul.wide.s32 	%rd11, %r34, 144;
	add.s64 	%rd12, %rd3, %rd11;
	mul.wide.s32 	%rd13, %r43, 24;
	add.s64 	%rd14, %rd12, %rd13;
	mul.wide.s32 	%rd15, %r52, 4;
	add.s64 	%rd16, %rd14, %rd15;
	ld.global.f32 	%f1, [%rd16];
	mul.wide.s32 	%rd17, %r34, 2304;
	add.s64 	%rd18, %rd2, %rd17;
	shl.b32 	%r53, %r43, 2;
	add.s32 	%r54, %r53, %r21;
	mul.wide.s32 	%rd19, %r54, 96;
	add.s64 	%rd20, %rd18, %rd19;
	shl.b32 	%r55, %r52, 2;
	add.s32 	%r56, %r55, %r26;
	mul.wide.s32 	%rd21, %r56, 4;
	add.s64 	%rd22, %rd20, %rd21;
	ld.global.f32 	%f2, [%rd22];
	mul.f32 	%f3, %f1, %f2;
	atom.global.add.f32 	%f4, [%rd10], %f3;
	mov.u32 	%r139, %r3;
$L__BB13_3:
	setp.eq.s32 	%p4, %r2, %r3;
	@%p4 bra 	$L__BB13_5;
$L__BB13_4:
	shr.s32 	%r57, %r139, 31;
	shr.u32 	%r58, %r57, 30;
	add.s32 	%r59, %r139, %r58;
	and.b32  	%r60, %r59, -4;
	sub.s32 	%r61, %r139, %r60;
	shr.s32 	%r62, %r59, 2;
	shr.u32 	%r63, %r62, 30;
	add.s32 	%r64, %r62, %r63;
	and.b32  	%r65, %r64, -4;
	sub.s32 	%r66, %r62, %r65;
	shr.u32 	%r67, %r57, 28;
	add.s32 	%r68, %r139, %r67;
	shr.s32 	%r69, %r68, 4;
	mul.hi.s32 	%r70, %r69, 715827883;
	shr.u32 	%r71, %r70, 31;
	add.s32 	%r72, %r70, %r71;
	mul.lo.s32 	%r73, %r72, 6;
	sub.s32 	%r74, %r69, %r73;
	mul.hi.s32 	%r75, %r139, 715827883;
	shr.u32 	%r76, %r75, 31;
	shr.s32 	%r77, %r75, 4;
	add.s32 	%r78, %r77, %r76;
	mul.hi.s32 	%r79, %r78, 715827883;
	shr.u32 	%r80, %r79, 31;
	add.s32 	%r81, %r79, %r80;
	mul.lo.s32 	%r82, %r81, 6;
	sub.s32 	%r83, %r78, %r82;
	mul.hi.s32 	%r84, %r139, 954437177;
	shr.u32 	%r85, %r84, 31;
	shr.s32 	%r86, %r84, 7;
	add.s32 	%r87, %r86, %r85;
	mul.hi.s32 	%r88, %r87, 715827883;
	shr.u32 	%r89, %r88, 31;
	add.s32 	%r90, %r88, %r89;
	mul.lo.s32 	%r91, %r90, 6;
	sub.s32 	%r92, %r87, %r91;
	mul.wide.s32 	%rd23, %r61, 16;
	add.s64 	%rd24, %rd1, %rd23;
	mul.wide.s32 	%rd25, %r66, 4;
	add.s64 	%rd26, %rd24, %rd25;
	mul.wide.s32 	%rd27, %r74, 144;
	add.s64 	%rd28, %rd3, %rd27;
	mul.wide.s32 	%rd29, %r83, 24;
	add.s64 	%rd30, %rd28, %rd29;
	mul.wide.s32 	%rd31, %r92, 4;
	add.s64 	%rd32, %rd30, %rd31;
	ld.global.f32 	%f5, [%rd32];
	mul.wide.s32 	%rd33, %r74, 2304;
	add.s64 	%rd34, %rd2, %rd33;
	shl.b32 	%r93, %r83, 2;
	add.s32 	%r94, %r93, %r61;
	mul.wide.s32 	%rd35, %r94, 96;
	add.s64 	%rd36, %rd34, %rd35;
	shl.b32 	%r95, %r92, 2;
	add.s32 	%r96, %r95, %r66;
	mul.wide.s32 	%rd37, %r96, 4;
	add.s64 	%rd38, %rd36, %rd37;
	ld.global.f32 	%f6, [%rd38];
	mul.f32 	%f7, %f5, %f6;
	atom.global.add.f32 	%f8, [%rd26], %f7;
	add.s32 	%r97, %r139, 1;
	shr.s32 	%r98, %r97, 31;
	shr.u32 	%r99, %r98, 30;
	add.s32 	%r100, %r97, %r99;
	and.b32  	%r101, %r100, -4;
	sub.s32 	%r102, %r97, %r101;
	shr.s32 	%r103, %r100, 2;
	shr.u32 	%r104, %r103, 30;
	add.s32 	%r105, %r103, %r104;
	and.b32  	%r106, %r105, -4;
	sub.s32 	%r107, %r103, %r106;
	shr.u32 	%r108, %r98, 28;
	add.s32 	%r109, %r97, %r108;
	shr.s32 	%r110, %r109, 4;
	mul.hi.s32 	%r111, %r110, 715827883;
	shr.u32 	%r112, %r111, 31;
	add.s32 	%r113, %r111, %r112;
	mul.lo.s32 	%r114, %r113, 6;
	sub.s32 	%r115, %r110, %r114;
	mul.hi.s32 	%r116, %r97, 715827883;
	shr.u32 	%r117, %r116, 31;
	shr.s32 	%r118, %r116, 4;
	add.s32 	%r119, %r118, %r117;
	mul.hi.s32 	%r120, %r119, 715827883;
	shr.u32 	%r121, %r120, 31;
	add.s32 	%r122, %r120, %r121;
	mul.lo.s32 	%r123, %r122, 6;
	sub.s32 	%r124, %r119, %r123;
	mul.hi.s32 	%r125, %r97, 954437177;
	shr.u32 	%r126, %r125, 31;
	shr.s32 	%r127, %r125, 7;
	add.s32 	%r128, %r127, %r126;
	mul.hi.s32 	%r129, %r128, 715827883;
	shr.u32 	%r130, %r129, 31;
	add.s32 	%r131, %r129, %r130;
	mul.lo.s32 	%r132, %r131, 6;
	sub.s32 	%r133, %r128, %r132;
	mul.wide.s32 	%rd39, %r102, 16;
	add.s64 	%rd40, %rd1, %rd39;
	mul.wide.s32 	%rd41, %r107, 4;
	add.s64 	%rd42, %rd40, %rd41;
	mul.wide.s32 	%rd43, %r115, 144;
	add.s64 	%rd44, %rd3, %rd43;
	mul.wide.s32 	%rd45, %r124, 24;
	add.s64 	%rd46, %rd44, %rd45;
	mul.wide.s32 	%rd47, %r133, 4;
	add.s64 	%rd48, %rd46, %rd47;
	ld.global.f32 	%f9, [%rd48];
	mul.wide.s32 	%rd49, %r115, 2304;
	add.s64 	%rd50, %rd2, %rd49;
	shl.b32 	%r134, %r124, 2;
	add.s32 	%r135, %r134, %r102;
	mul.wide.s32 	%rd51, %r135, 96;
	add.s64 	%rd52, %rd50, %rd51;
	shl.b32 	%r136, %r133, 2;
	add.s32 	%r137, %r136, %r107;
	mul.wide.s32 	%rd53, %r137, 4;
	add.s64 	%rd54, %rd52, %rd53;
	ld.global.f32 	%f10, [%rd54];
	mul.f32 	%f11, %f9, %f10;
	atom.global.add.f32 	%f12, [%rd42], %f11;
	add.s32 	%r139, %r139, 2;
	setp.ne.s32 	%p5, %r139, %r2;
	@%p5 bra 	$L__BB13_4;
$L__BB13_5:
	ret;

}
	// .globl	_Z11b_bias_softPfPA6_A6_f
.visible .entry _Z11b_bias_softPfPA6_A6_f(
	.param .u64 .ptr .align 1 _Z11b_bias_softPfPA6_A6_f_param_0,
	.param .u64 .ptr .align 1 _Z11b_bias_softPfPA6_A6_f_param_1
)
{
	.reg .pred 	%p<11>;
	.reg .b32 	%r<171>;
	.reg .b32 	%f<67>;
	.reg .b64 	%rd<47>;

	ld.param.u64 	%rd3, [_Z11b_bias_softPfPA6_A6_f_param_0];
	ld.param.u64 	%rd4, [_Z11b_bias_softPfPA6_A6_f_param_1];
	cvta.to.global.u64 	%rd1, %rd3;
	cvta.to.global.u64 	%rd2, %rd4;
	mov.u32 	%r14, %ctaid.x;
	mov.u32 	%r15, %ntid.x;
	mov.u32 	%r16, %tid.x;
	mad.lo.s32 	%r17, %r14, %r15, %r16;
	mov.u32 	%r18, %nctaid.x;
	mul.lo.s32 	%r19, %r15, %r18;
	mov.f32 	%f2, 0f32C00000;
	mov.f32 	%f3, 0f3F124925;
	mul.rn.f32 	%f4, %f3, %f2;
	mov.f32 	%f5, 0f3DA72F06;
	mov.f32 	%f6, 0f3DF94791;
	mul.rn.f32 	%f7, %f6, %f5;
	fma.rn.f32 	%f8, %f4, 0f3FB8AA3B, 0fB3616D87;
	fma.rn.f32 	%f9, 0fBE924925, 0f32A55E34, %f8;
	mul.f32 	%f10, %f7, 0f40400000;
	fma.rn.f32 	%f11, %f10, %f4, %f9;
	fma.rn.f32 	%f12, %f7, 0fBE924925, %f11;
	mov.f32 	%f13, 0f40259E8A;
	add.rn.f32 	%f14, %f13, %f12;
	mov.f32 	%f15, 0fC0259E8A;
	add.rn.f32 	%f16, %f14, %f15;
	neg.f32 	%f17, %f16;
	add.rn.f32 	%f18, %f12, %f17;
	mov.f32 	%f19, 0f40400000;
	mul.rn.f32 	%f20, %f14, %f19;
	neg.f32 	%f21, %f20;
	fma.rn.f32 	%f22, %f14, 0f40400000, %f21;
	fma.rn.f32 	%f23, %f18, 0f40400000, %f22;
	cvt.rni.f32.f32 	%f24, %f20;
	sub.f32 	%f25, %f20, %f24;
	add.f32 	%f26, %f25, %f23;
	fma.rn.f32 	%f27, %f26, 0f391FCB8E, 0f3AAF85ED;
	fma.rn.f32 	%f28, %f27, %f26, 0f3C1D9856;
	fma.rn.f32 	%f29, %f28, %f26, 0f3D6357BB;
	fma.rn.f32 	%f30, %f29, %f26, 0f3E75FDEC;
	fma.rn.f32 	%f31, %f30, %f26, 0f3F317218;
	fma.rn.f32 	%f32, %f31, %f26, 0f3F800000;
	cvt.rzi.s32.f32 	%r20, %f24;
	setp.gt.f32 	%p1, %f24, 0f00000000;
	selp.b32 	%r21, 0, -2097152000, %p1;
	add.s32 	%r22, %r21, 2130706432;
	mov.b32 	%f33, %r22;
	mul.f32 	%f34, %f32, %f33;
	shl.b32 	%r23, %r20, 23;
	sub.s32 	%r24, %r23, %r21;
	mov.b32 	%f35, %r24;
	mul.f32 	%f36, %f34, %f35;
	abs.f32 	%f37, %f20;
	setp.gt.f32 	%p2, %f37, 0f43180000;
	setp.lt.f32 	%p3, %f20, 0f00000000;
	selp.f32 	%f38, 0f00000000, 0f7F800000, %p3;
	selp.f32 	%f1, %f38, %f36, %p2;
	mul.lo.s32 	%r25, %r17, 216;
	div.s32 	%r169, %r25, %r19;
	add.s32 	%r26, %r25, 216;
	div.s32 	%r2, %r26, %r19;
	setp.ge.s32 	%p4, %r169, %r2;
	@%p4 bra 	$L__BB14_9;
	sub.s32 	%r3, %r2, %r169;
	and.b32  	%r4, %r3, 3;
	sub.s32 	%r27, %r169, %r2;
	setp.gt.u32 	%p5, %r27, -4;
	@%p5 bra 	$L__BB14_4;
	and.b32  	%r28, %r3, -4;
	neg.s32 	%r167, %r28;
$L__BB14_3:
	.pragma "nounroll";
	mul.hi.s32 	%r29, %r169, 715827883;
	shr.u32 	%r30, %r29, 31;
	add.s32 	%r31, %r29, %r30;
	mul.lo.s32 	%r32, %r31, 6;
	sub.s32 	%r33, %r169, %r32;
	mul.hi.s32 	%r34, %r31, 715827883;
	shr.u32 	%r35, %r34, 31;
	add.s32 	%r36, %r34, %r35;
	mul.lo.s32 	%r37, %r36, 6;
	sub.s32 	%r38, %r31, %r37;
	mul.hi.s32 	%r39, %r169, 954437177;
	shr.u32 	%r40, %r39, 31;
	shr.s32 	%r41, %r39, 3;
	add.s32 	%r42, %r41, %r40;
	mul.hi.s32 	%r43, %r42, 715827883;
	shr.u32 	%r44, %r43, 31;
	add.s32 	%r45, %r43, %r44;
	mul.lo.s32 	%r46, %r45, 6;
	sub.s32 	%r47, %r42, %r46;
	mul.wide.s32 	%rd5, %r33, 144;
	add.s64 	%rd6, %rd2, %rd5;
	mul.wide.s32 	%rd7, %r38, 24;
	add.s64 	%rd8, %rd6, %rd7;
	mul.wide.s32 	%rd9, %r47, 4;
	add.s64 	%rd10, %rd8, %rd9;
	ld.global.f32 	%f39, [%rd10];
	mul.f32 	%f40, %f39, 0f3DCCCCCD;
	div.rn.f32 	%f41, %f40, %f1;
	atom.global.add.f32 	%f42, [%rd1], %f41;
	add.s32 	%r48, %r169, 1;
	mul.hi.s32 	%r49, %r48, 715827883;
	shr.u32 	%r50, %r49, 31;
	add.s32 	%r51, %r49, %r50;
	mul.lo.s32 	%r52, %r51, 6;
	sub.s32 	%r53, %r48, %r52;
	mul.hi.s32 	%r54, %r51, 715827883;
	shr.u32 	%r55, %r54, 31;
	add.s32 	%r56, %r54, %r55;
	mul.lo.s32 	%r57, %r56, 6;
	sub.s32 	%r58, %r51, %r57;
	mul.hi.s32 	%r59, %r48, 954437177;
	shr.u32 	%r60, %r59, 31;
	shr.s32 	%r61, %r59, 3;
	add.s32 	%r62, %r61, %r60;
	mul.hi.s32 	%r63, %r62, 715827883;
	shr.u32 	%r64, %r63, 31;
	add.s32 	%r65, %r63, %r64;
	mul.lo.s32 	%r66, %r65, 6;
	sub.s32 	%r67, %r62, %r66;
	mul.wide.s32 	%rd11, %r53, 144;
	add.s64 	%rd12, %rd2, %rd11;
	mul.wide.s32 	%rd13, %r58, 24;
	add.s64 	%rd14, %rd12, %rd13;
	mul.wide.s32 	%rd15, %r67, 4;
	add.s64 	%rd16, %rd14, %rd15;
	ld.global.f32 	%f43, [%rd16];
	mul.f32 	%f44, %f43, 0f3DCCCCCD;
	div.rn.f32 	%f45, %f44, %f1;
	atom.global.add.f32 	%f46, [%rd1], %f45;
	add.s32 	%r68, %r169, 2;
	mul.hi.s32 	%r69, %r68, 715827883;
	shr.u32 	%r70, %r69, 31;
	add.s32 	%r71, %r69, %r70;
	mul.lo.s32 	%r72, %r71, 6;
	sub.s32 	%r73, %r68, %r72;
	mul.hi.s32 	%r74, %r71, 715827883;
	shr.u32 	%r75, %r74, 31;
	add.s32 	%r76, %r74, %r75;
	mul.lo.s32 	%r77, %r76, 6;
	sub.s32 	%r78, %r71, %r77;
	mul.hi.s32 	%r79, %r68, 954437177;
	shr.u32 	%r80, %r79, 31;
	shr.s32 	%r81, %r79, 3;
	add.s32 	%r82, %r81, %r80;
	mul.hi.s32 	%r83, %r82, 715827883;
	shr.u32 	%r84, %r83, 31;
	add.s32 	%r85, %r83, %r84;
	mul.lo.s32 	%r86, %r85, 6;
	sub.s32 	%r87, %r82, %r86;
	mul.wide.s32 	%rd17, %r73, 144;
	add.s64 	%rd18, %rd2, %rd17;
	mul.wide.s32 	%rd19, %r78, 24;
	add.s64 	%rd20, %rd18, %rd19;
	mul.wide.s32 	%rd21, %r87, 4;
	add.s64 	%rd22, %rd20, %rd21;
	ld.global.f32 	%f47, [%rd22];
	mul.f32 	%f48, %f47, 0f3DCCCCCD;
	div.rn.f32 	%f49, %f48, %f1;
	atom.global.add.f32 	%f50, [%rd1], %f49;
	add.s32 	%r88, %r169, 3;
	mul.hi.s32 	%r89, %r88, 715827883;
	shr.u32 	%r90, %r89, 31;
	add.s32 	%r91, %r89, %r90;
	mul.lo.s32 	%r92, %r91, 6;
	sub.s32 	%r93, %r88, %r92;
	mul.hi.s32 	%r94, %r91, 715827883;
	shr.u32 	%r95, %r94, 31;
	add.s32 	%r96, %r94, %r95;
	mul.lo.s32 	%r97, %r96, 6;
	sub.s32 	%r98, %r91, %r97;
	mul.hi.s32 	%r99, %r88, 954437177;
	shr.u32 	%r100, %r99, 31;
	shr.s32 	%r101, %r99, 3;
	add.s32 	%r102, %r101, %r100;
	mul.hi.s32 	%r103, %r102, 715827883;
	shr.u32 	%r104, %r103, 31;
	add.s32 	%r105, %r103, %r104;
	mul.lo.s32 	%r106, %r105, 6;
	sub.s32 	%r107, %r102, %r106;
	mul.wide.s32 	%rd23, %r93, 144;
	add.s64 	%rd24, %rd2, %rd23;
	mul.wide.s32 	%rd25, %r98, 24;
	add.s64 	%rd26, %rd24, %rd25;
	mul.wide.s32 	%rd27, %r107, 4;
	add.s64 	%rd28, %rd26, %rd27;
	ld.global.f32 	%f51, [%rd28];
	mul.f32 	%f52, %f51, 0f3DCCCCCD;
	div.rn.f32 	%f53, %f52, %f1;
	atom.global.add.f32 	%f54, [%rd1], %f53;
	add.s32 	%r169, %r169, 4;
	add.s32 	%r167, %r167, 4;
	setp.ne.s32 	%p6, %r167, 0;
	@%p6 bra 	$L__BB14_3;
$L__BB14_4:
	setp.eq.s32 	%p7, %r4, 0;
	@%p7 bra 	$L__BB14_9;
	setp.eq.s32 	%p8, %r4, 1;
	@%p8 bra 	$L__BB14_7;
	mul.hi.s32 	%r108, %r169, 715827883;
	shr.u32 	%r109, %r108, 31;
	add.s32 	%r110, %r108, %r109;
	mul.lo.s32 	%r111, %r110, 6;
	sub.s32 	%r112, %r169, %r111;
	mul.hi.s32 	%r113, %r110, 715827883;
	shr.u32 	%r114, %r113, 31;
	add.s32 	%r115, %r113, %r114;
	mul.lo.s32 	%r116, %r115, 6;
	sub.s32 	%r117, %r110, %r116;
	mul.hi.s32 	%r118, %r169, 954437177;
	shr.u32 	%r119, %r118, 31;
	shr.s32 	%r120, %r118, 3;
	add.s32 	%r121, %r120, %r119;
	mul.hi.s32 	%r122, %r121, 715827883;
	shr.u32 	%r123, %r122, 31;
	add.s32 	%r124, %r122, %r123;
	mul.lo.s32 	%r125, %r124, 6;
	sub.s32 	%r126, %r121, %r125;
	mul.wide.s32 	%rd29, %r112, 144;
	add.s64 	%rd30, %rd2, %rd29;
	mul.wide.s32 	%rd31, %r117, 24;
	add.s64 	%rd32, %rd30, %rd31;
	mul.wide.s32 	%rd33, %r126, 4;
	add.s64 	%rd34, %rd32, %rd33;
	ld.global.f32 	%f55, [%rd34];
	mul.f32 	%f56, %f55, 0f3DCCCCCD;
	div.rn.f32 	%f57, %f56, %f1;
	atom.global.add.f32 	%f58, [%rd1], %f57;
	add.s32 	%r127, %r169, 1;
	mul.hi.s32 	%r128, %r127, 715827883;
	shr.u32 	%r129, %r128, 31;
	add.s32 	%r130, %r128, %r129;
	mul.lo.s32 	%r131, %r130, 6;
	sub.s32 	%r132, %r127, %r131;
	mul.hi.s32 	%r133, %r130, 715827883;
	shr.u32 	%r134, %r133, 31;
	add.s32 	%r135, %r133, %r134;
	mul.lo.s32 	%r136, %r135, 6;
	sub.s32 	%r137, %r130, %r136;
	mul.hi.s32 	%r138, %r127, 954437177;
	shr.u32 	%r139, %r138, 31;
	shr.s32 	%r140, %r138, 3;
	add.s32 	%r141, %r140, %r139;
	mul.hi.s32 	%r142, %r141, 715827883;
	shr.u32 	%r143, %r142, 31;
	add.s32 	%r144, %r142, %r143;
	mul.lo.s32 	%r145, %r144, 6;
	sub.s32 	%r146, %r141, %r145;
	mul.wide.s32 	%rd35, %r132, 144;
	add.s64 	%rd36, %rd2, %rd35;
	mul.wide.s32 	%rd37, %r137, 24;
	add.s64 	%rd38, %rd36, %rd37;
	mul.wide.s32 	%rd39, %r146, 4;
	add.s64 	%rd40, %rd38, %rd39;
	ld.global.f32 	%f59, [%rd40];
	mul.f32 	%f60, %f59, 0f3DCCCCCD;
	div.rn.f32 	%f61, %f60, %f1;
	atom.global.add.f32 	%f62, [%rd1], %f61;
	add.s32 	%r169, %r169, 2;
$L__BB14_7:
	and.b32  	%r147, %r3, 1;
	setp.eq.b32 	%p9, %r147, 1;
	not.pred 	%p10, %p9;
	@%p10 bra 	$L__BB14_9;
	mul.hi.s32 	%r148, %r169, 715827883;
	shr.u32 	%r149, %r148, 31;
	add.s32 	%r150, %r148, %r149;
	mul.lo.s32 	%r151, %r150, 6;
	sub.s32 	%r152, %r169, %r151;
	mul.hi.s32 	%r153, %r150, 715827883;
	shr.u32 	%r154, %r153, 31;
	add.s32 	%r155, %r153, %r154;
	mul.lo.s32 	%r156, %r155, 6;
	sub.s32 	%r157, %r150, %r156;
	mul.hi.s32 	%r158, %r169, 954437177;
	shr.u32 	%r159, %r158, 31;
	shr.s32 	%r160, %r158, 3;
	add.s32 	%r161, %r160, %r159;
	mul.hi.s32 	%r162, %r161, 715827883;
	shr.u32 	%r163, %r162, 31;
	add.s32 	%r164, %r162, %r163;
	mul.lo.s32 	%r165, %r164, 6;
	sub.s32 	%r166, %r161, %r165;
	mul.wide.s32 	%rd41, %r152, 144;
	add.s64 	%rd42, %rd2, %rd41;
	mul.wide.s32 	%rd43, %r157, 24;
	add.s64 	%rd44, %rd42, %rd43;
	mul.wide.s32 	%rd45, %r166, 4;
	add.s64 	%rd46, %rd44, %rd45;
	ld.global.f32 	%f63, [%rd46];
	mul.f32 	%f64, %f63, 0f3DCCCCCD;
	div.rn.f32 	%f65, %f64, %f1;
	atom.global.add.f32 	%f66, [%rd1], %f65;
$L__BB14_9:
	ret;

}
	// .globl	_Z13b_output_convPA24_A24_fPA4_A4_fPA6_A6_f
.visible .entry _Z13b_output_convPA24_A24_fPA4_A4_fPA6_A6_f(
	.param .u64 .ptr .align 1 _Z13b_output_convPA24_A24_fPA4_A4_fPA6_A6_f_param_0,
	.param .u64 .ptr .align 1 _Z13b_output_convPA24_A24_fPA4_A4_fPA6_A6_f_param_1,
	.param .u64 .ptr .align 1 _Z13b_output_convPA24_A24_fPA4_A4_fPA6_A6_f_param_2
)
{
	.reg .pred 	%p<6>;
	.reg .b32 	%r<140>;
	.reg .b32 	%f<13>;
	.reg .b64 	%rd<55>;

	ld.param.u64 	%rd4, [_Z13b_output_convPA24_A24_fPA4_A4_fPA6_A6_f_param_0];
	ld.param.u64 	%rd5, [_Z13b_output_convPA24_A24_fPA4_A4_fPA6_A6_f_param_1];
	ld.param.u64 	%rd6, [_Z13b_output_convPA24_A24_fPA4_A4_fPA6_A6_f_param_2];
	cvta.to.global.u64 	%rd1, %rd4;
	cvta.to.global.u64 	%rd2, %rd6;
	cvta.to.global.u64 	%rd3, %rd5;
	mov.u32 	%r7, %ctaid.x;
	mov.u32 	%r8, %ntid.x;
	mov.u32 	%r9, %tid.x;
	mad.lo.s32 	%r10, %r7, %r8, %r9;
	mov.u32 	%r11, %nctaid.x;
	mul.lo.s32 	%r12, %r8, %r11;
	mul.lo.s32 	%r13, %r10, 3456;
	div.s32 	%r139, %r13, %r12;
	add.s32 	%r14, %r13, 3456;
	div.s32 	%r2, %r14, %r12;
	setp.le.s32 	%p1, %r2, %r139;
	@%p1 bra 	$L__BB15_5;
	sub.s32 	%r15, %r2, %r139;
	add.s32 	%r3, %r139, 1;
	and.b32  	%r16, %r15, 1;
	setp.eq.b32 	%p2, %r16, 1;
	not.pred 	%p3, %p2;
	@%p3 bra 	$L__BB15_3;
	shr.s32 	%r17, %r139, 31;
	shr.u32 	%r18, %r17, 30;
	add.s32 	%r19, %r139, %r18;
	and.b32  	%r20, %r19, -4;
	sub.s32 	%r21, %r139, %r20;
	shr.s32 	%r22, %r19, 2;
	shr.u32 	%r23, %r22, 30;
	add.s32 	%r24, %r22, %r23;
	and.b32  	%r25, %r24, -4;
	sub.s32 	%r26, %r22, %r25;
	shr.u32 	%r27, %r17, 28;
	add.s32 	%r28, %r139, %r27;
	shr.s32 	%r29, %r28, 4;
	mul.hi.s32 	%r30, %r29, 715827883;
	shr.u32 	%r31, %r30, 31;
	add.s32 	%r32, %r30, %r31;
	mul.lo.s32 	%r33, %r32, 6;
	sub.s32 	%r34, %r29, %r33;
	mul.hi.s32 	%r35, %r139, 715827883;
	shr.u32 	%r36, %r35, 31;
	shr.s32 	%r37, %r35, 4;
	add.s32 	%r38, %r37, %r36;
	mul.hi.s32 	%r39, %r38, 715827883;
	shr.u32 	%r40, %r39, 31;
	add.s32 	%r41, %r39, %r40;
	mul.lo.s32 	%r42, %r41, 6;
	sub.s32 	%r43, %r38, %r42;
	mul.hi.s32 	%r44, %r139, 954437177;
	shr.u32 	%r45, %r44, 31;
	shr.s32 	%r46, %r44, 7;
	add.s32 	%r47, %r46, %r45;
	mul.hi.s32 	%r48, %r47, 715827883;
	shr.u32 	%r49, %r48, 31;
	add.s32 	%r50, %r48, %r49;
	mul.lo.s32 	%r51, %r50, 6;
	sub.s32 	%r52, %r47, %r51;
	mul.wide.s32 	%rd7, %r34, 2304;
	add.s64 	%rd8, %rd1, %rd7;
	shl.b32 	%r53, %r43, 2;
	add.s32 	%r54, %r53, %r21;
	mul.wide.s32 	%rd9, %r54, 96;
	add.s64 	%rd10, %rd8, %rd9;
	shl.b32 	%r55, %r52, 2;
	add.s32 	%r56, %r55, %r26;
	mul.wide.s32 	%rd11, %r56, 4;
	add.s64 	%rd12, %rd10, %rd11;
	mul.wide.s32 	%rd13, %r21, 16;
	add.s64 	%rd14, %rd3, %rd13;
	mul.wide.s32 	%rd15, %r26, 4;
	add.s64 	%rd16, %rd14, %rd15;
	ld.global.f32 	%f1, [%rd16];
	mul.wide.s32 	%rd17, %r34, 144;
	add.s64 	%rd18, %rd2, %rd17;
	mul.wide.s32 	%rd19, %r43, 24;
	add.s64 	%rd20, %rd18, %rd19;
	mul.wide.s32 	%rd21, %r52, 4;
	add.s64 	%rd22, %rd20, %rd21;
	ld.global.f32 	%f2, [%rd22];
	mul.f32 	%f3, %f1, %f2;
	atom.global.add.f32 	%f4, [%rd12], %f3;
	mov.u32 	%r139, %r3;
$L__BB15_3:
	setp.eq.s32 	%p4, %r2, %r3;
	@%p4 bra 	$L__BB15_5;
$L__BB15_4:
	shr.s32 	%r57, %r139, 31;
	shr.u32 	%r58, %r57, 30;
	add.s32 	%r59, %r139, %r58;
	and.b32  	%r60, %r59, -4;
	sub.s32 	%r61, %r139, %r60;
	shr.s32 	%r62, %r59, 2;
	shr.u32 	%r63, %r62, 30;
	add.s32 	%r64, %r62, %r63;
	and.b32  	%r65, %r64, -4;
	sub.s32 	%r66, %r62, %r65;
	shr.u32 	%r67, %r57, 28;
	add.s32 	%r68, %r139, %r67;
	shr.s32 	%r69, %r68, 4;
	mul.hi.s32 	%r70, %r69, 715827883;
	shr.u32 	%r71, %r70, 31;
	add.s32 	%r72, %r70, %r71;
	mul.lo.s32 	%r73, %r72, 6;
	sub.s32 	%r74, %r69, %r73;
	mul.hi.s32 	%r75, %r139, 715827883;
	shr.u32 	%r76, %r75, 31;
	shr.s32 	%r77, %r75, 4;
	add.s32 	%r78, %r77, %r76;
	mul.hi.s32 	%r79, %r78, 715827883;
	shr.u32 	%r80, %r79, 31;
	add.s32 	%r81, %r79, %r80;
	mul.lo.s32 	%r82, %r81, 6;
	sub.s32 	%r83, %r78, %r82;
	mul.hi.s32 	%r84, %r139, 954437177;
	shr.u32 	%r85, %r84, 31;
	shr.s32 	%r86, %r84, 7;
	add.s32 	%r87, %r86, %r85;
	mul.hi.s32 	%r88, %r87, 715827883;
	shr.u32 	%r89, %r88, 31;
	add.s32 	%r90, %r88, %r89;
	mul.lo.s32 	%r91, %r90, 6;
	sub.s32 	%r92, %r87, %r91;
	mul.wide.s32 	%rd23, %r74, 2304;
	add.s64 	%rd24, %rd1, %rd23;
	shl.b32 	%r93, %r83, 2;
	add.s32 	%r94, %r93, %r61;
	mul.wide.s32 	%rd25, %r94, 96;
	add.s64 	%rd26, %rd24, %rd25;
	shl.b32 	%r95, %r92, 2;
	add.s32 	%r96, %r95, %r66;
	mul.wide.s32 	%rd27, %r96, 4;
	add.s64 	%rd28, %rd26, %rd27;
	mul.wide.s32 	%rd29, %r61, 16;
	add.s64 	%rd30, %rd3, %rd29;
	mul.wide.s32 	%rd31, %r66, 4;
	add.s64 	%rd32, %rd30, %rd31;
	ld.global.f32 	%f5, [%rd32];
	mul.wide.s32 	%rd33, %r74, 144;
	add.s64 	%rd34, %rd2, %rd33;
	mul.wide.s32 	%rd35, %r83, 24;
	add.s64 	%rd36, %rd34, %rd35;
	mul.wide.s32 	%rd37, %r92, 4;
	add.s64 	%rd38, %rd36, %rd37;
	ld.global.f32 	%f6, [%rd38];
	mul.f32 	%f7, %f5, %f6;
	atom.global.add.f32 	%f8, [%rd28], %f7;
	add.s32 	%r97, %r139, 1;
	shr.s32 	%r98, %r97, 31;
	shr.u32 	%r99, %r98, 30;
	add.s32 	%r100, %r97, %r99;
	and.b32  	%r101, %r100, -4;
	sub.s32 	%r102, %r97, %r101;
	shr.s32 	%r103, %r100, 2;
	shr.u32 	%r104, %r103, 30;
	add.s32 	%r105, %r103, %r104;
	and.b32  	%r106, %r105, -4;
	sub.s32 	%r107, %r103, %r106;
	shr.u32 	%r108, %r98, 28;
	add.s32 	%r109, %r97, %r108;
	shr.s32 	%r110, %r109, 4;
	mul.hi.s32 	%r111, %r110, 715827883;
	shr.u32 	%r112, %r111, 31;
	add.s32 	%r113, %r111, %r112;
	mul.lo.s32 	%r114, %r113, 6;
	sub.s32 	%r115, %r110, %r114;
	mul.hi.s32 	%r116, %r97, 715827883;
	shr.u32 	%r117, %r116, 31;
	shr.s32 	%r118, %r116, 4;
	add.s32 	%r119, %r118, %r117;
	mul.hi.s32 	%r120, %r119, 715827883;
	shr.u32 	%r121, %r120, 31;
	add.s32 	%r122, %r120, %r121;
	mul.lo.s32 	%r123, %r122, 6;
	sub.s32 	%r124, %r119, %r123;
	mul.hi.s32 	%r125, %r97, 954437177;
	shr.u32 	%r126, %r125, 31;
	shr.s32 	%r127, %r125, 7;
	add.s32 	%r128, %r127, %r126;
	mul.hi.s32 	%r129, %r128, 715827883;
	shr.u32 	%r130, %r129, 31;
	add.s32 	%r131, %r129, %r130;
	mul.lo.s32 	%r132, %r131, 6;
	sub.s32 	%r133, %r128, %r132;
	mul.wide.s32 	%rd39, %r115, 2304;
	add.s64 	%rd40, %rd1, %rd39;
	shl.b32 	%r134, %r124, 2;
	add.s32 	%r135, %r134, %r102;
	mul.wide.s32 	%rd41, %r135, 96;
	add.s64 	%rd42, %rd40, %rd41;
	shl.b32 	%r136, %r133, 2;
	add.s32 	%r137, %r136, %r107;
	mul.wide.s32 	%rd43, %r137, 4;
	add.s64 	%rd44, %rd42, %rd43;
	mul.wide.s32 	%rd45, %r102, 16;
	add.s64 	%rd46, %rd3, %rd45;
	mul.wide.s32 	%rd47, %r107, 4;
	add.s64 	%rd48, %rd46, %rd47;
	ld.global.f32 	%f9, [%rd48];
	mul.wide.s32 	%rd49, %r115, 144;
	add.s64 	%rd50, %rd2, %rd49;
	mul.wide.s32 	%rd51, %r124, 24;
	add.s64 	%rd52, %rd50, %rd51;
	mul.wide.s32 	%rd53, %r133, 4;
	add.s64 	%rd54, %rd52, %rd53;
	ld.global.f32 	%f10, [%rd54];
	mul.f32 	%f11, %f9, %f10;
	atom.global.add.f32 	%f12, [%rd44], %f11;
	add.s32 	%r139, %r139, 2;
	setp.ne.s32 	%p5, %r139, %r2;
	@%p5 bra 	$L__BB15_4;
$L__BB15_5:
	ret;

}
	// .globl	_Z17b_before_act_convPA24_A24_fS1_S1_
.visible .entry _Z17b_before_act_convPA24_A24_fS1_S1_(
	.param .u64 .ptr .align 1 _Z17b_before_act_convPA24_A24_fS1_S1__param_0,
	.param .u64 .ptr .align 1 _Z17b_before_act_convPA24_A24_fS1_S1__param_1,
	.param .u64 .ptr .align 1 _Z17b_before_act_convPA24_A24_fS1_S1__param_2
)
{
	.reg .pred 	%p<6>;
	.reg .b32 	%r<89>;
	.reg .b32 	%f<55>;
	.reg .b64 	%rd<43>;

	ld.param.u64 	%rd4, [_Z17b_before_act_convPA24_A24_fS1_S1__param_0];
	ld.param.u64 	%rd5, [_Z17b_before_act_convPA24_A24_fS1_S1__param_1];
	ld.param.u64 	%rd6, [_Z17b_before_act_convPA24_A24_fS1_S1__param_2];
	cvta.to.global.u64 	%rd1, %rd4;
	cvta.to.global.u64 	%rd2, %rd5;
	cvta.to.global.u64 	%rd3, %rd6;
	mov.u32 	%r7, %ctaid.x;
	mov.u32 	%r8, %ntid.x;
	mov.u32 	%r9, %tid.x;
	mad.lo.s32 	%r10, %r7, %r8, %r9;
	mov.u32 	%r11, %nctaid.x;
	mul.lo.s32 	%r12, %r8, %r11;
	mul.lo.s32 	%r13, %r10, 3456;
	div.s32 	%r88, %r13, %r12;
	add.s32 	%r14, %r13, 3456;
	div.s32 	%r2, %r14, %r12;
	setp.le.s32 	%p1, %r2, %r88;
	@%p1 bra 	$L__BB16_5;
	sub.s32 	%r15, %r2, %r88;
	add.s32 	%r3, %r88, 1;
	and.b32  	%r16, %r15, 1;
	setp.eq.b32 	%p2, %r16, 1;
	not.pred 	%p3, %p2;
	@%p3 bra 	$L__BB16_3;
	mul.hi.s32 	%r17, %r88, 715827883;
	shr.u32 	%r18, %r17, 31;
	add.s32 	%r19, %r17, %r18;
	mul.lo.s32 	%r20, %r19, 6;
	sub.s32 	%r21, %r88, %r20;
	mul.hi.s32 	%r22, %r19, 715827883;
	shr.u32 	%r23, %r22, 31;
	shr.u32 	%r24, %r22, 2;
	add.s32 	%r25, %r24, %r23;
	mul.lo.s32 	%r26, %r25, 24;
	sub.s32 	%r27, %r19, %r26;
	mul.hi.s32 	%r28, %r88, 954437177;
	shr.u32 	%r29, %r28, 31;
	shr.s32 	%r30, %r28, 5;
	add.s32 	%r31, %r30, %r29;
	mul.hi.s32 	%r32, %r31, 715827883;
	shr.u32 	%r33, %r32, 31;
	shr.u32 	%r34, %r32, 2;
	add.s32 	%r35, %r34, %r33;
	mul.lo.s32 	%r36, %r35, 24;
	sub.s32 	%r37, %r31, %r36;
	mul.wide.s32 	%rd7, %r21, 2304;
	add.s64 	%rd8, %rd3, %rd7;
	mul.wide.s32 	%rd9, %r27, 96;
	add.s64 	%rd10, %rd8, %rd9;
	mul.wide.s32 	%rd11, %r37, 4;
	add.s64 	%rd12, %rd10, %rd11;
	ld.global.f32 	%f1, [%rd12];
	fma.rn.f32 	%f2, %f1, 0fBBBB989D, 0f3F000000;
	cvt.sat.f32.f32 	%f3, %f2;
	mov.f32 	%f4, 0f4B400001;
	mov.f32 	%f5, 0f437C0000;
	fma.rm.f32 	%f6, %f3, %f5, %f4;
	add.f32 	%f7, %f6, 0fCB40007F;
	neg.f32 	%f8, %f7;
	fma.rn.f32 	%f9, %f1, 0fBFB8AA3B, %f8;
	fma.rn.f32 	%f10, %f1, 0fB2A57060, %f9;
	mov.b32 	%r38, %f6;
	shl.b32 	%r39, %r38, 23;
	mov.b32 	%f11, %r39;
	ex2.approx.ftz.f32 	%f12, %f10;
	fma.rn.f32 	%f13, %f12, %f11, 0f3F800000;
	rcp.rn.f32 	%f14, %f13;
	add.s64 	%rd13, %rd2, %rd7;
	add.s64 	%rd14, %rd13, %rd9;
	add.s64 	%rd15, %rd14, %rd11;
	ld.global.f32 	%f15, [%rd15];
	mul.f32 	%f16, %f15, %f14;
	mov.f32 	%f17, 0f3F800000;
	sub.f32 	%f18, %f17, %f14;
	mul.f32 	%f19, %f16, %f18;
	add.s64 	%rd16, %rd1, %rd7;
	add.s64 	%rd17, %rd16, %rd9;
	add.s64 	%rd18, %rd17, %rd11;
	st.global.f32 	[%rd18], %f19;
	mov.u32 	%r88, %r3;
$L__BB16_3:
	setp.eq.s32 	%p4, %r2, %r3;
	@%p4 bra 	$L__BB16_5;
$L__BB16_4:
	mul.hi.s32 	%r40, %r88, 715827883;
	shr.u32 	%r41, %r40, 31;
	add.s32 	%r42, %r40, %r41;
	mul.lo.s32 	%r43, %r42, 6;
	sub.s32 	%r44, %r88, %r43;
	mul.hi.s32 	%r45, %r42, 715827883;
	shr.u32 	%r46, %r45, 31;
	shr.u32 	%r47, %r45, 2;
	add.s32 	%r48, %r47, %r46;
	mul.lo.s32 	%r49, %r48, 24;
	sub.s32 	%r50, %r42, %r49;
	mul.hi.s32 	%r51, %r88, 954437177;
	shr.u32 	%r52, %r51, 31;
	shr.s32 	%r53, %r51, 5;
	add.s32 	%r54, %r53, %r52;
	mul.hi.s32 	%r55, %r54, 715827883;
	shr.u32 	%r56, %r55, 31;
	shr.u32 	%r57, %r55, 2;
	add.s32 	%r58, %r57, %r56;
	mul.lo.s32 	%r59, %r58, 24;
	sub.s32 	%r60, %r54, %r59;
	mul.wide.s32 	%rd19, %r44, 2304;
	add.s64 	%rd20, %rd3, %rd19;
	mul.wide.s32 	%rd21, %r50, 96;
	add.s64 	%rd22, %rd20, %rd21;
	mul.wide.s32 	%rd23, %r60, 4;
	add.s64 	%rd24, %rd22, %rd23;
	ld.global.f32 	%f20, [%rd24];
	fma.rn.f32 	%f21, %f20, 0fBBBB989D, 0f3F000000;
	cvt.sat.f32.f32 	%f22, %f21;
	mov.f32 	%f23, 0f4B400001;
	mov.f32 	%f24, 0f437C0000;
	fma.rm.f32 	%f25, %f22, %f24, %f23;
	add.f32 	%f26, %f25, 0fCB40007F;
	neg.f32 	%f27, %f26;
	fma.rn.f32 	%f28, %f20, 0fBFB8AA3B, %f27;
	fma.rn.f32 	%f29, %f20, 0fB2A57060, %f28;
	mov.b32 	%r61, %f25;
	shl.b32 	%r62, %r61, 23;
	mov.b32 	%f30, %r62;
	ex2.approx.ftz.f32 	%f31, %f29;
	fma.rn.f32 	%f32, %f31, %f30, 0f3F800000;
	rcp.rn.f32 	%f33, %f32;
	add.s64 	%rd25, %rd2, %rd19;
	add.s64 	%rd26, %rd25, %rd21;
	add.s64 	%rd27, %rd26, %rd23;
	ld.global.f32 	%f34, [%rd27];
	mul.f32 	%f35, %f34, %f33;
	mov.f32 	%f36, 0f3F800000;
	sub.f32 	%f37, %f36, %f33;
	mul.f32 	%f38, %f35, %f37;
	add.s64 	%rd28, %rd1, %rd19;
	add.s64 	%rd29, %rd28, %rd21;
	add.s64 	%rd30, %rd29, %rd23;
	st.global.f32 	[%rd30], %f38;
	add.s32 	%r63, %r88, 1;
	mul.hi.s32 	%r64, %r63, 715827883;
	shr.u32 	%r65, %r64, 31;
	add.s32 	%r66, %r64, %r65;
	mul.lo.s32 	%r67, %r66, 6;
	sub.s32 	%r68, %r63, %r67;
	mul.hi.s32 	%r69, %r66, 715827883;
	shr.u32 	%r70, %r69, 31;
	shr.u32 	%r71, %r69, 2;
	add.s32 	%r72, %r71, %r70;
	mul.lo.s32 	%r73, %r72, 24;
	sub.s32 	%r74, %r66, %r73;
	mul.hi.s32 	%r75, %r63, 954437177;
	shr.u32 	%r76, %r75, 31;
	shr.s32 	%r77, %r75, 5;
	add.s32 	%r78, %r77, %r76;
	mul.hi.s32 	%r79, %r78, 715827883;
	shr.u32 	%r80, %r79, 31;
	shr.u32 	%r81, %r79, 2;
	add.s32 	%r82, %r81, %r80;
	mul.lo.s32 	%r83, %r82, 24;
	sub.s32 	%r84, %r78, %r83;
	mul.wide.s32 	%rd31, %r68, 2304;
	add.s64 	%rd32, %rd3, %rd31;
	mul.wide.s32 	%rd33, %r74, 96;
	add.s64 	%rd34, %rd32, %rd33;
	mul.wide.s32 	%rd35, %r84, 4;
	add.s64 	%rd36, %rd34, %rd35;
	ld.global.f32 	%f39, [%rd36];
	fma.rn.f32 	%f40, %f39, 0fBBBB989D, 0f3F000000;
	cvt.sat.f32.f32 	%f41, %f40;
	fma.rm.f32 	%f42, %f41, %f24, %f23;
	add.f32 	%f43, %f42, 0fCB40007F;
	neg.f32 	%f44, %f43;
	fma.rn.f32 	%f45, %f39, 0fBFB8AA3B, %f44;
	fma.rn.f32 	%f46, %f39, 0fB2A57060, %f45;
	mov.b32 	%r85, %f42;
	shl.b32 	%r86, %r85, 23;
	mov.b32 	%f47, %r86;
	ex2.approx.ftz.f32 	%f48, %f46;
	fma.rn.f32 	%f49, %f48, %f47, 0f3F800000;
	rcp.rn.f32 	%f50, %f49;
	add.s64 	%rd37, %rd2, %rd31;
	add.s64 	%rd38, %rd37, %rd33;
	add.s64 	%rd39, %rd38, %rd35;
	ld.global.f32 	%f51, [%rd39];
	mul.f32 	%f52, %f51, %f50;
	sub.f32 	%f53, %f36, %f50;
	mul.f32 	%f54, %f52, %f53;
	add.s64 	%rd40, %rd1, %rd31;
	add.s64 	%rd41, %rd40, %rd33;
	add.s64 	%rd42, %rd41, %rd35;
	st.global.f32 	[%rd42], %f54;
	add.s32 	%r88, %r88, 2;
	setp.ne.s32 	%p5, %r88, %r2;
	@%p5 bra 	$L__BB16_4;
$L__BB16_5:
	ret;

}
	// .globl	_Z11b_grad_convPA5_A5_fPA24_A24_fPA28_f
.visible .entry _Z11b_grad_convPA5_A5_fPA24_A24_fPA28_f(
	.param .u64 .ptr .align 1 _Z11b_grad_convPA5_A5_fPA24_A24_fPA28_f_param_0,
	.param .u64 .ptr .align 1 _Z11b_grad_convPA5_A5_fPA24_A24_fPA28_f_param_1,
	.param .u64 .ptr .align 1 _Z11b_grad_convPA5_A5_fPA24_A24_fPA28_f_param_2
)
{
	.reg .pred 	%p<9>;
	.reg .b32 	%r<160>;
	.reg .b32 	%f<54>;
	.reg .b64 	%rd<55>;

	ld.param.u64 	%rd4, [_Z11b_grad_convPA5_A5_fPA24_A24_fPA28_f_param_0];
	ld.param.u64 	%rd5, [_Z11b_grad_convPA5_A5_fPA24_A24_fPA28_f_param_1];
	ld.param.u64 	%rd6, [_Z11b_grad_convPA5_A5_fPA24_A24_fPA28_f_param_2];
	cvta.to.global.u64 	%rd1, %rd4;
	cvta.to.global.u64 	%rd2, %rd6;
	cvta.to.global.u64 	%rd3, %rd5;
	mov.u32 	%r7, %ctaid.x;
	mov.u32 	%r8, %ntid.x;
	mov.u32 	%r9, %tid.x;
	mad.lo.s32 	%r10, %r7, %r8, %r9;
	mov.u32 	%r11, %nctaid.x;
	mul.lo.s32 	%r12, %r8, %r11;
	mov.f32 	%f2, 0f32C00000;
	mov.f32 	%f3, 0f3F124925;
	mul.rn.f32 	%f4, %f3, %f2;
	mov.f32 	%f5, 0f3DA72F06;
	mov.f32 	%f6, 0f3DF94791;
	mul.rn.f32 	%f7, %f6, %f5;
	fma.rn.f32 	%f8, %f4, 0f3FB8AA3B, 0fB3616D87;
	fma.rn.f32 	%f9, 0fBE924925, 0f32A55E34, %f8;
	mul.f32 	%f10, %f7, 0f40400000;
	fma.rn.f32 	%f11, %f10, %f4, %f9;
	fma.rn.f32 	%f12, %f7, 0fBE924925, %f11;
	mov.f32 	%f13, 0f4092CF45;
	add.rn.f32 	%f14, %f13, %f12;
	mov.f32 	%f15, 0fC092CF45;
	add.rn.f32 	%f16, %f14, %f15;
	neg.f32 	%f17, %f16;
	add.rn.f32 	%f18, %f12, %f17;
	mov.f32 	%f19, 0f40000000;
	mul.rn.f32 	%f20, %f14, %f19;
	neg.f32 	%f21, %f20;
	fma.rn.f32 	%f22, %f14, 0f40000000, %f21;
	fma.rn.f32 	%f23, %f18, 0f40000000, %f22;
	cvt.rni.f32.f32 	%f24, %f20;
	sub.f32 	%f25, %f20, %f24;
	add.f32 	%f26, %f25, %f23;
	fma.rn.f32 	%f27, %f26, 0f391FCB8E, 0f3AAF85ED;
	fma.rn.f32 	%f28, %f27, %f26, 0f3C1D9856;
	fma.rn.f32 	%f29, %f28, %f26, 0f3D6357BB;
	fma.rn.f32 	%f30, %f29, %f26, 0f3E75FDEC;
	fma.rn.f32 	%f31, %f30, %f26, 0f3F317218;
	fma.rn.f32 	%f32, %f31, %f26, 0f3F800000;
	cvt.rzi.s32.f32 	%r13, %f24;
	setp.gt.f32 	%p1, %f24, 0f00000000;
	selp.b32 	%r14, 0, -2097152000, %p1;
	add.s32 	%r15, %r14, 2130706432;
	mov.b32 	%f33, %r15;
	mul.f32 	%f34, %f32, %f33;
	shl.b32 	%r16, %r13, 23;
	sub.s32 	%r17, %r16, %r14;
	mov.b32 	%f35, %r17;
	mul.f32 	%f36, %f34, %f35;
	abs.f32 	%f37, %f20;
	setp.gt.f32 	%p2, %f37, 0f43180000;
	setp.lt.f32 	%p3, %f20, 0f00000000;
	selp.f32 	%f38, 0f00000000, 0f7F800000, %p3;
	selp.f32 	%f1, %f38, %f36, %p2;
	mul.lo.s32 	%r18, %r10, 86400;
	div.s32 	%r159, %r18, %r12;
	add.s32 	%r19, %r18, 86400;
	div.s32 	%r2, %r19, %r12;
	setp.le.s32 	%p4, %r2, %r159;
	@%p4 bra 	$L__BB17_5;
	sub.s32 	%r20, %r2, %r159;
	add.s32 	%r3, %r159, 1;
	and.b32  	%r21, %r20, 1;
	setp.eq.b32 	%p5, %r21, 1;
	not.pred 	%p6, %p5;
	@%p6 bra 	$L__BB17_3;
	mul.hi.s32 	%r22, %r159, 715827883;
	shr.u32 	%r23, %r22, 31;
	add.s32 	%r24, %r22, %r23;
	mul.lo.s32 	%r25, %r24, 6;
	sub.s32 	%r26, %r159, %r25;
	mul.hi.s32 	%r27, %r24, 1717986919;
	shr.u32 	%r28, %r27, 31;
	shr.s32 	%r29, %r27, 1;
	add.s32 	%r30, %r29, %r28;
	mul.lo.s32 	%r31, %r30, 5;
	sub.s32 	%r32, %r24, %r31;
	mul.hi.s32 	%r33, %r159, -2004318071;
	add.s32 	%r34, %r33, %r159;
	shr.u32 	%r35, %r34, 31;
	shr.s32 	%r36, %r34, 4;
	add.s32 	%r37, %r36, %r35;
	mul.hi.s32 	%r38, %r37, 1717986919;
	shr.u32 	%r39, %r38, 31;
	shr.s32 	%r40, %r38, 1;
	add.s32 	%r41, %r40, %r39;
	mul.lo.s32 	%r42, %r41, 5;
	sub.s32 	%r43, %r37, %r42;
	mul.hi.s32 	%r44, %r159, 458129845;
	shr.u32 	%r45, %r44, 31;
	shr.s32 	%r46, %r44, 4;
	add.s32 	%r47, %r46, %r45;
	mul.hi.s32 	%r48, %r47, 715827883;
	shr.u32 	%r49, %r48, 31;
	shr.u32 	%r50, %r48, 2;
	add.s32 	%r51, %r50, %r49;
	mul.lo.s32 	%r52, %r51, 24;
	sub.s32 	%r53, %r47, %r52;
	mul.hi.s32 	%r54, %r159, -1851608123;
	add.s32 	%r55, %r54, %r159;
	shr.u32 	%r56, %r55, 31;
	shr.s32 	%r57, %r55, 11;
	add.s32 	%r58, %r57, %r56;
	mul.hi.s32 	%r59, %r58, 715827883;
	shr.u32 	%r60, %r59, 31;
	shr.u32 	%r61, %r59, 2;
	add.s32 	%r62, %r61, %r60;
	mul.lo.s32 	%r63, %r62, 24;
	sub.s32 	%r64, %r58, %r63;
	mul.wide.s32 	%rd7, %r26, 100;
	add.s64 	%rd8, %rd1, %rd7;
	mul.wide.s32 	%rd9, %r32, 20;
	add.s64 	%rd10, %rd8, %rd9;
	mul.wide.s32 	%rd11, %r43, 4;
	add.s64 	%rd12, %rd10, %rd11;
	mul.wide.s32 	%rd13, %r26, 2304;
	add.s64 	%rd14, %rd3, %rd13;
	mul.wide.s32 	%rd15, %r53, 96;
	add.s64 	%rd16, %rd14, %rd15;
	mul.wide.s32 	%rd17, %r64, 4;
	add.s64 	%rd18, %rd16, %rd17;
	ld.global.f32 	%f39, [%rd18];
	add.s32 	%r65, %r53, %r32;
	mul.wide.s32 	%rd19, %r65, 112;
	add.s64 	%rd20, %rd2, %rd19;
	add.s32 	%r66, %r64, %r43;
	mul.wide.s32 	%rd21, %r66, 4;
	add.s64 	%rd22, %rd20, %rd21;
	ld.global.f32 	%f40, [%rd22];
	mul.f32 	%f41, %f39, %f40;
	div.rn.f32 	%f42, %f41, %f1;
	atom.global.add.f32 	%f43, [%rd12], %f42;
	mov.u32 	%r159, %r3;
$L__BB17_3:
	setp.eq.s32 	%p7, %r2, %r3;
	@%p7 bra 	$L__BB17_5;
$L__BB17_4:
	mul.hi.s32 	%r67, %r159, 715827883;
	shr.u32 	%r68, %r67, 31;
	add.s32 	%r69, %r67, %r68;
	mul.lo.s32 	%r70, %r69, 6;
	sub.s32 	%r71, %r159, %r70;
	mul.hi.s32 	%r72, %r69, 1717986919;
	shr.u32 	%r73, %r72, 31;
	shr.s32 	%r74, %r72, 1;
	add.s32 	%r75, %r74, %r73;
	mul.lo.s32 	%r76, %r75, 5;
	sub.s32 	%r77, %r69, %r76;
	mul.hi.s32 	%r78, %r159, -2004318071;
	add.s32 	%r79, %r78, %r159;
	shr.u32 	%r80, %r79, 31;
	shr.s32 	%r81, %r79, 4;
	add.s32 	%r82, %r81, %r80;
	mul.hi.s32 	%r83, %r82, 1717986919;
	shr.u32 	%r84, %r83, 31;
	shr.s32 	%r85, %r83, 1;
	add.s32 	%r86, %r85, %r84;
	mul.lo.s32 	%r87, %r86, 5;
	sub.s32 	%r88, %r82, %r87;
	mul.hi.s32 	%r89, %r159, 458129845;
	shr.u32 	%r90, %r89, 31;
	shr.s32 	%r91, %r89, 4;
	add.s32 	%r92, %r91, %r90;
	mul.hi.s32 	%r93, %r92, 715827883;
	shr.u32 	%r94, %r93, 31;
	shr.u32 	%r95, %r93, 2;
	add.s32 	%r96, %r95, %r94;
	mul.lo.s32 	%r97, %r96, 24;
	sub.s32 	%r98, %r92, %r97;
	mul.hi.s32 	%r99, %r159, -1851608123;
	add.s32 	%r100, %r99, %r159;
	shr.u32 	%r101, %r100, 31;
	shr.s32 	%r102, %r100, 11;
	add.s32 	%r103, %r102, %r101;
	mul.hi.s32 	%r104, %r103, 715827883;
	shr.u32 	%r105, %r104, 31;
	shr.u32 	%r106, %r104, 2;
	add.s32 	%r107, %r106, %r105;
	mul.lo.s32 	%r108, %r107, 24;
	sub.s32 	%r109, %r103, %r108;
	mul.wide.s32 	%rd23, %r71, 100;
	add.s64 	%rd24, %rd1, %rd23;
	mul.wide.s32 	%rd25, %r77, 20;
	add.s64 	%rd26, %rd24, %rd25;
	mul.wide.s32 	%rd27, %r88, 4;
	add.s64 	%rd28, %rd26, %rd27;
	mul.wide.s32 	%rd29, %r71, 2304;
	add.s64 	%rd30, %rd3, %rd29;
	mul.wide.s32 	%rd31, %r98, 96;
	add.s64 	%rd32, %rd30, %rd31;
	mul.wide.s32 	%rd33, %r109, 4;
	add.s64 	%rd34, %rd32, %rd33;
	ld.global.f32 	%f44, [%rd34];
	add.s32 	%r110, %r98, %r77;
	mul.wide.s32 	%rd35, %r110, 112;
	add.s64 	%rd36, %rd2, %rd35;
	add.s32 	%r111, %r109, %r88;
	mul.wide.s32 	%rd37, %r111, 4;
	add.s64 	%rd38, %rd36, %rd37;
	ld.global.f32 	%f45, [%rd38];
	mul.f32 	%f46, %f44, %f45;
	div.rn.f32 	%f47, %f46, %f1;
	atom.global.add.f32 	%f48, [%rd28], %f47;
	add.s32 	%r112, %r159, 1;
	mul.hi.s32 	%r113, %r112, 715827883;
	shr.u32 	%r114, %r113, 31;
	add.s32 	%r115, %r113, %r114;
	mul.lo.s32 	%r116, %r115, 6;
	sub.s32 	%r117, %r112, %r116;
	mul.hi.s32 	%r118, %r115, 1717986919;
	shr.u32 	%r119, %r118, 31;
	shr.s32 	%r120, %r118, 1;
	add.s32 	%r121, %r120, %r119;
	mul.lo.s32 	%r122, %r121, 5;
	sub.s32 	%r123, %r115, %r122;
	mul.hi.s32 	%r124, %r112, -2004318071;
	add.s32 	%r125, %r124, %r112;
	shr.u32 	%r126, %r125, 31;
	shr.s32 	%r127, %r125, 4;
	add.s32 	%r128, %r127, %r126;
	mul.hi.s32 	%r129, %r128, 1717986919;
	shr.u32 	%r130, %r129, 31;
	shr.s32 	%r131, %r129, 1;
	add.s32 	%r132, %r131, %r130;
	mul.lo.s32 	%r133, %r132, 5;
	sub.s32 	%r134, %r128, %r133;
	mul.hi.s32 	%r135, %r112, 458129845;
	shr.u32 	%r136, %r135, 31;
	shr.s32 	%r137, %r135, 4;
	add.s32 	%r138, %r137, %r136;
	mul.hi.s32 	%r139, %r138, 715827883;
	shr.u32 	%r140, %r139, 31;
	shr.u32 	%r141, %r139, 2;
	add.s32 	%r142, %r141, %r140;
	mul.lo.s32 	%r143, %r142, 24;
	sub.s32 	%r144, %r138, %r143;
	mul.hi.s32 	%r145, %r112, -1851608123;
	add.s32 	%r146, %r145, %r112;
	shr.u32 	%r147, %r146, 31;
	shr.s32 	%r148, %r146, 11;
	add.s32 	%r149, %r148, %r147;
	mul.hi.s32 	%r150, %r149, 715827883;
	shr.u32 	%r151, %r150, 31;
	shr.u32 	%r152, %r150, 2;
	add.s32 	%r153, %r152, %r151;
	mul.lo.s32 	%r154, %r153, 24;
	sub.s32 	%r155, %r149, %r154;
	mul.wide.s32 	%rd39, %r117, 100;
	add.s64 	%rd40, %rd1, %rd39;
	mul.wide.s32 	%rd41, %r123, 20;
	add.s64 	%rd42, %rd40, %rd41;
	mul.wide.s32 	%rd43, %r134, 4;
	add.s64 	%rd44, %rd42, %rd43;
	mul.wide.s32 	%rd45, %r117, 2304;
	add.s64 	%rd46, %rd3, %rd45;
	mul.wide.s32 	%rd47, %r144, 96;
	add.s64 	%rd48, %rd46, %rd47;
	mul.wide.s32 	%rd49, %r155, 4;
	add.s64 	%rd50, %rd48, %rd49;
	ld.global.f32 	%f49, [%rd50];
	add.s32 	%r156, %r144, %r123;
	mul.wide.s32 	%rd51, %r156, 112;
	add.s64 	%rd52, %rd2, %rd51;
	add.s32 	%r157, %r155, %r134;
	mul.wide.s32 	%rd53, %r157, 4;
	add.s64 	%rd54, %rd52, %rd53;
	ld.global.f32 	%f50, [%rd54];
	mul.f32 	%f51, %f49, %f50;
	div.rn.f32 	%f52, %f51, %f1;
	atom.global.add.f32 	%f53, [%rd44], %f52;
	add.s32 	%r159, %r159, 2;
	setp.ne.s32 	%p8, %r159, %r2;
	@%p8 bra 	$L__BB17_4;
$L__BB17_5:
	ret;

}
	// .globl	_Z11b_bias_convPfPA24_A24_f
.visible .entry _Z11b_bias_convPfPA24_A24_f(
	.param .u64 .ptr .align 1 _Z11b_bias_convPfPA24_A24_f_param_0,
	.param .u64 .ptr .align 1 _Z11b_bias_convPfPA24_A24_f_param_1
)
{
	.reg .pred 	%p<11>;
	.reg .b32 	%r<185>;
	.reg .b32 	%f<67>;
	.reg .b64 	%rd<61>;

	ld.param.u64 	%rd3, [_Z11b_bias_convPfPA24_A24_f_param_0];
	ld.param.u64 	%rd4, [_Z11b_bias_convPfPA24_A24_f_param_1];
	cvta.to.global.u64 	%rd1, %rd3;
	cvta.to.global.u64 	%rd2, %rd4;
	mov.u32 	%r14, %ctaid.x;
	mov.u32 	%r15, %ntid.x;
	mov.u32 	%r16, %tid.x;
	mad.lo.s32 	%r17, %r14, %r15, %r16;
	mov.u32 	%r18, %nctaid.x;
	mul.lo.s32 	%r19, %r15, %r18;
	mov.f32 	%f2, 0f32C00000;
	mov.f32 	%f3, 0f3F124925;
	mul.rn.f32 	%f4, %f3, %f2;
	mov.f32 	%f5, 0f3DA72F06;
	mov.f32 	%f6, 0f3DF94791;
	mul.rn.f32 	%f7, %f6, %f5;
	fma.rn.f32 	%f8, %f4, 0f3FB8AA3B, 0fB3616D87;
	fma.rn.f32 	%f9, 0fBE924925, 0f32A55E34, %f8;
	mul.f32 	%f10, %f7, 0f40400000;
	fma.rn.f32 	%f11, %f10, %f4, %f9;
	fma.rn.f32 	%f12, %f7, 0fBE924925, %f11;
	mov.f32 	%f13, 0f4092CF45;
	add.rn.f32 	%f14, %f13, %f12;
	mov.f32 	%f15, 0fC092CF45;
	add.rn.f32 	%f16, %f14, %f15;
	neg.f32 	%f17, %f16;
	add.rn.f32 	%f18, %f12, %f17;
	mov.f32 	%f19, 0f40000000;
	mul.rn.f32 	%f20, %f14, %f19;
	neg.f32 	%f21, %f20;
	fma.rn.f32 	%f22, %f14, 0f40000000, %f21;
	fma.rn.f32 	%f23, %f18, 0f40000000, %f22;
	cvt.rni.f32.f32 	%f24, %f20;
	sub.f32 	%f25, %f20, %f24;
	add.f32 	%f26, %f25, %f23;
	fma.rn.f32 	%f27, %f26, 0f391FCB8E, 0f3AAF85ED;
	fma.rn.f32 	%f28, %f27, %f26, 0f3C1D9856;
	fma.rn.f32 	%f29, %f28, %f26, 0f3D6357BB;
	fma.rn.f32 	%f30, %f29, %f26, 0f3E75FDEC;
	fma.rn.f32 	%f31, %f30, %f26, 0f3F317218;
	fma.rn.f32 	%f32, %f31, %f26, 0f3F800000;
	cvt.rzi.s32.f32 	%r20, %f24;
	setp.gt.f32 	%p1, %f24, 0f00000000;
	selp.b32 	%r21, 0, -2097152000, %p1;
	add.s32 	%r22, %r21, 2130706432;
	mov.b32 	%f33, %r22;
	mul.f32 	%f34, %f32, %f33;
	shl.b32 	%r23, %r20, 23;
	sub.s32 	%r24, %r23, %r21;
	mov.b32 	%f35, %r24;
	mul.f32 	%f36, %f34, %f35;
	abs.f32 	%f37, %f20;
	setp.gt.f32 	%p2, %f37, 0f43180000;
	setp.lt.f32 	%p3, %f20, 0f00000000;
	selp.f32 	%f38, 0f00000000, 0f7F800000, %p3;
	selp.f32 	%f1, %f38, %f36, %p2;
	mul.lo.s32 	%r25, %r17, 3456;
	div.s32 	%r183, %r25, %r19;
	add.s32 	%r26, %r25, 3456;
	div.s32 	%r2, %r26, %r19;
	setp.ge.s32 	%p4, %r183, %r2;
	@%p4 bra 	$L__BB18_9;
	sub.s32 	%r3, %r2, %r183;
	and.b32  	%r4, %r3, 3;
	sub.s32 	%r27, %r183, %r2;
	setp.gt.u32 	%p5, %r27, -4;
	@%p5 bra 	$L__BB18_4;
	and.b32  	%r28, %r3, -4;
	neg.s32 	%r181, %r28;
$L__BB18_3:
	.pragma "nounroll";
	mul.hi.s32 	%r29, %r183, 715827883;
	shr.u32 	%r30, %r29, 31;
	add.s32 	%r31, %r29, %r30;
	mul.lo.s32 	%r32, %r31, 6;
	sub.s32 	%r33, %r183, %r32;
	mul.hi.s32 	%r34, %r31, 715827883;
	shr.u32 	%r35, %r34, 31;
	shr.u32 	%r36, %r34, 2;
	add.s32 	%r37, %r36, %r35;
	mul.lo.s32 	%r38, %r37, 24;
	sub.s32 	%r39, %r31, %r38;
	mul.hi.s32 	%r40, %r183, 954437177;
	shr.u32 	%r41, %r40, 31;
	shr.s32 	%r42, %r40, 5;
	add.s32 	%r43, %r42, %r41;
	mul.hi.s32 	%r44, %r43, 715827883;
	shr.u32 	%r45, %r44, 31;
	shr.u32 	%r46, %r44, 2;
	add.s32 	%r47, %r46, %r45;
	mul.lo.s32 	%r48, %r47, 24;
	sub.s32 	%r49, %r43, %r48;
	mul.wide.s32 	%rd5, %r33, 4;
	add.s64 	%rd6, %rd1, %rd5;
	mul.wide.s32 	%rd7, %r33, 2304;
	add.s64 	%rd8, %rd2, %rd7;
	mul.wide.s32 	%rd9, %r39, 96;
	add.s64 	%rd10, %rd8, %rd9;
	mul.wide.s32 	%rd11, %r49, 4;
	add.s64 	%rd12, %rd10, %rd11;
	ld.global.f32 	%f39, [%rd12];
	mul.f32 	%f40, %f39, 0f3DCCCCCD;
	div.rn.f32 	%f41, %f40, %f1;
	atom.global.add.f32 	%f42, [%rd6], %f41;
	add.s32 	%r50, %r183, 1;
	mul.hi.s32 	%r51, %r50, 715827883;
	shr.u32 	%r52, %r51, 31;
	add.s32 	%r53, %r51, %r52;
	mul.lo.s32 	%r54, %r53, 6;
	sub.s32 	%r55, %r50, %r54;
	mul.hi.s32 	%r56, %r53, 715827883;
	shr.u32 	%r57, %r56, 31;
	shr.u32 	%r58, %r56, 2;
	add.s32 	%r59, %r58, %r57;
	mul.lo.s32 	%r60, %r59, 24;
	sub.s32 	%r61, %r53, %r60;
	mul.hi.s32 	%r62, %r50, 954437177;
	shr.u32 	%r63, %r62, 31;
	shr.s32 	%r64, %r62, 5;
	add.s32 	%r65, %r64, %r63;
	mul.hi.s32 	%r66, %r65, 715827883;
	shr.u32 	%r67, %r66, 31;
	shr.u32 	%r68, %r66, 2;
	add.s32 	%r69, %r68, %r67;
	mul.lo.s32 	%r70, %r69, 24;
	sub.s32 	%r71, %r65, %r70;
	mul.wide.s32 	%rd13, %r55, 4;
	add.s64 	%rd14, %rd1, %rd13;
	mul.wide.s32 	%rd15, %r55, 2304;
	add.s64 	%rd16, %rd2, %rd15;
	mul.wide.s32 	%rd17, %r61, 96;
	add.s64 	%rd18, %rd16, %rd17;
	mul.wide.s32 	%rd19, %r71, 4;
	add.s64 	%rd20, %rd18, %rd19;
	ld.global.f32 	%f43, [%rd20];
	mul.f32 	%f44, %f43, 0f3DCCCCCD;
	div.rn.f32 	%f45, %f44, %f1;
	atom.global.add.f32 	%f46, [%rd14], %f45;
	add.s32 	%r72, %r183, 2;
	mul.hi.s32 	%r73, %r72, 715827883;
	shr.u32 	%r74, %r73, 31;
	add.s32 	%r75, %r73, %r74;
	mul.lo.s32 	%r76, %r75, 6;
	sub.s32 	%r77, %r72, %r76;
	mul.hi.s32 	%r78, %r75, 715827883;
	shr.u32 	%r79, %r78, 31;
	shr.u32 	%r80, %r78, 2;
	add.s32 	%r81, %r80, %r79;
	mul.lo.s32 	%r82, %r81, 24;
	sub.s32 	%r83, %r75, %r82;
	mul.hi.s32 	%r84, %r72, 954437177;
	shr.u32 	%r85, %r84, 31;
	shr.s32 	%r86, %r84, 5;
	add.s32 	%r87, %r86, %r85;
	mul.hi.s32 	%r88, %r87, 715827883;
	shr.u32 	%r89, %r88, 31;
	shr.u32 	%r90, %r88, 2;
	add.s32 	%r91, %r90, %r89;
	mul.lo.s32 	%r92, %r91, 24;
	sub.s32 	%r93, %r87, %r92;
	mul.wide.s32 	%rd21, %r77, 4;
	add.s64 	%rd22, %rd1, %rd21;
	mul.wide.s32 	%rd23, %r77, 2304;
	add.s64 	%rd24, %rd2, %rd23;
	mul.wide.s32 	%rd25, %r83, 96;
	add.s64 	%rd26, %rd24, %rd25;
	mul.wide.s32 	%rd27, %r93, 4;
	add.s64 	%rd28, %rd26, %rd27;
	ld.global.f32 	%f47, [%rd28];
	mul.f32 	%f48, %f47, 0f3DCCCCCD;
	div.rn.f32 	%f49, %f48, %f1;
	atom.global.add.f32 	%f50, [%rd22], %f49;
	add.s32 	%r94, %r183, 3;
	mul.hi.s32 	%r95, %r94, 715827883;
	shr.u32 	%r96, %r95, 31;
	add.s32 	%r97, %r95, %r96;
	mul.lo.s32 	%r98, %r97, 6;
	sub.s32 	%r99, %r94, %r98;
	mul.hi.s32 	%r100, %r97, 715827883;
	shr.u32 	%r101, %r100, 31;
	shr.u32 	%r102, %r100, 2;
	add.s32 	%r103, %r102, %r101;
	mul.lo.s32 	%r104, %r103, 24;
	sub.s32 	%r105, %r97, %r104;
	mul.hi.s32 	%r106, %r94, 954437177;
	shr.u32 	%r107, %r106, 31;
	shr.s32 	%r108, %r106, 5;
	add.s32 	%r109, %r108, %r107;
	mul.hi.s32 	%r110, %r109, 715827883;
	shr.u32 	%r111, %r110, 31;
	shr.u32 	%r112, %r110, 2;
	add.s32 	%r113, %r112, %r111;
	mul.lo.s32 	%r114, %r113, 24;
	sub.s32 	%r115, %r109, %r114;
	mul.wide.s32 	%rd29, %r99, 4;
	add.s64 	%rd30, %rd1, %rd29;
	mul.wide.s32 	%rd31, %r99, 2304;
	add.s64 	%rd32, %rd2, %rd31;
	mul.wide.s32 	%rd33, %r105, 96;
	add.s64 	%rd34, %rd32, %rd33;
	mul.wide.s32 	%rd35, %r115, 4;
	add.s64 	%rd36, %rd34, %rd35;
	ld.global.f32 	%f51, [%rd36];
	mul.f32 	%f52, %f51, 0f3DCCCCCD;
	div.rn.f32 	%f53, %f52, %f1;
	atom.global.add.f32 	%f54, [%rd30], %f53;
	add.s32 	%r183, %r183, 4;
	add.s32 	%r181, %r181, 4;
	setp.ne.s32 	%p6, %r181, 0;
	@%p6 bra 	$L__BB18_3;
$L__BB18_4:
	setp.eq.s32 	%p7, %r4, 0;
	@%p7 bra 	$L__BB18_9;
	setp.eq.s32 	%p8, %r4, 1;
	@%p8 bra 	$L__BB18_7;
	mul.hi.s32 	%r116, %r183, 715827883;
	shr.u32 	%r117, %r116, 31;
	add.s32 	%r118, %r116, %r117;
	mul.lo.s32 	%r119, %r118, 6;
	sub.s32 	%r120, %r183, %r119;
	mul.hi.s32 	%r121, %r118, 715827883;
	shr.u32 	%r122, %r121, 31;
	shr.u32 	%r123, %r121, 2;
	add.s32 	%r124, %r123, %r122;
	mul.lo.s32 	%r125, %r124, 24;
	sub.s32 	%r126, %r118, %r125;
	mul.hi.s32 	%r127, %r183, 954437177;
	shr.u32 	%r128, %r127, 31;
	shr.s32 	%r129, %r127, 5;
	add.s32 	%r130, %r129, %r128;
	mul.hi.s32 	%r131, %r130, 715827883;
	shr.u32 	%r132, %r131, 31;
	shr.u32 	%r133, %r131, 2;
	add.s32 	%r134, %r133, %r132;
	mul.lo.s32 	%r135, %r134, 24;
	sub.s32 	%r136, %r130, %r135;
	mul.wide.s32 	%rd37, %r120, 4;
	add.s64 	%rd38, %rd1, %rd37;
	mul.wide.s32 	%rd39, %r120, 2304;
	add.s64 	%rd40, %rd2, %rd39;
	mul.wide.s32 	%rd41, %r126, 96;
	add.s64 	%rd42, %rd40, %rd41;
	mul.wide.s32 	%rd43, %r136, 4;
	add.s64 	%rd44, %rd42, %rd43;
	ld.global.f32 	%f55, [%rd44];
	mul.f32 	%f56, %f55, 0f3DCCCCCD;
	div.rn.f32 	%f57, %f56, %f1;
	atom.global.add.f32 	%f58, [%rd38], %f57;
	add.s32 	%r137, %r183, 1;
	mul.hi.s32 	%r138, %r137, 715827883;
	shr.u32 	%r139, %r138, 31;
	add.s32 	%r140, %r138, %r139;
	mul.lo.s32 	%r141, %r140, 6;
	sub.s32 	%r142, %r137, %r141;
	mul.hi.s32 	%r143, %r140, 715827883;
	shr.u32 	%r144, %r143, 31;
	shr.u32 	%r145, %r143, 2;
	add.s32 	%r146, %r145, %r144;
	mul.lo.s32 	%r147, %r146, 24;
	sub.s32 	%r148, %r140, %r147;
	mul.hi.s32 	%r149, %r137, 954437177;
	shr.u32 	%r150, %r149, 31;
	shr.s32 	%r151, %r149, 5;
	add.s32 	%r152, %r151, %r150;
	mul.hi.s32 	%r153, %r152, 715827883;
	shr.u32 	%r154, %r153, 31;
	shr.u32 	%r155, %r153, 2;
	add.s32 	%r156, %r155, %r154;
	mul.lo.s32 	%r157, %r156, 24;
	sub.s32 	%r158, %r152, %r157;
	mul.wide.s32 	%rd45, %r142, 4;
	add.s64 	%rd46, %rd1, %rd45;
	mul.wide.s32 	%rd47, %r142, 2304;
	add.s64 	%rd48, %rd2, %rd47;
	mul.wide.s32 	%rd49, %r148, 96;
	add.s64 	%rd50, %rd48, %rd49;
	mul.wide.s32 	%rd51, %r158, 4;
	add.s64 	%rd52, %rd50, %rd51;
	ld.global.f32 	%f59, [%rd52];
	mul.f32 	%f60, %f59, 0f3DCCCCCD;
	div.rn.f32 	%f61, %f60, %f1;
	atom.global.add.f32 	%f62, [%rd46], %f61;
	add.s32 	%r183, %r183, 2;
$L__BB18_7:
	and.b32  	%r159, %r3, 1;
	setp.eq.b32 	%p9, %r159, 1;
	not.pred 	%p10, %p9;
	@%p10 bra 	$L__BB18_9;
	mul.hi.s32 	%r160, %r183, 715827883;
	shr.u32 	%r161, %r160, 31;
	add.s32 	%r162, %r160, %r161;
	mul.lo.s32 	%r163, %r162, 6;
	sub.s32 	%r164, %r183, %r163;
	mul.hi.s32 	%r165, %r162, 715827883;
	shr.u32 	%r166, %r165, 31;
	shr.u32 	%r167, %r165, 2;
	add.s32 	%r168, %r167, %r166;
	mul.lo.s32 	%r169, %r168, 24;
	sub.s32 	%r170, %r162, %r169;
	mul.hi.s32 	%r171, %r183, 954437177;
	shr.u32 	%r172, %r171, 31;
	shr.s32 	%r173, %r171, 5;
	add.s32 	%r174, %r173, %r172;
	mul.hi.s32 	%r175, %r174, 715827883;
	shr.u32 	%r176, %r175, 31;
	shr.u32 	%r177, %r175, 2;
	add.s32 	%r178, %r177, %r176;
	mul.lo.s32 	%r179, %r178, 24;
	sub.s32 	%r180, %r174, %r179;
	mul.wide.s32 	%rd53, %r164, 4;
	add.s64 	%rd54, %rd1, %rd53;
	mul.wide.s32 	%rd55, %r164, 2304;
	add.s64 	%rd56, %rd2, %rd55;
	mul.wide.s32 	%rd57, %r170, 96;
	add.s64 	%rd58, %rd56, %rd57;
	mul.wide.s32 	%rd59, %r180, 4;
	add.s64 	%rd60, %rd58, %rd59;
	ld.global.f32 	%f63, [%rd60];
	mul.f32 	%f64, %f63, 0f3DCCCCCD;
	div.rn.f32 	%f65, %f64, %f1;
	atom.global.add.f32 	%f66, [%rd54], %f65;
$L__BB18_9:
	ret;

}


// ===== COMPILED SASS (sm_100) =====

	.target	sm_100

	.elftype	@"ET_EXEC"


//--------------------- .note.nv.tkinfo           --------------------------
	.section	.note.nv.tkinfo,"",@"SHT_NOTE"
	.sectionflags	@"SHF_NOTE_NV_TKINFO"
	.tkinfo
        /*0018*/ 	.word	0x00000002
        /*0030*/ 	.string	""
        /*0030*/ 	.string	"ptxas"
        /*0030*/ 	.string	"Cuda compilation tools, release 13.0, V13.0.88"
        /*0030*/ 	.string	"Build cuda_13.0.r13.0/compiler.36424714_0"
        /*0030*/ 	.string	"-arch sm_100 -m 64 "



//--------------------- .note.nv.cuinfo           --------------------------
	.section	.note.nv.cuinfo,"",@"SHT_NOTE"
	.sectionflags	@"SHF_NOTE_NV_CUINFO"
        /*0018*/ 	.short	0x0002
        /*001a*/ 	.short	0x0064
        /*001c*/ 	.short	0x0082
	.zero		2


//--------------------- .nv.info                  --------------------------
	.section	.nv.info,"",@"SHT_CUDA_INFO"
	.align	4


	//----- nvinfo : EIATTR_REGCOUNT
	.align		4
        /*0000*/ 	.byte	0x04, 0x2f
        /*0002*/ 	.short	(.L_1 - .L_0)
	.align		4
.L_0:
        /*0004*/ 	.word	index@(_Z24call_activation_functionPfS_i)
        /*0008*/ 	.word	0x00000017


	//----- nvinfo : EIATTR_FRAME_SIZE
	.align		4
.L_1:
        /*000c*/ 	.byte	0x04, 0x11
        /*000e*/ 	.short	(.L_3 - .L_2)
	.align		4
.L_2:
        /*0010*/ 	.word	index@($__internal_5_$__cuda_sm20_rcp_rn_f32_slowpath)
        /*0014*/ 	.word	0x00000000


	//----- nvinfo : EIATTR_FRAME_SIZE
	.align		4
.L_3:
        /*0018*/ 	.byte	0x04, 0x11
        /*001a*/ 	.short	(.L_5 - .L_4)
	.align		4
.L_4:
        /*001c*/ 	.word	index@(_Z24call_activation_functionPfS_i)
        /*0020*/ 	.word	0x00000000


	//----- nvinfo : EIATTR_REGCOUNT
	.align		4
.L_5:
        /*0024*/ 	.byte	0x04, 0x2f
        /*0026*/ 	.short	(.L_7 - .L_6)
	.align		4
.L_6:
        /*0028*/ 	.word	index@(_Z17f_conv_before_actPA28_fPA24_A24_fPA5_A5_f)
        /*002c*/ 	.word	0x00000020


	//----- nvinfo : EIATTR_FRAME_SIZE
	.align		4
.L_7:
        /*0030*/ 	.byte	0x04, 0x11
        /*0032*/ 	.short	(.L_9 - .L_8)
	.align		4
.L_8:
        /*0034*/ 	.word	index@(_Z17f_conv_before_actPA28_fPA24_A24_fPA5_A5_f)
        /*0038*/ 	.word	0x00000000


	//----- nvinfo : EIATTR_REGCOUNT
	.align		4
.L_9:
        /*003c*/ 	.byte	0x04, 0x2f
        /*003e*/ 	.short	(.L_11 - .L_10)
	.align		4
.L_10:
        /*0040*/ 	.word	index@(_Z11f_conv_biasPA24_A24_fPf)
        /*0044*/ 	.word	0x00000018


	//----- nvinfo : EIATTR_FRAME_SIZE
	.align		4
.L_11:
        /*0048*/ 	.byte	0x04, 0x11
        /*004a*/ 	.short	(.L_13 - .L_12)
	.align		4
.L_12:
        /*004c*/ 	.word	index@(_Z11f_conv_biasPA24_A24_fPf)
        /*0050*/ 	.word	0x00000000


	//----- nvinfo : EIATTR_REGCOUNT
	.align		4
.L_13:
        /*0054*/ 	.byte	0x04, 0x2f
        /*0056*/ 	.short	(.L_15 - .L_14)
	.align		4
.L_14:
        /*0058*/ 	.word	index@(_Z17f_soft_before_actPA24_A24_fPA6_A6_fPA4_A4_f)
        /*005c*/ 	.word	0x00000020


	//----- nvinfo : EIATTR_FRAME_SIZE
	.align		4
.L_15:
        /*0060*/ 	.byte	0x04, 0x11
        /*0062*/ 	.short	(.L_17 - .L_16)
	.align		4
.L_16:
        /*0064*/ 	.word	index@(_Z17f_soft_before_actPA24_A24_fPA6_A6_fPA4_A4_f)
        /*0068*/ 	.word	0x00000000


	//----- nvinfo : EIATTR_REGCOUNT
	.align		4
.L_17:
        /*006c*/ 	.byte	0x04, 0x2f
        /*006e*/ 	.short	(.L_19 - .L_18)
	.align		4
.L_18:
        /*0070*/ 	.word	index@(_Z11f_soft_biasPA6_A6_fPf)
        /*0074*/ 	.word	0x00000016


	//----- nvinfo : EIATTR_FRAME_SIZE
	.align		4
.L_19:
        /*0078*/ 	.byte	0x04, 0x11
        /*007a*/ 	.short	(.L_21 - .L_20)
	.align		4
.L_20:
        /*007c*/ 	.word	index@(_Z11f_soft_biasPA6_A6_fPf)
        /*0080*/ 	.word	0x00000000


	//----- nvinfo : EIATTR_REGCOUNT
	.align		4
.L_21:
        /*0084*/ 	.byte	0x04, 0x2f
        /*0086*/ 	.short	(.L_23 - .L_22)
	.align		4
.L_22:
        /*0088*/ 	.word	index@(_Z18f_final_before_actPA6_A6_fPfPA6_S0_)
        /*008c*/ 	.word	0x0000001c


	//----- nvinfo : EIATTR_FRAME_SIZE
	.align		4
.L_23:
        /*0090*/ 	.byte	0x04, 0x11
        /*0092*/ 	.short	(.L_25 - .L_24)
	.align		4
.L_24:
        /*0094*/ 	.word	index@(_Z18f_final_before_actPA6_A6_fPfPA6_S0_)
        /*0098*/ 	.word	0x00000000


	//----- nvinfo : EIATTR_REGCOUNT
	.align		4
.L_25:
        /*009c*/ 	.byte	0x04, 0x2f
        /*009e*/ 	.short	(.L_27 - .L_26)
	.align		4
.L_26:
        /*00a0*/ 	.word	index@(_Z12f_final_biasPfS_)
        /*00a4*/ 	.word	0x00000010


	//----- nvinfo : EIATTR_FRAME_SIZE
	.align		4
.L_27:
        /*00a8*/ 	.byte	0x04, 0x11
        /*00aa*/ 	.short	(.L_29 - .L_28)
	.align		4
.L_28:
        /*00ac*/ 	.word	index@(_Z12f_final_biasPfS_)
        /*00b0*/ 	.word	0x00000000


	//----- nvinfo : EIATTR_REGCOUNT
	.align		4
.L_29:
        /*00b4*/ 	.byte	0x04, 0x2f
        /*00b6*/ 	.short	(.L_31 - .L_30)
	.align		4
.L_30:
        /*00b8*/ 	.word	index@(_Z10calc_errorPfS_ji)
        /*00bc*/ 	.word	0x00000014


	//----- nvinfo : EIATTR_FRAME_SIZE
	.align		4
.L_31:
        /*00c0*/ 	.byte	0x04, 0x11
        /*00c2*/ 	.short	(.L_33 - .L_32)
	.align		4
.L_32:
        /*00c4*/ 	.word	index@(_Z10calc_errorPfS_ji)
        /*00c8*/ 	.word	0x00000000


	//----- nvinfo : EIATTR_REGCOUNT
	.align		4
.L_33:
        /*00cc*/ 	.byte	0x04, 0x2f
        /*00ce*/ 	.short	(.L_35 - .L_34)
	.align		4
.L_34:
        /*00d0*/ 	.word	index@(_Z14apply_gradientPfS_i)
        /*00d4*/ 	.word	0x00000010


	//----- nvinfo : EIATTR_FRAME_SIZE
	.align		4
.L_35:
        /*00d8*/ 	.byte	0x04, 0x11
        /*00da*/ 	.short	(.L_37 - .L_36)
	.align		4
.L_36:
        /*00dc*/ 	.word	index@(_Z14apply_gradientPfS_i)
        /*00e0*/ 	.word	0x00000000


	//----- nvinfo : EIATTR_REGCOUNT
	.align		4
.L_37:
        /*00e4*/ 	.byte	0x04, 0x2f
        /*00e6*/ 	.short	(.L_39 - .L_38)
	.align		4
.L_38:
        /*00e8*/ 	.word	index@(_Z12b_grad_finalPA6_A6_A6_fPfPS0_)
        /*00ec*/ 	.word	0x00000020


	//----- nvinfo : EIATTR_FRAME_SIZE
	.align		4
.L_39:
        /*00f0*/ 	.byte	0x04, 0x11
        /*00f2*/ 	.short	(.L_41 - .L_40)
	.align		4
.L_40:
        /*00f4*/ 	.word	index@(_Z12b_grad_finalPA6_A6_A6_fPfPS0_)
        /*00f8*/ 	.word	0x00000000


	//----- nvinfo : EIATTR_REGCOUNT
	.align		4
.L_41:
        /*00fc*/ 	.byte	0x04, 0x2f
        /*00fe*/ 	.short	(.L_43 - .L_42)
	.align		4
.L_42:
        /*0100*/ 	.word	index@(_Z12b_bias_finalPfS_)
        /*0104*/ 	.word	0x00000010


	//----- nvinfo : EIATTR_FRAME_SIZE
	.align		4
.L_43:
        /*0108*/ 	.byte	0x04, 0x11
        /*010a*/ 	.short	(.L_45 - .L_44)
	.align		4
.L_44:
        /*010c*/ 	.word	index@(_Z12b_bias_finalPfS_)
        /*0110*/ 	.word	0x00000000


	//----- nvinfo : EIATTR_REGCOUNT
	.align		4
.L_45:
        /*0114*/ 	.byte	0x04, 0x2f
        /*0116*/ 	.short	(.L_47 - .L_46)
	.align		4
.L_46:
        /*0118*/ 	.word	index@(_Z13b_output_softPA6_A6_fPA6_S0_Pf)
        /*011c*/ 	.word	0x00000020


	//----- nvinfo : EIATTR_FRAME_SIZE
	.align		4
.L_47:
        /*0120*/ 	.byte	0x04, 0x11
        /*0122*/ 	.short	(.L_49 - .L_48)
	.align		4
.L_48:
        /*0124*/ 	.word	index@(_Z13b_output_softPA6_A6_fPA6_S0_Pf)
        /*0128*/ 	.word	0x00000000


	//----- nvinfo : EIATTR_REGCOUNT
	.align		4
.L_49:
        /*012c*/ 	.byte	0x04, 0x2f
        /*012e*/ 	.short	(.L_51 - .L_50)
	.align		4
.L_50:
        /*0130*/ 	.word	index@(_Z17b_before_act_softPA6_A6_fS1_S1_)
        /*0134*/ 	.word	0x0000001c


	//----- nvinfo : EIATTR_FRAME_SIZE
	.align		4
.L_51:
        /*0138*/ 	.byte	0x04, 0x11
        /*013a*/ 	.short	(.L_53 - .L_52)
	.align		4
.L_52:
        /*013c*/ 	.word	index@($__internal_4_$__cuda_sm20_rcp_rn_f32_slowpath)
        /*0140*/ 	.word	0x00000000


	//----- nvinfo : EIATTR_FRAME_SIZE
	.align		4
.L_53:
        /*0144*/ 	.byte	0x04, 0x11
        /*0146*/ 	.short	(.L_55 - .L_54)
	.align		4
.L_54:
        /*0148*/ 	.word	index@(_Z17b_before_act_softPA6_A6_fS1_S1_)
        /*014c*/ 	.word	0x00000000


	//----- nvinfo : EIATTR_REGCOUNT
	.align		4
.L_55:
        /*0150*/ 	.byte	0x04, 0x2f
        /*0152*/ 	.short	(.L_57 - .L_56)
	.align		4
.L_56:
        /*0154*/ 	.word	index@(_Z11b_grad_softPA4_A4_fPA6_A6_fPA24_A24_f)
        /*0158*/ 	.word	0x0000001e


	//----- nvinfo : EIATTR_FRAME_SIZE
	.align		4
.L_57:
        /*015c*/ 	.byte	0x04, 0x11
        /*015e*/ 	.short	(.L_59 - .L_58)
	.align		4
.L_58:
        /*0160*/ 	.word	index@(_Z11b_grad_softPA4_A4_fPA6_A6_fPA24_A24_f)
        /*0164*/ 	.word	0x00000000


	//----- nvinfo : EIATTR_REGCOUNT
	.align		4
.L_59:
        /*0168*/ 	.byte	0x04, 0x2f
        /*016a*/ 	.short	(.L_61 - .L_60)
	.align		4
.L_60:
        /*016c*/ 	.word	index@(_Z11b_bias_softPfPA6_A6_f)
        /*0170*/ 	.word	0x00000015


	//----- nvinfo : EIATTR_FRAME_SIZE
	.align		4
.L_61:
        /*0174*/ 	.byte	0x04, 0x11
        /*0176*/ 	.short	(.L_63 - .L_62)
	.align		4
.L_62:
        /*0178*/ 	.word	index@($__internal_3_$__cuda_sm3x_div_rn_noftz_f32_slowpath)
        /*017c*/ 	.word	0x00000000


	//----- nvinfo : EIATTR_FRAME_SIZE
	.align		4
.L_63:
        /*0180*/ 	.byte	0x04, 0x11
        /*0182*/ 	.short	(.L_65 - .L_64)
	.align		4
.L_64:
        /*0184*/ 	.word	index@(_Z11b_bias_softPfPA6_A6_f)
        /*0188*/ 	.word	0x00000000


	//----- nvinfo : EIATTR_REGCOUNT
	.align		4
.L_65:
        /*018c*/ 	.byte	0x04, 0x2f
        /*018e*/ 	.short	(.L_67 - .L_66)
	.align		4
.L_66:
        /*0190*/ 	.word	index@(_Z13b_output_convPA24_A24_fPA4_A4_fPA6_A6_f)
        /*0194*/ 	.word	0x00000020


	//----- nvinfo : EIATTR_FRAME_SIZE
	.align		4
.L_67:
        /*0198*/ 	.byte	0x04, 0x11
        /*019a*/ 	.short	(.L_69 - .L_68)
	.align		4
.L_68:
        /*019c*/ 	.word	index@(_Z13b_output_convPA24_A24_fPA4_A4_fPA6_A6_f)
        /*01a0*/ 	.word	0x00000000


	//----- nvinfo : EIATTR_REGCOUNT
	.align		4
.L_69:
        /*01a4*/ 	.byte	0x04, 0x2f
        /*01a6*/ 	.short	(.L_71 - .L_70)
	.align		4
.L_70:
        /*01a8*/ 	.word	index@(_Z17b_before_act_convPA24_A24_fS1_S1_)
        /*01ac*/ 	.word	0x0000001c


	//----- nvinfo : EIATTR_FRAME_SIZE
	.align		4
.L_71:
        /*01b0*/ 	.byte	0x04, 0x11
        /*01b2*/ 	.short	(.L_73 - .L_72)
	.align		4
.L_72:
        /*01b4*/ 	.word	index@($__internal_2_$__cuda_sm20_rcp_rn_f32_slowpath)
        /*01b8*/ 	.word	0x00000000


	//----- nvinfo : EIATTR_FRAME_SIZE
	.align		4
.L_73:
        /*01bc*/ 	.byte	0x04, 0x11
        /*01be*/ 	.short	(.L_75 - .L_74)
	.align		4
.L_74:
        /*01c0*/ 	.word	index@(_Z17b_before_act_convPA24_A24_fS1_S1_)
        /*01c4*/ 	.word	0x00000000


	//----- nvinfo : EIATTR_REGCOUNT
	.align		4
.L_75:
        /*01c8*/ 	.byte	0x04, 0x2f
        /*01ca*/ 	.short	(.L_77 - .L_76)
	.align		4
.L_76:
        /*01cc*/ 	.word	index@(_Z11b_grad_convPA5_A5_fPA24_A24_fPA28_f)
        /*01d0*/ 	.word	0x0000001e


	//----- nvinfo : EIATTR_FRAME_SIZE
	.align		4
.L_77:
        /*01d4*/ 	.byte	0x04, 0x11
        /*01d6*/ 	.short	(.L_79 - .L_78)
	.align		4
.L_78:
        /*01d8*/ 	.word	index@($__internal_1_$__cuda_sm3x_div_rn_noftz_f32_slowpath)
        /*01dc*/ 	.word	0x00000000


	//----- nvinfo : EIATTR_FRAME_SIZE
	.align		4
.L_79:
        /*01e0*/ 	.byte	0x04, 0x11
        /*01e2*/ 	.short	(.L_81 - .L_80)
	.align		4
.L_80:
        /*01e4*/ 	.word	index@(_Z11b_grad_convPA5_A5_fPA24_A24_fPA28_f)
        /*01e8*/ 	.word	0x00000000


	//----- nvinfo : EIATTR_REGCOUNT
	.align		4
.L_81:
        /*01ec*/ 	.byte	0x04, 0x2f
        /*01ee*/ 	.short	(.L_83 - .L_82)
	.align		4
.L_82:
        /*01f0*/ 	.word	index@(_Z11b_bias_convPfPA24_A24_f)
        /*01f4*/ 	.word	0x0000001c


	//----- nvinfo : EIATTR_FRAME_SIZE
	.align		4
.L_83:
        /*01f8*/ 	.byte	0x04, 0x11
        /*01fa*/ 	.short	(.L_85 - .L_84)
	.align		4
.L_84:
        /*01fc*/ 	.word	index@($__internal_0_$__cuda_sm3x_div_rn_noftz_f32_slowpath)
        /*0200*/ 	.word	0x00000000


	//----- nvinfo : EIATTR_FRAME_SIZE
	.align		4
.L_85:
        /*0204*/ 	.byte	0x04, 0x11
        /*0206*/ 	.short	(.L_87 - .L_86)
	.align		4
.L_86:
        /*0208*/ 	.word	index@(_Z11b_bias_convPfPA24_A24_f)
        /*020c*/ 	.word	0x00000000


	//----- nvinfo : EIATTR_MIN_STACK_SIZE
	.align		4
.L_87:
        /*0210*/ 	.byte	0x04, 0x12
        /*0212*/ 	.short	(.L_89 - .L_88)
	.align		4
.L_88:
        /*0214*/ 	.word	index@(_Z11b_bias_convPfPA24_A24_f)
        /*0218*/ 	.word	0x00000000


	//----- nvinfo : EIATTR_MIN_STACK_SIZE
	.align		4
.L_89:
        /*021c*/ 	.byte	0x04, 0x12
        /*021e*/ 	.short	(.L_91 - .L_90)
	.align		4
.L_90:
        /*0220*/ 	.word	index@(_Z11b_grad_convPA5_A5_fPA24_A24_fPA28_f)
        /*0224*/ 	.word	0x00000000


	//----- nvinfo : EIATTR_MIN_STACK_SIZE
	.align		4
.L_91:
        /*0228*/ 	.byte	0x04, 0x12
        /*022a*/ 	.short	(.L_93 - .L_92)
	.align		4
.L_92:
        /*022c*/ 	.word	index@(_Z17b_before_act_convPA24_A24_fS1_S1_)
        /*0230*/ 	.word	0x00000000


	//----- nvinfo : EIATTR_MIN_STACK_SIZE
	.align		4
.L_93:
        /*0234*/ 	.byte	0x04, 0x12
        /*0236*/ 	.short	(.L_95 - .L_94)
	.align		4
.L_94:
        /*0238*/ 	.word	index@(_Z13b_output_convPA24_A24_fPA4_A4_fPA6_A6_f)
        /*023c*/ 	.word	0x00000000


	//----- nvinfo : EIATTR_MIN_STACK_SIZE
	.align		4
.L_95:
        /*0240*/ 	.byte	0x04, 0x12
        /*0242*/ 	.short	(.L_97 - .L_96)
	.align		4
.L_96:
        /*0244*/ 	.word	index@(_Z11b_bias_softPfPA6_A6_f)
        /*0248*/ 	.word	0x00000000


	//----- nvinfo : EIATTR_MIN_STACK_SIZE
	.align		4
.L_97:
        /*024c*/ 	.byte	0x04, 0x12
        /*024e*/ 	.short	(.L_99 - .L_98)
	.align		4
.L_98:
        /*0250*/ 	.word	index@(_Z11b_grad_softPA4_A4_fPA6_A6_fPA24_A24_f)
        /*0254*/ 	.word	0x00000000


	//----- nvinfo : EIATTR_MIN_STACK_SIZE
	.align		4
.L_99:
        /*0258*/ 	.byte	0x04, 0x12
        /*025a*/ 	.short	(.L_101 - .L_100)
	.align		4
.L_100:
        /*025c*/ 	.word	index@(_Z17b_before_act_softPA6_A6_fS1_S1_)
        /*0260*/ 	.word	0x00000000


	//----- nvinfo : EIATTR_MIN_STACK_SIZE
	.align		4
.L_101:
        /*0264*/ 	.byte	0x04, 0x12
        /*0266*/ 	.short	(.L_103 - .L_102)
	.align		4
.L_102:
        /*0268*/ 	.word	index@(_Z13b_output_softPA6_A6_fPA6_S0_Pf)
        /*026c*/ 	.word	0x00000000


	//----- nvinfo : EIATTR_MIN_STACK_SIZE
	.align		4
.L_103:
        /*0270*/ 	.byte	0x04, 0x12
        /*0272*/ 	.short	(.L_105 - .L_104)
	.align		4
.L_104:
        /*0274*/ 	.word	index@(_Z12b_bias_finalPfS_)
        /*0278*/ 	.word	0x00000000


	//----- nvinfo : EIATTR_MIN_STACK_SIZE
	.align		4
.L_105:
        /*027c*/ 	.byte	0x04, 0x12
        /*027e*/ 	.short	(.L_107 - .L_106)
	.align		4
.L_106:
        /*0280*/ 	.word	index@(_Z12b_grad_finalPA6_A6_A6_fPfPS0_)
        /*0284*/ 	.word	0x00000000


	//----- nvinfo : EIATTR_MIN_STACK_SIZE
	.align		4
.L_107:
        /*0288*/ 	.byte	0x04, 0x12
        /*028a*/ 	.short	(.L_109 - .L_108)
	.align		4
.L_108:
        /*028c*/ 	.word	index@(_Z14apply_gradientPfS_i)
        /*0290*/ 	.word	0x00000000


	//----- nvinfo : EIATTR_MIN_STACK_SIZE
	.align		4
.L_109:
        /*0294*/ 	.byte	0x04, 0x12
        /*0296*/ 	.short	(.L_111 - .L_110)
	.align		4
.L_110:
        /*0298*/ 	.word	index@(_Z10calc_errorPfS_ji)
        /*029c*/ 	.word	0x00000000


	//----- nvinfo : EIATTR_MIN_STACK_SIZE
	.align		4
.L_111:
        /*02a0*/ 	.byte	0x04, 0x12
        /*02a2*/ 	.short	(.L_113 - .L_112)
	.align		4
.L_112:
        /*02a4*/ 	.word	index@(_Z12f_final_biasPfS_)
        /*02a8*/ 	.word	0x00000000


	//----- nvinfo : EIATTR_MIN_STACK_SIZE
	.align		4
.L_113:
        /*02ac*/ 	.byte	0x04, 0x12
        /*02ae*/ 	.short	(.L_115 - .L_114)
	.align		4
.L_114:
        /*02b0*/ 	.word	index@(_Z18f_final_before_actPA6_A6_fPfPA6_S0_)
        /*02b4*/ 	.word	0x00000000


	//----- nvinfo : EIATTR_MIN_STACK_SIZE
	.align		4
.L_115:
        /*02b8*/ 	.byte	0x04, 0x12
        /*02ba*/ 	.short	(.L_117 - .L_116)
	.align		4
.L_116:
        /*02bc*/ 	.word	index@(_Z11f_soft_biasPA6_A6_fPf)
        /*02c0*/ 	.word	0x00000000


	//----- nvinfo : EIATTR_MIN_STACK_SIZE
	.align		4
.L_117:
        /*02c4*/ 	.byte	0x04, 0x12
        /*02c6*/ 	.short	(.L_119 - .L_118)
	.align		4
.L_118:
        /*02c8*/ 	.word	index@(_Z17f_soft_before_actPA24_A24_fPA6_A6_fPA4_A4_f)
        /*02cc*/ 	.word	0x00000000


	//----- nvinfo : EIATTR_MIN_STACK_SIZE
	.align		4
.L_119:
        /*02d0*/ 	.byte	0x04, 0x12
        /*02d2*/ 	.short	(.L_121 - .L_120)
	.align		4
.L_120:
        /*02d4*/ 	.word	index@(_Z11f_conv_biasPA24_A24_fPf)
        /*02d8*/ 	.word	0x00000000


	//----- nvinfo : EIATTR_MIN_STACK_SIZE
	.align		4
.L_121:
        /*02dc*/ 	.byte	0x04, 0x12
        /*02de*/ 	.short	(.L_123 - .L_122)
	.align		4
.L_122:
        /*02e0*/ 	.word	index@(_Z17f_conv_before_actPA28_fPA24_A24_fPA5_A5_f)
        /*02e4*/ 	.word	0x00000000


	//----- nvinfo : EIATTR_MIN_STACK_SIZE
	.align		4
.L_123:
        /*02e8*/ 	.byte	0x04, 0x12
        /*02ea*/ 	.short	(.L_125 - .L_124)
	.align		4
.L_124:
        /*02ec*/ 	.word	index@(_Z24call_activation_functionPfS_i)
        /*02f0*/ 	.word	0x00000000
.L_125:


//--------------------- .nv.compat                --------------------------
	.section	.nv.compat,"",@"SHT_CUDA_COMPAT_INFO"
	.align	4
        /*0000*/ 	.byte	0x02, 0x09, 0x00, 0x00, 0x02, 0x02, 0x01, 0x00, 0x02, 0x05, 0x05, 0x00, 0x03, 0x07, 0x01, 0x01
        /*0010*/ 	.byte	0x02, 0x03, 0x00, 0x00, 0x02, 0x06, 0x01, 0x00, 0x04, 0x0b, 0x08, 0x00, 0x01, 0x00, 0x00, 0x00
        /*0020*/ 	.byte	0x00, 0x00, 0x00, 0x00


//--------------------- .nv.info._Z11b_bias_convPfPA24_A24_f --------------------------
	.section	.nv.info._Z11b_bias_convPfPA24_A24_f,"",@"SHT_CUDA_INFO"
	.sectionflags	@""
	.align	4


	//----- nvinfo : EIATTR_CUDA_API_VERSION
	.align		4
        /*0000*/ 	.byte	0x04, 0x37
        /*0002*/ 	.short	(.L_127 - .L_126)
.L_126:
        /*0004*/ 	.word	0x00000082


	//----- nvinfo : EIATTR_KPARAM_INFO
	.align		4
.L_127:
        /*0008*/ 	.byte	0x04, 0x17
        /*000a*/ 	.short	(.L_129 - .L_128)
.L_128:
        /*000c*/ 	.word	0x00000000
        /*0010*/ 	.short	0x0001
        /*0012*/ 	.short	0x0008
        /*0014*/ 	.byte	0x00, 0xf5, 0x21, 0x00


	//----- nvinfo : EIATTR_KPARAM_INFO
	.align		4
.L_129:
        /*0018*/ 	.byte	0x04, 0x17
        /*001a*/ 	.short	(.L_131 - .L_130)
.L_130:
        /*001c*/ 	.word	0x00000000
        /*0020*/ 	.short	0x0000
        /*0022*/ 	.short	0x0000
        /*0024*/ 	.byte	0x00, 0xf5, 0x21, 0x00


	//----- nvinfo : EIATTR_SPARSE_MMA_MASK
	.align		4
.L_131:
        /*0028*/ 	.byte	0x03, 0x50
        /*002a*/ 	.short	0x0000


	//----- nvinfo : EIATTR_MAXREG_COUNT
	.align		4
        /*002c*/ 	.byte	0x03, 0x1b
        /*002e*/ 	.short	0x00ff


	//----- nvinfo : EIATTR_MERCURY_ISA_VERSION
	.align		4
        /*0030*/ 	.byte	0x03, 0x5f
        /*0032*/ 	.short	0x0101


	//----- nvinfo : EIATTR_VRC_CTA_INIT_COUNT
	.align		4
        /*0034*/ 	.byte	0x02, 0x4a
	.zero		1
	.zero		1


	//----- nvinfo : EIATTR_EXIT_INSTR_OFFSETS
	.align		4
        /*0038*/ 	.byte	0x04, 0x1c
        /*003a*/ 	.short	(.L_133 - .L_132)


	//   ....[0]....
.L_132:
        /*003c*/ 	.word	0x000004e0


	//   ....[1]....
        /*0040*/ 	.word	0x00000f10


	//   ....[2]....
        /*0044*/ 	.word	0x00001410


	//   ....[3]....
        /*0048*/ 	.word	0x00001660


	//----- nvinfo : EIATTR_CRS_STACK_SIZE
	.align		4
.L_133:
        /*004c*/ 	.byte	0x04, 0x1e
        /*004e*/ 	.short	(.L_135 - .L_134)
.L_134:
        /*0050*/ 	.word	0x00000000


	//----- nvinfo : EIATTR_CBANK_PARAM_SIZE
	.align		4
.L_135:
        /*0054*/ 	.byte	0x03, 0x19
        /*0056*/ 	.short	0x0010


	//----- nvinfo : EIATTR_PARAM_CBANK
	.align		4
        /*0058*/ 	.byte	0x04, 0x0a
        /*005a*/ 	.short	(.L_137 - .L_136)
	.align		4
.L_136:
        /*005c*/ 	.word	index@(.nv.constant0._Z11b_bias_convPfPA24_A24_f)
        /*0060*/ 	.short	0x0380
        /*0062*/ 	.short	0x0010


	//----- nvinfo : EIATTR_SW_WAR
	.align		4
.L_137:
        /*0064*/ 	.byte	0x04, 0x36
        /*0066*/ 	.short	(.L_139 - .L_138)
.L_138:
        /*0068*/ 	.word	0x00000008
.L_139:


//--------------------- .nv.info._Z11b_grad_convPA5_A5_fPA24_A24_fPA28_f --------------------------
	.section	.nv.info._Z11b_grad_convPA5_A5_fPA24_A24_fPA28_f,"",@"SHT_CUDA_INFO"
	.sectionflags	@""
	.align	4


	//----- nvinfo : EIATTR_CUDA_API_VERSION
	.align		4
        /*0000*/ 	.byte	0x04, 0x37
        /*0002*/ 	.short	(.L_141 - .L_140)
.L_140:
        /*0004*/ 	.word	0x00000082


	//----- nvinfo : EIATTR_KPARAM_INFO
	.align		4
.L_141:
        /*0008*/ 	.byte	0x04, 0x17
        /*000a*/ 	.short	(.L_143 - .L_142)
.L_142:
        /*000c*/ 	.word	0x00000000
        /*0010*/ 	.short	0x0002
        /*0012*/ 	.short	0x0010
        /*0014*/ 	.byte	0x00, 0xf5, 0x21, 0x00


	//----- nvinfo : EIATTR_KPARAM_INFO
	.align		4
.L_143:
        /*0018*/ 	.byte	0x04, 0x17
        /*001a*/ 	.short	(.L_145 - .L_144)
.L_144:
        /*001c*/ 	.word	0x00000000
        /*0020*/ 	.short	0x0001
        /*0022*/ 	.short	0x0008
        /*0024*/ 	.byte	0x00, 0xf5, 0x21, 0x00


	//----- nvinfo : EIATTR_KPARAM_INFO
	.align		4
.L_145:
        /*0028*/ 	.byte	0x04, 0x17
        /*002a*/ 	.short	(.L_147 - .L_146)
.L_146:
        /*002c*/ 	.word	0x00000000
        /*0030*/ 	.short	0x0000
        /*0032*/ 	.short	0x0000
        /*0034*/ 	.byte	0x00, 0xf5, 0x21, 0x00


	//----- nvinfo : EIATTR_SPARSE_MMA_MASK
	.align		4
.L_147:
        /*0038*/ 	.byte	0x03, 0x50
        /*003a*/ 	.short	0x0000


	//----- nvinfo : EIATTR_MAXREG_COUNT
	.align		4
        /*003c*/ 	.byte	0x03, 0x1b
        /*003e*/ 	.short	0x00ff


	//----- nvinfo : EIATTR_MERCURY_ISA_VERSION
	.align		4
        /*0040*/ 	.byte	0x03, 0x5f
        /*0042*/ 	.short	0x0101


	//----- nvinfo : EIATTR_VRC_CTA_INIT_COUNT
	.align		4
        /*0044*/ 	.byte	0x02, 0x4a
	.zero		1
	.zero		1


	//----- nvinfo : EIATTR_EXIT_INSTR_OFFSETS
	.align		4
        /*0048*/ 	.byte	0x04, 0x1c
        /*004a*/ 	.short	(.L_149 - .L_148)


	//   ....[0]....
.L_148:
        /*004c*/ 	.word	0x000004c0


	//   ....[1]....
        /*0050*/ 	.word	0x000009a0


	//   ....[2]....
        /*0054*/ 	.word	0x00001140


	//----- nvinfo : EIATTR_CRS_STACK_SIZE
	.align		4
.L_149:
        /*0058*/ 	.byte	0x04, 0x1e
        /*005a*/ 	.short	(.L_151 - .L_150)
.L_150:
        /*005c*/ 	.word	0x00000000


	//----- nvinfo : EIATTR_CBANK_PARAM_SIZE
	.align		4
.L_151:
        /*0060*/ 	.byte	0x03, 0x19
        /*0062*/ 	.short	0x0018


	//----- nvinfo : EIATTR_PARAM_CBANK
	.align		4
        /*0064*/ 	.byte	0x04, 0x0a
        /*0066*/ 	.short	(.L_153 - .L_152)
	.align		4
.L_152:
        /*0068*/ 	.word	index@(.nv.constant0._Z11b_grad_convPA5_A5_fPA24_A24_fPA28_f)
        /*006c*/ 	.short	0x0380
        /*006e*/ 	.short	0x0018


	//----- nvinfo : EIATTR_SW_WAR
	.align		4
.L_153:
        /*0070*/ 	.byte	0x04, 0x36
        /*0072*/ 	.short	(.L_155 - .L_154)
.L_154:
        /*0074*/ 	.word	0x00000008
.L_155:


//--------------------- .nv.info._Z17b_before_act_convPA24_A24_fS1_S1_ --------------------------
	.section	.nv.info._Z17b_before_act_convPA24_A24_fS1_S1_,"",@"SHT_CUDA_INFO"
	.sectionflags	@""
	.align	4


	//----- nvinfo : EIATTR_CUDA_API_VERSION
	.align		4
        /*0000*/ 	.byte	0x04, 0x37
        /*0002*/ 	.short	(.L_157 - .L_156)
.L_156:
        /*0004*/ 	.word	0x00000082


	//----- nvinfo : EIATTR_KPARAM_INFO
	.align		4
.L_157:
        /*0008*/ 	.byte	0x04, 0x17
        /*000a*/ 	.short	(.L_159 - .L_158)
.L_158:
        /*000c*/ 	.word	0x00000000
        /*0010*/ 	.short	0x0002
        /*0012*/ 	.short	0x0010
        /*0014*/ 	.byte	0x00, 0xf5, 0x21, 0x00


	//----- nvinfo : EIATTR_KPARAM_INFO
	.align		4
.L_159:
        /*0018*/ 	.byte	0x04, 0x17
        /*001a*/ 	.short	(.L_161 - .L_160)
.L_160:
        /*001c*/ 	.word	0x00000000
        /*0020*/ 	.short	0x0001
        /*0022*/ 	.short	0x0008
        /*0024*/ 	.byte	0x00, 0xf5, 0x21, 0x00


	//----- nvinfo : EIATTR_KPARAM_INFO
	.align		4
.L_161:
        /*0028*/ 	.byte	0x04, 0x17
        /*002a*/ 	.short	(.L_163 - .L_162)
.L_162:
        /*002c*/ 	.word	0x00000000
        /*0030*/ 	.short	0x0000
        /*0032*/ 	.short	0x0000
        /*0034*/ 	.byte	0x00, 0xf5, 0x21, 0x00


	//----- nvinfo : EIATTR_SPARSE_MMA_MASK
	.align		4
.L_163:
        /*0038*/ 	.byte	0x03, 0x50
        /*003a*/ 	.short	0x0000


	//----- nvinfo : EIATTR_MAXREG_COUNT
	.align		4
        /*003c*/ 	.byte	0x03, 0x1b
        /*003e*/ 	.short	0x00ff


	//----- nvinfo : EIATTR_MERCURY_ISA_VERSION
	.align		4
        /*0040*/ 	.byte	0x03, 0x5f
        /*0042*/ 	.short	0x0101


	//----- nvinfo : EIATTR_VRC_CTA_INIT_COUNT
	.align		4
        /*0044*/ 	.byte	0x02, 0x4a
	.zero		1
	.zero		1


	//----- nvinfo : EIATTR_EXIT_INSTR_OFFSETS
	.align		4
        /*0048*/ 	.byte	0x04, 0x1c
        /*004a*/ 	.short	(.L_165 - .L_164)


	//   ....[0]....
.L_164:
        /*004c*/ 	.word	0x00000300


	//   ....[1]....
        /*0050*/ 	.word	0x00000760


	//   ....[2]....
        /*0054*/ 	.word	0x00000e50


	//----- nvinfo : EIATTR_CRS_STACK_SIZE
	.align		4
.L_165:
        /*0058*/ 	.byte	0x04, 0x1e
        /*005a*/ 	.short	(.L_167 - .L_166)
.L_166:
        /*005c*/ 	.word	0x00000000


	//----- nvinfo : EIATTR_CBANK_PARAM_SIZE
	.align		4
.L_167:
        /*0060*/ 	.byte	0x03, 0x19
        /*0062*/ 	.short	0x0018


	//----- nvinfo : EIATTR_PARAM_CBANK
	.align		4
        /*0064*/ 	.byte	0x04, 0x0a
        /*0066*/ 	.short	(.L_169 - .L_168)
	.align		4
.L_168:
        /*0068*/ 	.word	index@(.nv.constant0._Z17b_before_act_convPA24_A24_fS1_S1_)
        /*006c*/ 	.short	0x0380
        /*006e*/ 	.short	0x0018


	//----- nvinfo : EIATTR_SW_WAR
	.align		4
.L_169:
        /*0070*/ 	.byte	0x04, 0x36
        /*0072*/ 	.short	(.L_171 - .L_170)
.L_170:
        /*0074*/ 	.word	0x00000008
.L_171:


//--------------------- .nv.info._Z13b_output_convPA24_A24_fPA4_A4_fPA6_A6_f --------------------------
	.section	.nv.info._Z13b_output_convPA24_A24_fPA4_A4_fPA6_A6_f,"",@"SHT_CUDA_INFO"
	.sectionflags	@""
	.align	4


	//----- nvinfo : EIATTR_CUDA_API_VERSION
	.align		4
        /*0000*/ 	.byte	0x04, 0x37
        /*0002*/ 	.short	(.L_173 - .L_172)
.L_172:
        /*0004*/ 	.word	0x00000082


	//----- nvinfo : EIATTR_KPARAM_INFO
	.align		4
.L_173:
        /*0008*/ 	.byte	0x04, 0x17
        /*000a*/ 	.short	(.L_175 - .L_174)
.L_174:
        /*000c*/ 	.word	0x00000000
        /*0010*/ 	.short	0x0002
        /*0012*/ 	.short	0x0010
        /*0014*/ 	.byte	0x00, 0xf5, 0x21, 0x00


	//----- nvinfo : EIATTR_KPARAM_INFO
	.align		4
.L_175:
        /*0018*/ 	.byte	0x04, 0x17
        /*001a*/ 	.short	(.L_177 - .L_176)
.L_176:
        /*001c*/ 	.word	0x00000000
        /*0020*/ 	.short	0x0001
        /*0022*/ 	.short	0x0008
        /*0024*/ 	.byte	0x00, 0xf5, 0x21, 0x00


	//----- nvinfo : EIATTR_KPARAM_INFO
	.align		4
.L_177:
        /*0028*/ 	.byte	0x04, 0x17
        /*002a*/ 	.short	(.L_179 - .L_178)
.L_178:
        /*002c*/ 	.word	0x00000000
        /*0030*/ 	.short	0x0000
        /*0032*/ 	.short	0x0000
        /*0034*/ 	.byte	0x00, 0xf5, 0x21, 0x00


	//----- nvinfo : EIATTR_SPARSE_MMA_MASK
	.align		4
.L_179:
        /*0038*/ 	.byte	0x03, 0x50
        /*003a*/ 	.short	0x0000


	//----- nvinfo : EIATTR_MAXREG_COUNT
	.align		4
        /*003c*/ 	.byte	0x03, 0x1b
        /*003e*/ 	.short	0x00ff


	//----- nvinfo : EIATTR_MERCURY_ISA_VERSION
	.align		4
        /*0040*/ 	.byte	0x03, 0x5f
        /*0042*/ 	.short	0x0101


	//----- nvinfo : EIATTR_VRC_CTA_INIT_COUNT
	.align		4
        /*0044*/ 	.byte	0x02, 0x4a
	.zero		1
	.zero		1


	//----- nvinfo : EIATTR_EXIT_INSTR_OFFSETS
	.align		4
        /*0048*/ 	.byte	0x04, 0x1c
        /*004a*/ 	.short	(.L_181 - .L_180)


	//   ....[0]....
.L_180:
        /*004c*/ 	.word	0x00000300


	//   ....[1]....
        /*0050*/ 	.word	0x00000680


	//   ....[2]....
        /*0054*/ 	.word	0x00000bb0


	//----- nvinfo : EIATTR_CRS_STACK_SIZE
	.align		4
.L_181:
        /*0058*/ 	.byte	0x04, 0x1e
        /*005a*/ 	.short	(.L_183 - .L_182)
.L_182:
        /*005c*/ 	.word	0x00000000


	//----- nvinfo : EIATTR_CBANK_PARAM_SIZE
	.align		4
.L_183:
        /*0060*/ 	.byte	0x03, 0x19
        /*0062*/ 	.short	0x0018


	//----- nvinfo : EIATTR_PARAM_CBANK
	.align		4
        /*0064*/ 	.byte	0x04, 0x0a
        /*0066*/ 	.short	(.L_185 - .L_184)
	.align		4
.L_184:
        /*0068*/ 	.word	index@(.nv.constant0._Z13b_output_convPA24_A24_fPA4_A4_fPA6_A6_f)
        /*006c*/ 	.short	0x0380
        /*006e*/ 	.short	0x0018


	//----- nvinfo : EIATTR_SW_WAR
	.align		4
.L_185:
        /*0070*/ 	.byte	0x04, 0x36
        /*0072*/ 	.short	(.L_187 - .L_186)
.L_186:
        /*0074*/ 	.word	0x00000008
.L_187:


//--------------------- .nv.info._Z11b_bias_softPfPA6_A6_f --------------------------
	.section	.nv.info._Z11b_bias_softPfPA6_A6_f,"",@"SHT_CUDA_INFO"
	.sectionflags	@""
	.align	4


	//----- nvinfo : EIATTR_CUDA_API_VERSION
	.align		4
        /*0000*/ 	.byte	0x04, 0x37
        /*0002*/ 	.short	(.L_189 - .L_188)
.L_188:
        /*0004*/ 	.word	0x00000082


	//----- nvinfo : EIATTR_KPARAM_INFO
	.align		4
.L_189:
        /*0008*/ 	.byte	0x04, 0x17
        /*000a*/ 	.short	(.L_191 - .L_190)
.L_190:
        /*000c*/ 	.word	0x00000000
        /*0010*/ 	.short	0x0001
        /*0012*/ 	.short	0x0008
        /*0014*/ 	.byte	0x00, 0xf5, 0x21, 0x00


	//----- nvinfo : EIATTR_KPARAM_INFO
	.align		4
.L_191:
        /*0018*/ 	.byte	0x04, 0x17
        /*001a*/ 	.short	(.L_193 - .L_192)
.L_192:
        /*001c*/ 	.word	0x00000000
        /*0020*/ 	.short	0x0000
        /*0022*/ 	.short	0x0000
        /*0024*/ 	.byte	0x00, 0xf5, 0x21, 0x00


	//----- nvinfo : EIATTR_SPARSE_MMA_MASK
	.align		4
.L_193:
        /*0028*/ 	.byte	0x03, 0x50
        /*002a*/ 	.short	0x0000


	//----- nvinfo : EIATTR_MAXREG_COUNT
	.align		4
        /*002c*/ 	.byte	0x03, 0x1b
        /*002e*/ 	.short	0x00ff


	//----- nvinfo : EIATTR_MERCURY_ISA_VERSION
	.align		4
        /*0030*/ 	.byte	0x03, 0x5f
        /*0032*/ 	.short	0x0101


	//----- nvinfo : EIATTR_VRC_CTA_INIT_COUNT
	.align		4
        /*0034*/ 	.byte	0x02, 0x4a
	.zero		1
	.zero		1


	//----- nvinfo : EIATTR_EXIT_INSTR_OFFSETS
	.align		4
        /*0038*/ 	.byte	0x04, 0x1c
        /*003a*/ 	.short	(.L_195 - .L_194)


	//   ....[0]....
.L_194:
        /*003c*/ 	.word	0x000004f0


	//   ....[1]....
        /*0040*/ 	.word	0x00000e80


	//   ....[2]....
        /*0044*/ 	.word	0x00001350


	//   ....[3]....
        /*0048*/ 	.word	0x00001580


	//----- nvinfo : EIATTR_CRS_STACK_SIZE
	.align		4
.L_195:
        /*004c*/ 	.byte	0x04, 0x1e
        /*004e*/ 	.short	(.L_197 - .L_196)
.L_196:
        /*0050*/ 	.word	0x00000000


	//----- nvinfo : EIATTR_CBANK_PARAM_SIZE
	.align		4
.L_197:
        /*0054*/ 	.byte	0x03, 0x19
        /*0056*/ 	.short	0x0010


	//----- nvinfo : EIATTR_PARAM_CBANK
	.align		4
        /*0058*/ 	.byte	0x04, 0x0a
        /*005a*/ 	.short	(.L_199 - .L_198)
	.align		4
.L_198:
        /*005c*/ 	.word	index@(.nv.constant0._Z11b_bias_softPfPA6_A6_f)
        /*0060*/ 	.short	0x0380
        /*0062*/ 	.short	0x0010


	//----- nvinfo : EIATTR_SW_WAR
	.align		4
.L_199:
        /*0064*/ 	.byte	0x04, 0x36
        /*0066*/ 	.short	(.L_201 - .L_200)
.L_200:
        /*0068*/ 	.word	0x00000008
.L_201:


//--------------------- .nv.info._Z11b_grad_softPA4_A4_fPA6_A6_fPA24_A24_f --------------------------
	.section	.nv.info._Z11b_grad_softPA4_A4_fPA6_A6_fPA24_A24_f,"",@"SHT_CUDA_INFO"
	.sectionflags	@""
	.align	4


	//----- nvinfo : EIATTR_CUDA_API_VERSION
	.align		4
        /*0000*/ 	.byte	0x04, 0x37
        /*0002*/ 	.short	(.L_203 - .L_202)
.L_202:
        /*0004*/ 	.word	0x00000082


	//----- nvinfo : EIATTR_KPARAM_INFO
	.align		4
.L_203:
        /*0008*/ 	.byte	0x04, 0x17
        /*000a*/ 	.short	(.L_205 - .L_204)
.L_204:
        /*000c*/ 	.word	0x00000000
        /*0010*/ 	.short	0x0002
        /*0012*/ 	.short	0x0010
        /*0014*/ 	.byte	0x00, 0xf5, 0x21, 0x00


	//----- nvinfo : EIATTR_KPARAM_INFO
	.align		4
.L_205:
        /*0018*/ 	.byte	0x04, 0x17
        /*001a*/ 	.short	(.L_207 - .L_206)
.L_206:
        /*001c*/ 	.word	0x00000000
        /*0020*/ 	.short	0x0001
        /*0022*/ 	.short	0x0008
        /*0024*/ 	.byte	0x00, 0xf5, 0x21, 0x00


	//----- nvinfo : EIATTR_KPARAM_INFO
	.align		4
.L_207:
        /*0028*/ 	.byte	0x04, 0x17
        /*002a*/ 	.short	(.L_209 - .L_208)
.L_208:
        /*002c*/ 	.word	0x00000000
        /*0030*/ 	.short	0x0000
        /*0032*/ 	.short	0x0000
        /*0034*/ 	.byte	0x00, 0xf5, 0x21, 0x00


	//----- nvinfo : EIATTR_SPARSE_MMA_MASK
	.align		4
.L_209:
        /*0038*/ 	.byte	0x03, 0x50
        /*003a*/ 	.short	0x0000


	//----- nvinfo : EIATTR_MAXREG_COUNT
	.align		4
        /*003c*/ 	.byte	0x03, 0x1b
        /*003e*/ 	.short	0x00ff


	//----- nvinfo : EIATTR_MERCURY_ISA_VERSION
	.align		4
        /*0040*/ 	.byte	0x03, 0x5f
        /*0042*/ 	.short	0x0101


	//----- nvinfo : EIATTR_VRC_CTA_INIT_COUNT
	.align		4
        /*0044*/ 	.byte	0x02, 0x4a
	.zero		1
	.zero		1


	//----- nvinfo : EIATTR_EXIT_INSTR_OFFSETS
	.align		4
        /*0048*/ 	.byte	0x04, 0x1c
        /*004a*/ 	.short	(.L_211 - .L_210)


	//   ....[0]....
.L_210:
        /*004c*/ 	.word	0x00000300


	//   ....[1]....
        /*0050*/ 	.word	0x00000680


	//   ....[2]....
        /*0054*/ 	.word	0x00000bb0


	//----- nvinfo : EIATTR_CRS_STACK_SIZE
	.align		4
.L_211:
        /*0058*/ 	.byte	0x04, 0x1e
        /*005a*/ 	.short	(.L_213 - .L_212)
.L_212:
        /*005c*/ 	.word	0x00000000


	//----- nvinfo : EIATTR_CBANK_PARAM_SIZE
	.align		4
.L_213:
        /*0060*/ 	.byte	0x03, 0x19
        /*0062*/ 	.short	0x0018


	//----- nvinfo : EIATTR_PARAM_CBANK
	.align		4
        /*0064*/ 	.byte	0x04, 0x0a
        /*0066*/ 	.short	(.L_215 - .L_214)
	.align		4
.L_214:
        /*0068*/ 	.word	index@(.nv.constant0._Z11b_grad_softPA4_A4_fPA6_A6_fPA24_A24_f)
        /*006c*/ 	.short	0x0380
        /*006e*/ 	.short	0x0018


	//----- nvinfo : EIATTR_SW_WAR
	.align		4
.L_215:
        /*0070*/ 	.byte	0x04, 0x36
        /*0072*/ 	.short	(.L_217 - .L_216)
.L_216:
        /*0074*/ 	.word	0x00000008
.L_217:


//--------------------- .nv.info._Z17b_before_act_softPA6_A6_fS1_S1_ --------------------------
	.section	.nv.info._Z17b_before_act_softPA6_A6_fS1_S1_,"",@"SHT_CUDA_INFO"
	.sectionflags	@""
	.align	4


	//----- nvinfo : EIATTR_CUDA_API_VERSION
	.align		4
        /*0000*/ 	.byte	0x04, 0x37
        /*0002*/ 	.short	(.L_219 - .L_218)
.L_218:
        /*0004*/ 	.word	0x00000082


	//----- nvinfo : EIATTR_KPARAM_INFO
	.align		4
.L_219:
        /*0008*/ 	.byte	0x04, 0x17
        /*000a*/ 	.short	(.L_221 - .L_220)
.L_220:
        /*000c*/ 	.word	0x00000000
        /*0010*/ 	.short	0x0002
        /*0012*/ 	.short	0x0010
        /*0014*/ 	.byte	0x00, 0xf5, 0x21, 0x00


	//----- nvinfo : EIATTR_KPARAM_INFO
	.align		4
.L_221:
        /*0018*/ 	.byte	0x04, 0x17
        /*001a*/ 	.short	(.L_223 - .L_222)
.L_222:
        /*001c*/ 	.word	0x00000000
        /*0020*/ 	.short	0x0001
        /*0022*/ 	.short	0x0008
        /*0024*/ 	.byte	0x00, 0xf5, 0x21, 0x00


	//----- nvinfo : EIATTR_KPARAM_INFO
	.align		4
.L_223:
        /*0028*/ 	.byte	0x04, 0x17
        /*002a*/ 	.short	(.L_225 - .L_224)
.L_224:
        /*002c*/ 	.word	0x00000000
        /*0030*/ 	.short	0x0000
        /*0032*/ 	.short	0x0000
        /*0034*/ 	.byte	0x00, 0xf5, 0x21, 0x00


	//----- nvinfo : EIATTR_SPARSE_MMA_MASK
	.align		4
.L_225:
        /*0038*/ 	.byte	0x03, 0x50
        /*003a*/ 	.short	0x0000


	//----- nvinfo : EIATTR_MAXREG_COUNT
	.align		4
        /*003c*/ 	.byte	0x03, 0x1b
        /*003e*/ 	.short	0x00ff


	//----- nvinfo : EIATTR_MERCURY_ISA_VERSION
	.align		4
        /*0040*/ 	.byte	0x03, 0x5f
        /*0042*/ 	.short	0x0101


	//----- nvinfo : EIATTR_VRC_CTA_INIT_COUNT
	.align		4
        /*0044*/ 	.byte	0x02, 0x4a
	.zero		1
	.zero		1


	//----- nvinfo : EIATTR_EXIT_INSTR_OFFSETS
	.align		4
        /*0048*/ 	.byte	0x04, 0x1c
        /*004a*/ 	.short	(.L_227 - .L_226)


	//   ....[0]....
.L_226:
        /*004c*/ 	.word	0x00000300


	//   ....[1]....
        /*0050*/ 	.word	0x00000740


	//   ....[2]....
        /*0054*/ 	.word	0x00000df0


	//----- nvinfo : EIATTR_CRS_STACK_SIZE
	.align		4
.L_227:
        /*0058*/ 	.byte	0x04, 0x1e
        /*005a*/ 	.short	(.L_229 - .L_228)
.L_228:
        /*005c*/ 	.word	0x00000000


	//----- nvinfo : EIATTR_CBANK_PARAM_SIZE
	.align		4
.L_229:
        /*0060*/ 	.byte	0x03, 0x19
        /*0062*/ 	.short	0x0018


	//----- nvinfo : EIATTR_PARAM_CBANK
	.align		4
        /*0064*/ 	.byte	0x04, 0x0a
        /*0066*/ 	.short	(.L_231 - .L_230)
	.align		4
.L_230:
        /*0068*/ 	.word	index@(.nv.constant0._Z17b_before_act_softPA6_A6_fS1_S1_)
        /*006c*/ 	.short	0x0380
        /*006e*/ 	.short	0x0018


	//----- nvinfo : EIATTR_SW_WAR
	.align		4
.L_231:
        /*0070*/ 	.byte	0x04, 0x36
        /*0072*/ 	.short	(.L_233 - .L_232)
.L_232:
        /*0074*/ 	.word	0x00000008
.L_233:


//--------------------- .nv.info._Z13b_output_softPA6_A6_fPA6_S0_Pf --------------------------
	.section	.nv.info._Z13b_output_softPA6_A6_fPA6_S0_Pf,"",@"SHT_CUDA_INFO"
	.sectionflags	@""
	.align	4


	//----- nvinfo : EIATTR_CUDA_API_VERSION
	.align		4
        /*0000*/ 	.byte	0x04, 0x37
        /*0002*/ 	.short	(.L_235 - .L_234)
.L_234:
        /*0004*/ 	.word	0x00000082


	//----- nvinfo : EIATTR_KPARAM_INFO
	.align		4
.L_235:
        /*0008*/ 	.byte	0x04, 0x17
        /*000a*/ 	.short	(.L_237 - .L_236)
.L_236:
        /*000c*/ 	.word	0x00000000
        /*0010*/ 	.short	0x0002
        /*0012*/ 	.short	0x0010
        /*0014*/ 	.byte	0x00, 0xf5, 0x21, 0x00


	//----- nvinfo : EIATTR_KPARAM_INFO
	.align		4
.L_237:
        /*0018*/ 	.byte	0x04, 0x17
        /*001a*/ 	.short	(.L_239 - .L_238)
.L_238:
        /*001c*/ 	.word	0x00000000
        /*0020*/ 	.short	0x0001
        /*0022*/ 	.short	0x0008
        /*0024*/ 	.byte	0x00, 0xf5, 0x21, 0x00


	//----- nvinfo : EIATTR_KPARAM_INFO
	.align		4
.L_239:
        /*0028*/ 	.byte	0x04, 0x17
        /*002a*/ 	.short	(.L_241 - .L_240)
.L_240:
        /*002c*/ 	.word	0x00000000
        /*0030*/ 	.short	0x0000
        /*0032*/ 	.short	0x0000
        /*0034*/ 	.byte	0x00, 0xf5, 0x21, 0x00


	//----- nvinfo : EIATTR_SPARSE_MMA_MASK
	.align		4
.L_241:
        /*0038*/ 	.byte	0x03, 0x50
        /*003a*/ 	.short	0x0000


	//----- nvinfo : EIATTR_MAXREG_COUNT
	.align		4
        /*003c*/ 	.byte	0x03, 0x1b
        /*003e*/ 	.short	0x00ff


	//----- nvinfo : EIATTR_MERCURY_ISA_VERSION
	.align		4
        /*0040*/ 	.byte	0x03, 0x5f
        /*0042*/ 	.short	0x0101


	//----- nvinfo : EIATTR_VRC_CTA_INIT_COUNT
	.align		4
        /*0044*/ 	.byte	0x02, 0x4a
	.zero		1
	.zero		1


	//----- nvinfo : EIATTR_EXIT_INSTR_OFFSETS
	.align		4
        /*0048*/ 	.byte	0x04, 0x1c
        /*004a*/ 	.short	(.L_243 - .L_242)


	//   ....[0]....
.L_242:
        /*004c*/ 	.word	0x00000300


	//   ....[1]....
        /*0050*/ 	.word	0x00000c70


	//   ....[2]....
        /*0054*/ 	.word	0x00001130


	//   ....[3]....
        /*0058*/ 	.word	0x00001370


	//----- nvinfo : EIATTR_CRS_STACK_SIZE
	.align		4
.L_243:
        /*005c*/ 	.byte	0x04, 0x1e
        /*005e*/ 	.short	(.L_245 - .L_244)
.L_244:
        /*0060*/ 	.word	0x00000000


	//----- nvinfo : EIATTR_CBANK_PARAM_SIZE
	.align		4
.L_245:
        /*0064*/ 	.byte	0x03, 0x19
        /*0066*/ 	.short	0x0018


	//----- nvinfo : EIATTR_PARAM_CBANK
	.align		4
        /*0068*/ 	.byte	0x04, 0x0a
        /*006a*/ 	.short	(.L_247 - .L_246)
	.align		4
.L_246:
        /*006c*/ 	.word	index@(.nv.constant0._Z13b_output_softPA6_A6_fPA6_S0_Pf)
        /*0070*/ 	.short	0x0380
        /*0072*/ 	.short	0x0018


	//----- nvinfo : EIATTR_SW_WAR
	.align		4
.L_247:
        /*0074*/ 	.byte	0x04, 0x36
        /*0076*/ 	.short	(.L_249 - .L_248)
.L_248:
        /*0078*/ 	.word	0x00000008
.L_249:


//--------------------- .nv.info._Z12b_bias_finalPfS_ --------------------------
	.section	.nv.info._Z12b_bias_finalPfS_,"",@"SHT_CUDA_INFO"
	.sectionflags	@""
	.align	4


	//----- nvinfo : EIATTR_CUDA_API_VERSION
	.align		4
        /*0000*/ 	.byte	0x04, 0x37
        /*0002*/ 	.short	(.L_251 - .L_250)
.L_250:
        /*0004*/ 	.word	0x00000082


	//----- nvinfo : EIATTR_KPARAM_INFO
	.align		4
.L_251:
        /*0008*/ 	.byte	0x04, 0x17
        /*000a*/ 	.short	(.L_253 - .L_252)
.L_252:
        /*000c*/ 	.word	0x00000000
        /*0010*/ 	.short	0x0001
        /*0012*/ 	.short	0x0008
        /*0014*/ 	.byte	0x00, 0xf5, 0x21, 0x00


	//----- nvinfo : EIATTR_KPARAM_INFO
	.align		4
.L_253:
        /*0018*/ 	.byte	0x04, 0x17
        /*001a*/ 	.short	(.L_255 - .L_254)
.L_254:
        /*001c*/ 	.word	0x00000000
        /*0020*/ 	.short	0x0000
        /*0022*/ 	.short	0x0000
        /*0024*/ 	.byte	0x00, 0xf5, 0x21, 0x00


	//----- nvinfo : EIATTR_SPARSE_MMA_MASK
	.align		4
.L_255:
        /*0028*/ 	.byte	0x03, 0x50
        /*002a*/ 	.short	0x0000


	//----- nvinfo : EIATTR_MAXREG_COUNT
	.align		4
        /*002c*/ 	.byte	0x03, 0x1b
        /*002e*/ 	.short	0x00ff


	//----- nvinfo : EIATTR_MERCURY_ISA_VERSION
	.align		4
        /*0030*/ 	.byte	0x03, 0x5f
        /*0032*/ 	.short	0x0101


	//----- nvinfo : EIATTR_VRC_CTA_INIT_COUNT
	.align		4
        /*0034*/ 	.byte	0x02, 0x4a
	.zero		1
	.zero		1


	//----- nvinfo : EIATTR_EXIT_INSTR_OFFSETS
	.align		4
        /*0038*/ 	.byte	0x04, 0x1c
        /*003a*/ 	.short	(.L_257 - .L_256)


	//   ....[0]....
.L_256:
        /*003c*/ 	.word	0x00000300


	//   ....[1]....
        /*0040*/ 	.word	0x00000480


	//   ....[2]....
        /*0044*/ 	.word	0x00000690


	//----- nvinfo : EIATTR_CRS_STACK_SIZE
	.align		4
.L_257:
        /*0048*/ 	.byte	0x04, 0x1e
        /*004a*/ 	.short	(.L_259 - .L_258)
.L_258:
        /*004c*/ 	.word	0x00000000


	//----- nvinfo : EIATTR_CBANK_PARAM_SIZE
	.align		4
.L_259:
        /*0050*/ 	.byte	0x03, 0x19
        /*0052*/ 	.short	0x0010


	//----- nvinfo : EIATTR_PARAM_CBANK
	.align		4
        /*0054*/ 	.byte	0x04, 0x0a
        /*0056*/ 	.short	(.L_261 - .L_260)
	.align		4
.L_260:
        /*0058*/ 	.word	index@(.nv.constant0._Z12b_bias_finalPfS_)
        /*005c*/ 	.short	0x0380
        /*005e*/ 	.short	0x0010


	//----- nvinfo : EIATTR_SW_WAR
	.align		4
.L_261:
        /*0060*/ 	.byte	0x04, 0x36
        /*0062*/ 	.short	(.L_263 - .L_262)
.L_262:
        /*0064*/ 	.word	0x00000008
.L_263:


//--------------------- .nv.info._Z12b_grad_finalPA6_A6_A6_fPfPS0_ --------------------------
	.section	.nv.info._Z12b_grad_finalPA6_A6_A6_fPfPS0_,"",@"SHT_CUDA_INFO"
	.sectionflags	@""
	.align	4


	//----- nvinfo : EIATTR_CUDA_API_VERSION
	.align		4
        /*0000*/ 	.byte	0x04, 0x37
        /*0002*/ 	.short	(.L_265 - .L_264)
.L_264:
        /*0004*/ 	.word	0x00000082


	//----- nvinfo : EIATTR_KPARAM_INFO
	.align		4
.L_265:
        /*0008*/ 	.byte	0x04, 0x17
        /*000a*/ 	.short	(.L_267 - .L_266)
.L_266:
        /*000c*/ 	.word	0x00000000
        /*0010*/ 	.short	0x0002
        /*0012*/ 	.short	0x0010
        /*0014*/ 	.byte	0x00, 0xf5, 0x21, 0x00


	//----- nvinfo : EIATTR_KPARAM_INFO
	.align		4
.L_267:
        /*0018*/ 	.byte	0x04, 0x17
        /*001a*/ 	.short	(.L_269 - .L_268)
.L_268:
        /*001c*/ 	.word	0x00000000
        /*0020*/ 	.short	0x0001
        /*0022*/ 	.short	0x0008
        /*0024*/ 	.byte	0x00, 0xf5, 0x21, 0x00


	//----- nvinfo : EIATTR_KPARAM_INFO
	.align		4
.L_269:
        /*0028*/ 	.byte	0x04, 0x17
        /*002a*/ 	.short	(.L_271 - .L_270)
.L_270:
        /*002c*/ 	.word	0x00000000
        /*0030*/ 	.short	0x0000
        /*0032*/ 	.short	0x0000
        /*0034*/ 	.byte	0x00, 0xf5, 0x21, 0x00


	//----- nvinfo : EIATTR_SPARSE_MMA_MASK
	.align		4
.L_271:
        /*0038*/ 	.byte	0x03, 0x50
        /*003a*/ 	.short	0x0000


	//----- nvinfo : EIATTR_MAXREG_COUNT
	.align		4
        /*003c*/ 	.byte	0x03, 0x1b
        /*003e*/ 	.short	0x00ff


	//----- nvinfo : EIATTR_MERCURY_ISA_VERSION
	.align		4
        /*0040*/ 	.byte	0x03, 0x5f
        /*0042*/ 	.short	0x0101


	//----- nvinfo : EIATTR_VRC_CTA_INIT_COUNT
	.align		4
        /*0044*/ 	.byte	0x02, 0x4a
	.zero		1
	.zero		1


	//----- nvinfo : EIATTR_EXIT_INSTR_OFFSETS
	.align		4
        /*0048*/ 	.byte	0x04, 0x1c
        /*004a*/ 	.short	(.L_273 - .L_272)


	//   ....[0]....
.L_272:
        /*004c*/ 	.word	0x00000300


	//   ....[1]....
        /*0050*/ 	.word	0x00000670


	//   ....[2]....
        /*0054*/ 	.word	0x00000f40


	//----- nvinfo : EIATTR_CRS_STACK_SIZE
	.align		4
.L_273:
        /*0058*/ 	.byte	0x04, 0x1e
        /*005a*/ 	.short	(.L_275 - .L_274)
.L_274:
        /*005c*/ 	.word	0x00000000


	//----- nvinfo : EIATTR_CBANK_PARAM_SIZE
	.align		4
.L_275:
        /*0060*/ 	.byte	0x03, 0x19
        /*0062*/ 	.short	0x0018


	//----- nvinfo : EIATTR_PARAM_CBANK
	.align		4
        /*0064*/ 	.byte	0x04, 0x0a
        /*0066*/ 	.short	(.L_277 - .L_276)
	.align		4
.L_276:
        /*0068*/ 	.word	index@(.nv.constant0._Z12b_grad_finalPA6_A6_A6_fPfPS0_)
        /*006c*/ 	.short	0x0380
        /*006e*/ 	.short	0x0018


	//----- nvinfo : EIATTR_SW_WAR
	.align		4
.L_277:
        /*0070*/ 	.byte	0x04, 0x36
        /*0072*/ 	.short	(.L_279 - .L_278)
.L_278:
        /*0074*/ 	.word	0x00000008
.L_279:


//--------------------- .nv.info._Z14apply_gradientPfS_i --------------------------
	.section	.nv.info._Z14apply_gradientPfS_i,"",@"SHT_CUDA_INFO"
	.sectionflags	@""
	.align	4


	//----- nvinfo : EIATTR_CUDA_API_VERSION
	.align		4
        /*0000*/ 	.byte	0x04, 0x37
        /*0002*/ 	.short	(.L_281 - .L_280)
.L_280:
        /*0004*/ 	.word	0x00000082


	//----- nvinfo : EIATTR_KPARAM_INFO
	.align		4
.L_281:
        /*0008*/ 	.byte	0x04, 0x17
        /*000a*/ 	.short	(.L_283 - .L_282)
.L_282:
        /*000c*/ 	.word	0x00000000
        /*0010*/ 	.short	0x0002
        /*0012*/ 	.short	0x0010
        /*0014*/ 	.byte	0x00, 0xf0, 0x11, 0x00


	//----- nvinfo : EIATTR_KPARAM_INFO
	.align		4
.L_283:
        /*0018*/ 	.byte	0x04, 0x17
        /*001a*/ 	.short	(.L_285 - .L_284)
.L_284:
        /*001c*/ 	.word	0x00000000
        /*0020*/ 	.short	0x0001
        /*0022*/ 	.short	0x0008
        /*0024*/ 	.byte	0x00, 0xf5, 0x21, 0x00


	//----- nvinfo : EIATTR_KPARAM_INFO
	.align		4
.L_285:
        /*0028*/ 	.byte	0x04, 0x17
        /*002a*/ 	.short	(.L_287 - .L_286)
.L_286:
        /*002c*/ 	.word	0x00000000
        /*0030*/ 	.short	0x0000
        /*0032*/ 	.short	0x0000
        /*0034*/ 	.byte	0x00, 0xf5, 0x21, 0x00


	//----- nvinfo : EIATTR_SPARSE_MMA_MASK
	.align		4
.L_287:
        /*0038*/ 	.byte	0x03, 0x50
        /*003a*/ 	.short	0x0000


	//----- nvinfo : EIATTR_MAXREG_COUNT
	.align		4
        /*003c*/ 	.byte	0x03, 0x1b
        /*003e*/ 	.short	0x00ff


	//----- nvinfo : EIATTR_MERCURY_ISA_VERSION
	.align		4
        /*0040*/ 	.byte	0x03, 0x5f
        /*0042*/ 	.short	0x0101


	//----- nvinfo : EIATTR_VRC_CTA_INIT_COUNT
	.align		4
        /*0044*/ 	.byte	0x02, 0x4a
	.zero		1
	.zero		1


	//----- nvinfo : EIATTR_EXIT_INSTR_OFFSETS
	.align		4
        /*0048*/ 	.byte	0x04, 0x1c
        /*004a*/ 	.short	(.L_289 - .L_288)


	//   ....[0]....
.L_288:
        /*004c*/ 	.word	0x00000310


	//   ....[1]....
        /*0050*/ 	.word	0x00000490


	//   ....[2]....
        /*0054*/ 	.word	0x000006a0


	//----- nvinfo : EIATTR_CRS_STACK_SIZE
	.align		4
.L_289:
        /*0058*/ 	.byte	0x04, 0x1e
        /*005a*/ 	.short	(.L_291 - .L_290)
.L_290:
        /*005c*/ 	.word	0x00000000


	//----- nvinfo : EIATTR_CBANK_PARAM_SIZE
	.align		4
.L_291:
        /*0060*/ 	.byte	0x03, 0x19
        /*0062*/ 	.short	0x0014


	//----- nvinfo : EIATTR_PARAM_CBANK
	.align		4
        /*0064*/ 	.byte	0x04, 0x0a
        /*0066*/ 	.short	(.L_293 - .L_292)
	.align		4
.L_292:
        /*0068*/ 	.word	index@(.nv.constant0._Z14apply_gradientPfS_i)
        /*006c*/ 	.short	0x0380
        /*006e*/ 	.short	0x0014


	//----- nvinfo : EIATTR_SW_WAR
	.align		4
.L_293:
        /*0070*/ 	.byte	0x04, 0x36
        /*0072*/ 	.short	(.L_295 - .L_294)
.L_294:
        /*0074*/ 	.word	0x00000008
.L_295:


//--------------------- .nv.info._Z10calc_errorPfS_ji --------------------------
	.section	.nv.info._Z10calc_errorPfS_ji,"",@"SHT_CUDA_INFO"
	.sectionflags	@""
	.align	4


	//----- nvinfo : EIATTR_CUDA_API_VERSION
	.align		4
        /*0000*/ 	.byte	0x04, 0x37
        /*0002*/ 	.short	(.L_297 - .L_296)
.L_296:
        /*0004*/ 	.word	0x00000082


	//----- nvinfo : EIATTR_KPARAM_INFO
	.align		4
.L_297:
        /*0008*/ 	.byte	0x04, 0x17
        /*000a*/ 	.short	(.L_299 - .L_298)
.L_298:
        /*000c*/ 	.word	0x00000000
        /*0010*/ 	.short	0x0003
        /*0012*/ 	.short	0x0014
        /*0014*/ 	.byte	0x00, 0xf0, 0x11, 0x00


	//----- nvinfo : EIATTR_KPARAM_INFO
	.align		4
.L_299:
        /*0018*/ 	.byte	0x04, 0x17
        /*001a*/ 	.short	(.L_301 - .L_300)
.L_300:
        /*001c*/ 	.word	0x00000000
        /*0020*/ 	.short	0x0002
        /*0022*/ 	.short	0x0010
        /*0024*/ 	.byte	0x00, 0xf0, 0x11, 0x00


	//----- nvinfo : EIATTR_KPARAM_INFO
	.align		4
.L_301:
        /*0028*/ 	.byte	0x04, 0x17
        /*002a*/ 	.short	(.L_303 - .L_302)
.L_302:
        /*002c*/ 	.word	0x00000000
        /*0030*/ 	.short	0x0001
        /*0032*/ 	.short	0x0008
        /*0034*/ 	.byte	0x00, 0xf5, 0x21, 0x00


	//----- nvinfo : EIATTR_KPARAM_INFO
	.align		4
.L_303:
        /*0038*/ 	.byte	0x04, 0x17
        /*003a*/ 	.short	(.L_305 - .L_304)
.L_304:
        /*003c*/ 	.word	0x00000000
        /*0040*/ 	.short	0x0000
        /*0042*/ 	.short	0x0000
        /*0044*/ 	.byte	0x00, 0xf5, 0x21, 0x00


	//----- nvinfo : EIATTR_SPARSE_MMA_MASK
	.align		4
.L_305:
        /*0048*/ 	.byte	0x03, 0x50
        /*004a*/ 	.short	0x0000


	//----- nvinfo : EIATTR_MAXREG_COUNT
	.align		4
        /*004c*/ 	.byte	0x03, 0x1b
        /*004e*/ 	.short	0x00ff


	//----- nvinfo : EIATTR_MERCURY_ISA_VERSION
	.align		4
        /*0050*/ 	.byte	0x03, 0x5f
        /*0052*/ 	.short	0x0101


	//----- nvinfo : EIATTR_VRC_CTA_INIT_COUNT
	.align		4
        /*0054*/ 	.byte	0x02, 0x4a
	.zero		1
	.zero		1


	//----- nvinfo : EIATTR_EXIT_INSTR_OFFSETS
	.align		4
        /*0058*/ 	.byte	0x04, 0x1c
        /*005a*/ 	.short	(.L_307 - .L_306)


	//   ....[0]....
.L_306:
        /*005c*/ 	.word	0x00000310


	//   ....[1]....
        /*0060*/ 	.word	0x000004b0


	//   ....[2]....
        /*0064*/ 	.word	0x000006d0


	//----- nvinfo : EIATTR_CRS_STACK_SIZE
	.align		4
.L_307:
        /*0068*/ 	.byte	0x04, 0x1e
        /*006a*/ 	.short	(.L_309 - .L_308)
.L_308:
        /*006c*/ 	.word	0x00000000


	//----- nvinfo : EIATTR_CBANK_PARAM_SIZE
	.align		4
.L_309:
        /*0070*/ 	.byte	0x03, 0x19
        /*0072*/ 	.short	0x0018


	//----- nvinfo : EIATTR_PARAM_CBANK
	.align		4
        /*0074*/ 	.byte	0x04, 0x0a
        /*0076*/ 	.short	(.L_311 - .L_310)
	.align		4
.L_310:
        /*0078*/ 	.word	index@(.nv.constant0._Z10calc_errorPfS_ji)
        /*007c*/ 	.short	0x0380
        /*007e*/ 	.short	0x0018


	//----- nvinfo : EIATTR_SW_WAR
	.align		4
.L_311:
        /*0080*/ 	.byte	0x04, 0x36
        /*0082*/ 	.short	(.L_313 - .L_312)
.L_312:
        /*0084*/ 	.word	0x00000008
.L_313:


//--------------------- .nv.info._Z12f_final_biasPfS_ --------------------------
	.section	.nv.info._Z12f_final_biasPfS_,"",@"SHT_CUDA_INFO"
	.sectionflags	@""
	.align	4


	//----- nvinfo : EIATTR_CUDA_API_VERSION
	.align		4
        /*0000*/ 	.byte	0x04, 0x37
        /*0002*/ 	.short	(.L_315 - .L_314)
.L_314:
        /*0004*/ 	.word	0x00000082


	//----- nvinfo : EIATTR_KPARAM_INFO
	.align		4
.L_315:
        /*0008*/ 	.byte	0x04, 0x17
        /*000a*/ 	.short	(.L_317 - .L_316)
.L_316:
        /*000c*/ 	.word	0x00000000
        /*0010*/ 	.short	0x0001
        /*0012*/ 	.short	0x0008
        /*0014*/ 	.byte	0x00, 0xf5, 0x21, 0x00


	//----- nvinfo : EIATTR_KPARAM_INFO
	.align		4
.L_317:
        /*0018*/ 	.byte	0x04, 0x17
        /*001a*/ 	.short	(.L_319 - .L_318)
.L_318:
        /*001c*/ 	.word	0x00000000
        /*0020*/ 	.short	0x0000
        /*0022*/ 	.short	0x0000
        /*0024*/ 	.byte	0x00, 0xf5, 0x21, 0x00


	//----- nvinfo : EIATTR_SPARSE_MMA_MASK
	.align		4
.L_319:
        /*0028*/ 	.byte	0x03, 0x50
        /*002a*/ 	.short	0x0000


	//----- nvinfo : EIATTR_MAXREG_COUNT
	.align		4
        /*002c*/ 	.byte	0x03, 0x1b
        /*002e*/ 	.short	0x00ff


	//----- nvinfo : EIATTR_MERCURY_ISA_VERSION
	.align		4
        /*0030*/ 	.byte	0x03, 0x5f
        /*0032*/ 	.short	0x0101


	//----- nvinfo : EIATTR_VRC_CTA_INIT_COUNT
	.align		4
        /*0034*/ 	.byte	0x02, 0x4a
	.zero		1
	.zero		1


	//----- nvinfo : EIATTR_EXIT_INSTR_OFFSETS
	.align		4
        /*0038*/ 	.byte	0x04, 0x1c
        /*003a*/ 	.short	(.L_321 - .L_320)


	//   ....[0]....
.L_320:
        /*003c*/ 	.word	0x00000300


	//   ....[1]....
        /*0040*/ 	.word	0x00000480


	//   ....[2]....
        /*0044*/ 	.word	0x00000690


	//----- nvinfo : EIATTR_CRS_STACK_SIZE
	.align		4
.L_321:
        /*0048*/ 	.byte	0x04, 0x1e
        /*004a*/ 	.short	(.L_323 - .L_322)
.L_322:
        /*004c*/ 	.word	0x00000000


	//----- nvinfo : EIATTR_CBANK_PARAM_SIZE
	.align		4
.L_323:
        /*0050*/ 	.byte	0x03, 0x19
        /*0052*/ 	.short	0x0010


	//----- nvinfo : EIATTR_PARAM_CBANK
	.align		4
        /*0054*/ 	.byte	0x04, 0x0a
        /*0056*/ 	.short	(.L_325 - .L_324)
	.align		4
.L_324:
        /*0058*/ 	.word	index@(.nv.constant0._Z12f_final_biasPfS_)
        /*005c*/ 	.short	0x0380
        /*005e*/ 	.short	0x0010


	//----- nvinfo : EIATTR_SW_WAR
	.align		4
.L_325:
        /*0060*/ 	.byte	0x04, 0x36
        /*0062*/ 	.short	(.L_327 - .L_326)
.L_326:
        /*0064*/ 	.word	0x00000008
.L_327:


//--------------------- .nv.info._Z18f_final_before_actPA6_A6_fPfPA6_S0_ --------------------------
	.section	.nv.info._Z18f_final_before_actPA6_A6_fPfPA6_S0_,"",@"SHT_CUDA_INFO"
	.sectionflags	@""
	.align	4


	//----- nvinfo : EIATTR_CUDA_API_VERSION
	.align		4
        /*0000*/ 	.byte	0x04, 0x37
        /*0002*/ 	.short	(.L_329 - .L_328)
.L_328:
        /*0004*/ 	.word	0x00000082


	//----- nvinfo : EIATTR_KPARAM_INFO
	.align		4
.L_329:
        /*0008*/ 	.byte	0x04, 0x17
        /*000a*/ 	.short	(.L_331 - .L_330)
.L_330:
        /*000c*/ 	.word	0x00000000
        /*0010*/ 	.short	0x0002
        /*0012*/ 	.short	0x0010
        /*0014*/ 	.byte	0x00, 0xf5, 0x21, 0x00


	//----- nvinfo : EIATTR_KPARAM_INFO
	.align		4
.L_331:
        /*0018*/ 	.byte	0x04, 0x17
        /*001a*/ 	.short	(.L_333 - .L_332)
.L_332:
        /*001c*/ 	.word	0x00000000
        /*0020*/ 	.short	0x0001
        /*0022*/ 	.short	0x0008
        /*0024*/ 	.byte	0x00, 0xf5, 0x21, 0x00


	//----- nvinfo : EIATTR_KPARAM_INFO
	.align		4
.L_333:
        /*0028*/ 	.byte	0x04, 0x17
        /*002a*/ 	.short	(.L_335 - .L_334)
.L_334:
        /*002c*/ 	.word	0x00000000
        /*0030*/ 	.short	0x0000
        /*0032*/ 	.short	0x0000
        /*0034*/ 	.byte	0x00, 0xf5, 0x21, 0x00


	//----- nvinfo : EIATTR_SPARSE_MMA_MASK
	.align		4
.L_335:
        /*0038*/ 	.byte	0x03, 0x50
        /*003a*/ 	.short	0x0000


	//----- nvinfo : EIATTR_MAXREG_COUNT
	.align		4
        /*003c*/ 	.byte	0x03, 0x1b
        /*003e*/ 	.short	0x00ff


	//----- nvinfo : EIATTR_MERCURY_ISA_VERSION
	.align		4
        /*0040*/ 	.byte	0x03, 0x5f
        /*0042*/ 	.short	0x0101


	//----- nvinfo : EIATTR_VRC_CTA_INIT_COUNT
	.align		4
        /*0044*/ 	.byte	0x02, 0x4a
	.zero		1
	.zero		1


	//----- nvinfo : EIATTR_EXIT_INSTR_OFFSETS
	.align		4
        /*0048*/ 	.byte	0x04, 0x1c
        /*004a*/ 	.short	(.L_337 - .L_336)


	//   ....[0]....
.L_336:
        /*004c*/ 	.word	0x00000300


	//   ....[1]....
        /*0050*/ 	.word	0x00000cd0


	//   ....[2]....
        /*0054*/ 	.word	0x00001190


	//   ....[3]....
        /*0058*/ 	.word	0x000013d0


	//----- nvinfo : EIATTR_CRS_STACK_SIZE
	.align		4
.L_337:
        /*005c*/ 	.byte	0x04, 0x1e
        /*005e*/ 	.short	(.L_339 - .L_338)
.L_338:
        /*0060*/ 	.word	0x00000000


	//----- nvinfo : EIATTR_CBANK_PARAM_SIZE
	.align		4
.L_339:
        /*0064*/ 	.byte	0x03, 0x19
        /*0066*/ 	.short	0x0018


	//----- nvinfo : EIATTR_PARAM_CBANK
	.align		4
        /*0068*/ 	.byte	0x04, 0x0a
        /*006a*/ 	.short	(.L_341 - .L_340)
	.align		4
.L_340:
        /*006c*/ 	.word	index@(.nv.constant0._Z18f_final_before_actPA6_A6_fPfPA6_S0_)
        /*0070*/ 	.short	0x0380
        /*0072*/ 	.short	0x0018


	//----- nvinfo : EIATTR_SW_WAR
	.align		4
.L_341:
        /*0074*/ 	.byte	0x04, 0x36
        /*0076*/ 	.short	(.L_343 - .L_342)
.L_342:
        /*0078*/ 	.word	0x00000008
.L_343:


//--------------------- .nv.info._Z11f_soft_biasPA6_A6_fPf --------------------------
	.section	.nv.info._Z11f_soft_biasPA6_A6_fPf,"",@"SHT_CUDA_INFO"
	.sectionflags	@""
	.align	4


	//----- nvinfo : EIATTR_CUDA_API_VERSION
	.align		4
        /*0000*/ 	.byte	0x04, 0x37
        /*0002*/ 	.short	(.L_345 - .L_344)
.L_344:
        /*0004*/ 	.word	0x00000082


	//----- nvinfo : EIATTR_KPARAM_INFO
	.align		4
.L_345:
        /*0008*/ 	.byte	0x04, 0x17
        /*000a*/ 	.short	(.L_347 - .L_346)
.L_346:
        /*000c*/ 	.word	0x00000000
        /*0010*/ 	.short	0x0001
        /*0012*/ 	.short	0x0008
        /*0014*/ 	.byte	0x00, 0xf5, 0x21, 0x00


	//----- nvinfo : EIATTR_KPARAM_INFO
	.align		4
.L_347:
        /*0018*/ 	.byte	0x04, 0x17
        /*001a*/ 	.short	(.L_349 - .L_348)
.L_348:
        /*001c*/ 	.word	0x00000000
        /*0020*/ 	.short	0x0000
        /*0022*/ 	.short	0x0000
        /*0024*/ 	.byte	0x00, 0xf5, 0x21, 0x00


	//----- nvinfo : EIATTR_SPARSE_MMA_MASK
	.align		4
.L_349:
        /*0028*/ 	.byte	0x03, 0x50
        /*002a*/ 	.short	0x0000


	//----- nvinfo : EIATTR_MAXREG_COUNT
	.align		4
        /*002c*/ 	.byte	0x03, 0x1b
        /*002e*/ 	.short	0x00ff


	//----- nvinfo : EIATTR_MERCURY_ISA_VERSION
	.align		4
        /*0030*/ 	.byte	0x03, 0x5f
        /*0032*/ 	.short	0x0101


	//----- nvinfo : EIATTR_VRC_CTA_INIT_COUNT
	.align		4
        /*0034*/ 	.byte	0x02, 0x4a
	.zero		1
	.zero		1


	//----- nvinfo : EIATTR_EXIT_INSTR_OFFSETS
	.align		4
        /*0038*/ 	.byte	0x04, 0x1c
        /*003a*/ 	.short	(.L_351 - .L_350)


	//   ....[0]....
.L_350:
        /*003c*/ 	.word	0x00000300


	//   ....[1]....
        /*0040*/ 	.word	0x00000530


	//   ....[2]....
        /*0044*/ 	.word	0x00000a80


	//----- nvinfo : EIATTR_CRS_STACK_SIZE
	.align		4
.L_351:
        /*0048*/ 	.byte	0x04, 0x1e
        /*004a*/ 	.short	(.L_353 - .L_352)
.L_352:
        /*004c*/ 	.word	0x00000000


	//----- nvinfo : EIATTR_CBANK_PARAM_SIZE
	.align		4
.L_353:
        /*0050*/ 	.byte	0x03, 0x19
        /*0052*/ 	.short	0x0010


	//----- nvinfo : EIATTR_PARAM_CBANK
	.align		4
        /*0054*/ 	.byte	0x04, 0x0a
        /*0056*/ 	.short	(.L_355 - .L_354)
	.align		4
.L_354:
        /*0058*/ 	.word	index@(.nv.constant0._Z11f_soft_biasPA6_A6_fPf)
        /*005c*/ 	.short	0x0380
        /*005e*/ 	.short	0x0010


	//----- nvinfo : EIATTR_SW_WAR
	.align		4
.L_355:
        /*0060*/ 	.byte	0x04, 0x36
        /*0062*/ 	.short	(.L_357 - .L_356)
.L_356:
        /*0064*/ 	.word	0x00000008
.L_357:


//--------------------- .nv.info._Z17f_soft_before_actPA24_A24_fPA6_A6_fPA4_A4_f --------------------------
	.section	.nv.info._Z17f_soft_before_actPA24_A24_fPA6_A6_fPA4_A4_f,"",@"SHT_CUDA_INFO"
	.sectionflags	@""
	.align	4


	//----- nvinfo : EIATTR_CUDA_API_VERSION
	.align		4
        /*0000*/ 	.byte	0x04, 0x37
        /*0002*/ 	.short	(.L_359 - .L_358)
.L_358:
        /*0004*/ 	.word	0x00000082


	//----- nvinfo : EIATTR_KPARAM_INFO
	.align		4
.L_359:
        /*0008*/ 	.byte	0x04, 0x17
        /*000a*/ 	.short	(.L_361 - .L_360)
.L_360:
        /*000c*/ 	.word	0x00000000
        /*0010*/ 	.short	0x0002
        /*0012*/ 	.short	0x0010
        /*0014*/ 	.byte	0x00, 0xf5, 0x21, 0x00


	//----- nvinfo : EIATTR_KPARAM_INFO
	.align		4
.L_361:
        /*0018*/ 	.byte	0x04, 0x17
        /*001a*/ 	.short	(.L_363 - .L_362)
.L_362:
        /*001c*/ 	.word	0x00000000
        /*0020*/ 	.short	0x0001
        /*0022*/ 	.short	0x0008
        /*0024*/ 	.byte	0x00, 0xf5, 0x21, 0x00


	//----- nvinfo : EIATTR_KPARAM_INFO
	.align		4
.L_363:
        /*0028*/ 	.byte	0x04, 0x17
        /*002a*/ 	.short	(.L_365 - .L_364)
.L_364:
        /*002c*/ 	.word	0x00000000
        /*0030*/ 	.short	0x0000
        /*0032*/ 	.short	0x0000
        /*0034*/ 	.byte	0x00, 0xf5, 0x21, 0x00


	//----- nvinfo : EIATTR_SPARSE_MMA_MASK
	.align		4
.L_365:
        /*0038*/ 	.byte	0x03, 0x50
        /*003a*/ 	.short	0x0000


	//----- nvinfo : EIATTR_MAXREG_COUNT
	.align		4
        /*003c*/ 	.byte	0x03, 0x1b
        /*003e*/ 	.short	0x00ff


	//----- nvinfo : EIATTR_MERCURY_ISA_VERSION
	.align		4
        /*0040*/ 	.byte	0x03, 0x5f
        /*0042*/ 	.short	0x0101


	//----- nvinfo : EIATTR_VRC_CTA_INIT_COUNT
	.align		4
        /*0044*/ 	.byte	0x02, 0x4a
	.zero		1
	.zero		1


	//----- nvinfo : EIATTR_EXIT_INSTR_OFFSETS
	.align		4
        /*0048*/ 	.byte	0x04, 0x1c
        /*004a*/ 	.short	(.L_367 - .L_366)


	//   ....[0]....
.L_366:
        /*004c*/ 	.word	0x00000300


	//   ....[1]....
        /*0050*/ 	.word	0x00000680


	//   ....[2]....
        /*0054*/ 	.word	0x00000bb0


	//----- nvinfo : EIATTR_CRS_STACK_SIZE
	.align		4
.L_367:
        /*0058*/ 	.byte	0x04, 0x1e
        /*005a*/ 	.short	(.L_369 - .L_368)
.L_368:
        /*005c*/ 	.word	0x00000000


	//----- nvinfo : EIATTR_CBANK_PARAM_SIZE
	.align		4
.L_369:
        /*0060*/ 	.byte	0x03, 0x19
        /*0062*/ 	.short	0x0018


	//----- nvinfo : EIATTR_PARAM_CBANK
	.align		4
        /*0064*/ 	.byte	0x04, 0x0a
        /*0066*/ 	.short	(.L_371 - .L_370)
	.align		4
.L_370:
        /*0068*/ 	.word	index@(.nv.constant0._Z17f_soft_before_actPA24_A24_fPA6_A6_fPA4_A4_f)
        /*006c*/ 	.short	0x0380
        /*006e*/ 	.short	0x0018


	//----- nvinfo : EIATTR_SW_WAR
	.align		4
.L_371:
        /*0070*/ 	.byte	0x04, 0x36
        /*0072*/ 	.short	(.L_373 - .L_372)
.L_372:
        /*0074*/ 	.word	0x00000008
.L_373:


//--------------------- .nv.info._Z11f_conv_biasPA24_A24_fPf --------------------------
	.section	.nv.info._Z11f_conv_biasPA24_A24_fPf,"",@"SHT_CUDA_INFO"
	.sectionflags	@""
	.align	4


	//----- nvinfo : EIATTR_CUDA_API_VERSION
	.align		4
        /*0000*/ 	.byte	0x04, 0x37
        /*0002*/ 	.short	(.L_375 - .L_374)
.L_374:
        /*0004*/ 	.word	0x00000082


	//----- nvinfo : EIATTR_KPARAM_INFO
	.align		4
.L_375:
        /*0008*/ 	.byte	0x04, 0x17
        /*000a*/ 	.short	(.L_377 - .L_376)
.L_376:
        /*000c*/ 	.word	0x00000000
        /*0010*/ 	.short	0x0001
        /*0012*/ 	.short	0x0008
        /*0014*/ 	.byte	0x00, 0xf5, 0x21, 0x00


	//----- nvinfo : EIATTR_KPARAM_INFO
	.align		4
.L_377:
        /*0018*/ 	.byte	0x04, 0x17
        /*001a*/ 	.short	(.L_379 - .L_378)
.L_378:
        /*001c*/ 	.word	0x00000000
        /*0020*/ 	.short	0x0000
        /*0022*/ 	.short	0x0000
        /*0024*/ 	.byte	0x00, 0xf5, 0x21, 0x00


	//----- nvinfo : EIATTR_SPARSE_MMA_MASK
	.align		4
.L_379:
        /*0028*/ 	.byte	0x03, 0x50
        /*002a*/ 	.short	0x0000


	//----- nvinfo : EIATTR_MAXREG_COUNT
	.align		4
        /*002c*/ 	.byte	0x03, 0x1b
        /*002e*/ 	.short	0x00ff


	//----- nvinfo : EIATTR_MERCURY_ISA_VERSION
	.align		4
        /*0030*/ 	.byte	0x03, 0x5f
        /*0032*/ 	.short	0x0101


	//----- nvinfo : EIATTR_VRC_CTA_INIT_COUNT
	.align		4
        /*0034*/ 	.byte	0x02, 0x4a
	.zero		1
	.zero		1


	//----- nvinfo : EIATTR_EXIT_INSTR_OFFSETS
	.align		4
        /*0038*/ 	.byte	0x04, 0x1c
        /*003a*/ 	.short	(.L_381 - .L_380)


	//   ....[0]....
.L_380:
        /*003c*/ 	.word	0x00000300


	//   ....[1]....
        /*0040*/ 	.word	0x00000580


	//   ....[2]....
        /*0044*/ 	.word	0x00000b70


	//----- nvinfo : EIATTR_CRS_STACK_SIZE
	.align		4
.L_381:
        /*0048*/ 	.byte	0x04, 0x1e
        /*004a*/ 	.short	(.L_383 - .L_382)
.L_382:
        /*004c*/ 	.word	0x00000000


	//----- nvinfo : EIATTR_CBANK_PARAM_SIZE
	.align		4
.L_383:
        /*0050*/ 	.byte	0x03, 0x19
        /*0052*/ 	.short	0x0010


	//----- nvinfo : EIATTR_PARAM_CBANK
	.align		4
        /*0054*/ 	.byte	0x04, 0x0a
        /*0056*/ 	.short	(.L_385 - .L_384)
	.align		4
.L_384:
        /*0058*/ 	.word	index@(.nv.constant0._Z11f_conv_biasPA24_A24_fPf)
        /*005c*/ 	.short	0x0380
        /*005e*/ 	.short	0x0010


	//----- nvinfo : EIATTR_SW_WAR
	.align		4
.L_385:
        /*0060*/ 	.byte	0x04, 0x36
        /*0062*/ 	.short	(.L_387 - .L_386)
.L_386:
        /*0064*/ 	.word	0x00000008
.L_387:


//--------------------- .nv.info._Z17f_conv_before_actPA28_fPA24_A24_fPA5_A5_f --------------------------
	.section	.nv.info._Z17f_conv_before_actPA28_fPA24_A24_fPA5_A5_f,"",@"SHT_CUDA_INFO"
	.sectionflags	@""
	.align	4


	//----- nvinfo : EIATTR_CUDA_API_VERSION
	.align		4
        /*0000*/ 	.byte	0x04, 0x37
        /*0002*/ 	.short	(.L_389 - .L_388)
.L_388:
        /*0004*/ 	.word	0x00000082


	//----- nvinfo : EIATTR_KPARAM_INFO
	.align		4
.L_389:
        /*0008*/ 	.byte	0x04, 0x17
        /*000a*/ 	.short	(.L_391 - .L_390)
.L_390:
        /*000c*/ 	.word	0x00000000
        /*0010*/ 	.short	0x0002
        /*0012*/ 	.short	0x0010
        /*0014*/ 	.byte	0x00, 0xf5, 0x21, 0x00


	//----- nvinfo : EIATTR_KPARAM_INFO
	.align		4
.L_391:
        /*0018*/ 	.byte	0x04, 0x17
        /*001a*/ 	.short	(.L_393 - .L_392)
.L_392:
        /*001c*/ 	.word	0x00000000
        /*0020*/ 	.short	0x0001
        /*0022*/ 	.short	0x0008
        /*0024*/ 	.byte	0x00, 0xf5, 0x21, 0x00


	//----- nvinfo : EIATTR_KPARAM_INFO
	.align		4
.L_393:
        /*0028*/ 	.byte	0x04, 0x17
        /*002a*/ 	.short	(.L_395 - .L_394)
.L_394:
        /*002c*/ 	.word	0x00000000
        /*0030*/ 	.short	0x0000
        /*0032*/ 	.short	0x0000
        /*0034*/ 	.byte	0x00, 0xf5, 0x21, 0x00


	//----- nvinfo : EIATTR_SPARSE_MMA_MASK
	.align		4
.L_395:
        /*0038*/ 	.byte	0x03, 0x50
        /*003a*/ 	.short	0x0000


	//----- nvinfo : EIATTR_MAXREG_COUNT
	.align		4
        /*003c*/ 	.byte	0x03, 0x1b
        /*003e*/ 	.short	0x00ff


	//----- nvinfo : EIATTR_MERCURY_ISA_VERSION
	.align		4
        /*0040*/ 	.byte	0x03, 0x5f
        /*0042*/ 	.short	0x0101


	//----- nvinfo : EIATTR_VRC_CTA_INIT_COUNT
	.align		4
        /*0044*/ 	.byte	0x02, 0x4a
	.zero		1
	.zero		1


	//----- nvinfo : EIATTR_EXIT_INSTR_OFFSETS
	.align		4
        /*0048*/ 	.byte	0x04, 0x1c
        /*004a*/ 	.short	(.L_397 - .L_396)


	//   ....[0]....
.L_396:
        /*004c*/ 	.word	0x00000300


	//   ....[1]....
        /*0050*/ 	.word	0x000006c0


	//   ....[2]....
        /*0054*/ 	.word	0x00000c70


	//----- nvinfo : EIATTR_CRS_STACK_SIZE
	.align		4
.L_397:
        /*0058*/ 	.byte	0x04, 0x1e
        /*005a*/ 	.short	(.L_399 - .L_398)
.L_398:
        /*005c*/ 	.word	0x00000000


	//----- nvinfo : EIATTR_CBANK_PARAM_SIZE
	.align		4
.L_399:
        /*0060*/ 	.byte	0x03, 0x19
        /*0062*/ 	.short	0x0018


	//----- nvinfo : EIATTR_PARAM_CBANK
	.align		4
        /*0064*/ 	.byte	0x04, 0x0a
        /*0066*/ 	.short	(.L_401 - .L_400)
	.align		4
.L_400:
        /*0068*/ 	.word	index@(.nv.constant0._Z17f_conv_before_actPA28_fPA24_A24_fPA5_A5_f)
        /*006c*/ 	.short	0x0380
        /*006e*/ 	.short	0x0018


	//----- nvinfo : EIATTR_SW_WAR
	.align		4
.L_401:
        /*0070*/ 	.byte	0x04, 0x36
        /*0072*/ 	.short	(.L_403 - .L_402)
.L_402:
        /*0074*/ 	.word	0x00000008
.L_403:


//--------------------- .nv.info._Z24call_activation_functionPfS_i --------------------------
	.section	.nv.info._Z24call_activation_functionPfS_i,"",@"SHT_CUDA_INFO"
	.sectionflags	@""
	.align	4


	//----- nvinfo : EIATTR_CUDA_API_VERSION
	.align		4
        /*0000*/ 	.byte	0x04, 0x37
        /*0002*/ 	.short	(.L_405 - .L_404)
.L_404:
        /*0004*/ 	.word	0x00000082


	//----- nvinfo : EIATTR_KPARAM_INFO
	.align		4
.L_405:
        /*0008*/ 	.byte	0x04, 0x17
        /*000a*/ 	.short	(.L_407 - .L_406)
.L_406:
        /*000c*/ 	.word	0x00000000
        /*0010*/ 	.short	0x0002
        /*0012*/ 	.short	0x0010
        /*0014*/ 	.byte	0x00, 0xf0, 0x11, 0x00


	//----- nvinfo : EIATTR_KPARAM_INFO
	.align		4
.L_407:
        /*0018*/ 	.byte	0x04, 0x17
        /*001a*/ 	.short	(.L_409 - .L_408)
.L_408:
        /*001c*/ 	.word	0x00000000
        /*0020*/ 	.short	0x0001
        /*0022*/ 	.short	0x0008
        /*0024*/ 	.byte	0x00, 0xf5, 0x21, 0x00


	//----- nvinfo : EIATTR_KPARAM_INFO
	.align		4
.L_409:
        /*0028*/ 	.byte	0x04, 0x17
        /*002a*/ 	.short	(.L_411 - .L_410)
.L_410:
        /*002c*/ 	.word	0x00000000
        /*0030*/ 	.short	0x0000
        /*0032*/ 	.short	0x0000
        /*0034*/ 	.byte	0x00, 0xf5, 0x21, 0x00


	//----- nvinfo : EIATTR_SPARSE_MMA_MASK
	.align		4
.L_411:
        /*0038*/ 	.byte	0x03, 0x50
        /*003a*/ 	.short	0x0000


	//----- nvinfo : EIATTR_MAXREG_COUNT
	.align		4
        /*003c*/ 	.byte	0x03, 0x1b
        /*003e*/ 	.short	0x00ff


	//----- nvinfo : EIATTR_MERCURY_ISA_VERSION
	.align		4
        /*0040*/ 	.byte	0x03, 0x5f
        /*0042*/ 	.short	0x0101


	//----- nvinfo : EIATTR_VRC_CTA_INIT_COUNT
	.align		4
        /*0044*/ 	.byte	0x02, 0x4a
	.zero		1
	.zero		1


	//----- nvinfo : EIATTR_EXIT_INSTR_OFFSETS
	.align		4
        /*0048*/ 	.byte	0x04, 0x1c
        /*004a*/ 	.short	(.L_413 - .L_412)


	//   ....[0]....
.L_412:
        /*004c*/ 	.word	0x00000310


	//   ....[1]....
        /*0050*/ 	.word	0x000005f0


	//   ....[2]....
        /*0054*/ 	.word	0x00000d90


	//----- nvinfo : EIATTR_CRS_STACK_SIZE
	.align		4
.L_413:
        /*0058*/ 	.byte	0x04, 0x1e
        /*005a*/ 	.short	(.L_415 - .L_414)
.L_414:
        /*005c*/ 	.word	0x00000000


	//----- nvinfo : EIATTR_CBANK_PARAM_SIZE
	.align		4
.L_415:
        /*0060*/ 	.byte	0x03, 0x19
        /*0062*/ 	.short	0x0014


	//----- nvinfo : EIATTR_PARAM_CBANK
	.align		4
        /*0064*/ 	.byte	0x04, 0x0a
        /*0066*/ 	.short	(.L_417 - .L_416)
	.align		4
.L_416:
        /*0068*/ 	.word	index@(.nv.constant0._Z24call_activation_functionPfS_i)
        /*006c*/ 	.short	0x0380
        /*006e*/ 	.short	0x0014


	//----- nvinfo : EIATTR_SW_WAR
	.align		4
.L_417:
        /*0070*/ 	.byte	0x04, 0x36
        /*0072*/ 	.short	(.L_419 - .L_418)
.L_418:
        /*0074*/ 	.word	0x00000008
.L_419:


//--------------------- .nv.callgraph             --------------------------
	.section	.nv.callgraph,"",@"SHT_CUDA_CALLGRAPH"
	.align	4
	.sectionentsize	8
	.align		4
        /*0000*/ 	.word	0x00000000
	.align		4
        /*0004*/ 	.word	0xffffffff
	.align		4
        /*0008*/ 	.word	0x00000000
	.align		4
        /*000c*/ 	.word	0xfffffffe
	.align		4
        /*0010*/ 	.word	0x00000000
	.align		4
        /*0014*/ 	.word	0xfffffffd
	.align		4
        /*0018*/ 	.word	0x00000000
	.align		4
        /*001c*/ 	.word	0xfffffffc


//--------------------- .text._Z11b_bias_convPfPA24_A24_f --------------------------
	.section	.text._Z11b_bias_convPfPA24_A24_f,"ax",@progbits
	.align	128
        .global         _Z11b_bias_convPfPA24_A24_f
        .type           _Z11b_bias_convPfPA24_A24_f,@function
        .size           _Z11b_bias_convPfPA24_A24_f,(.L_x_204 - _Z11b_bias_convPfPA24_A24_f)
        .other          _Z11b_bias_convPfPA24_A24_f,@"STO_CUDA_ENTRY STV_DEFAULT"
_Z11b_bias_convPfPA24_A24_f:
.text._Z11b_bias_convPfPA24_A24_f:
[----:B------:R-:W-:Y:S08]  /*0000*/  LDC R1, c[0x0][0x37c] ;  /* 0x0000df00ff017b82 */ /* 0x000ff00000000800 */
[----:B------:R-:W0:Y:S01]  /*0010*/  LDC R7, c[0x0][0x360] ;  /* 0x0000d800ff077b82 */ /* 0x000e220000000800 */
[----:B------:R-:W0:Y:S01]  /*0020*/  LDCU UR4, c[0x0][0x370] ;  /* 0x00006e00ff0477ac */ /* 0x000e220008000800 */
[----:B------:R-:W1:Y:S01]  /*0030*/  S2R R6, SR_TID.X ;  /* 0x0000000000067919 */ /* 0x000e620000002100 */
[----:B------:R-:W-:-:S02]  /*0040*/  HFMA2 R9, -RZ, RZ, 0.1986083984375, 5856 ;  /* 0x325b6db8ff097431 */ /* 0x000fc400000001ff */
[----:B0-----:R-:W-:-:S03]  /*0050*/  IMAD R2, R7, UR4, RZ ;  /* 0x0000000407027c24 */ /* 0x001fc6000f8e02ff */
[----:B------:R-:W1:Y:S02]  /*0060*/  S2UR UR4, SR_CTAID.X ;  /* 0x00000000000479c3 */ /* 0x000e640000002500 */
[----:B------:R-:W-:-:S04]  /*0070*/  IABS R3, R2 ;  /* 0x0000000200037213 */ /* 0x000fc80000000000 */
[----:B------:R-:W0:Y:S08]  /*0080*/  I2F.RP R0, R3 ;  /* 0x0000000300007306 */ /* 0x000e300000209400 */
[----:B0-----:R-:W0:Y:S01]  /*0090*/  MUFU.RCP R0, R0 ;  /* 0x0000000000007308 */ /* 0x001e220000001000 */
[----:B-1----:R-:W-:-:S04]  /*00a0*/  IMAD R7, R7, UR4, R6 ;  /* 0x0000000407077c24 */ /* 0x002fc8000f8e0206 */
[----:B------:R-:W-:-:S04]  /*00b0*/  IMAD R7, R7, 0xd80, RZ ;  /* 0x00000d8007077824 */ /* 0x000fc800078e02ff */
[----:B------:R-:W-:-:S05]  /*00c0*/  VIADD R15, R7, 0xd80 ;  /* 0x00000d80070f7836 */ /* 0x000fca0000000000 */
[----:B------:R-:W-:Y:S02]  /*00d0*/  IABS R13, R15 ;  /* 0x0000000f000d7213 */ /* 0x000fe40000000000 */
[----:B------:R-:W-:Y:S02]  /*00e0*/  LOP3.LUT R15, R15, R2, RZ, 0x3c, !PT ;  /* 0x000000020f0f7212 */ /* 0x000fe400078e3cff */
[----:B0-----:R-:W-:Y:S02]  /*00f0*/  IADD3 R4, PT, PT, R0, 0xffffffe, RZ ;  /* 0x0ffffffe00047810 */ /* 0x001fe40007ffe0ff */
[----:B------:R-:W-:Y:S02]  /*0100*/  ISETP.GE.AND P3, PT, R15, RZ, PT ;  /* 0x000000ff0f00720c */ /* 0x000fe40003f66270 */
[----:B------:R0:W1:Y:S02]  /*0110*/  F2I.FTZ.U32.TRUNC.NTZ R5, R4 ;  /* 0x0000000400057305 */ /* 0x000064000021f000 */
[----:B0-----:R-:W-:-:S02]  /*0120*/  MOV R4, RZ ;  /* 0x000000ff00047202 */ /* 0x001fc40000000f00 */
[----:B-1----:R-:W-:-:S05]  /*0130*/  IADD3 R8, PT, PT, RZ, -R5, RZ ;  /* 0x80000005ff087210 */ /* 0x002fca0007ffe0ff */
[----:B------:R-:W-:Y:S02]  /*0140*/  IMAD R11, R8, R3, RZ ;  /* 0x00000003080b7224 */ /* 0x000fe400078e02ff */
[----:B------:R-:W-:Y:S02]  /*0150*/  IMAD.MOV.U32 R8, RZ, RZ, 0x3fb8aa3b ;  /* 0x3fb8aa3bff087424 */ /* 0x000fe400078e00ff */
[----:B------:R-:W-:-:S04]  /*0160*/  IMAD.HI.U32 R6, R5, R11, R4 ;  /* 0x0000000b05067227 */ /* 0x000fc800078e0004 */
[----:B------:R-:W-:Y:S02]  /*0170*/  HFMA2 R11, -RZ, RZ, 1.642578125, 10.2890625 ;  /* 0x3e924925ff0b7431 */ /* 0x000fe400000001ff */
[----:B------:R-:W-:Y:S01]  /*0180*/  FFMA R0, R9, R8, -5.2486509360960553749e-08 ;  /* 0xb3616d8709007423 */ /* 0x000fe20000000008 */
[----:B------:R-:W-:Y:S02]  /*0190*/  IABS R4, R2 ;  /* 0x0000000200047213 */ /* 0x000fe40000000000 */
[----:B------:R-:W-:Y:S02]  /*01a0*/  IABS R8, R7 ;  /* 0x0000000700087213 */ /* 0x000fe40000000000 */
[----:B------:R-:W-:Y:S02]  /*01b0*/  IADD3 R4, PT, PT, RZ, -R4, RZ ;  /* 0x80000004ff047210 */ /* 0x000fe40007ffe0ff */
[----:B------:R-:W-:Y:S01]  /*01c0*/  LOP3.LUT R7, R7, R2, RZ, 0x3c, !PT ;  /* 0x0000000207077212 */ /* 0x000fe200078e3cff */
[----:B------:R-:W-:-:S04]  /*01d0*/  IMAD.HI.U32 R5, R6, R8, RZ ;  /* 0x0000000806057227 */ /* 0x000fc800078e00ff */
[----:B------:R-:W-:Y:S01]  /*01e0*/  FFMA R0, -R11, 1.9251366722983220825e-08, R0 ;  /* 0x32a55e340b007823 */ /* 0x000fe20000000100 */
[----:B------:R-:W-:-:S03]  /*01f0*/  ISETP.GE.AND P2, PT, R7, RZ, PT ;  /* 0x000000ff0700720c */ /* 0x000fc60003f46270 */
[----:B------:R-:W-:Y:S01]  /*0200*/  FFMA R0, R9, 0.029808623716235160828, R0 ;  /* 0x3cf4313709007823 */ /* 0x000fe20000000000 */
[----:B------:R-:W-:Y:S01]  /*0210*/  MOV R9, R4 ;  /* 0x0000000400097202 */ /* 0x000fe20000000f00 */
[----:B------:R-:W-:-:S04]  /*0220*/  IMAD.HI.U32 R4, R6, R13, RZ ;  /* 0x0000000d06047227 */ /* 0x000fc800078e00ff */
[----:B------:R-:W-:Y:S01]  /*0230*/  FFMA R6, -R11, 0.0099362079054117202759, R0 ;  /* 0x3c22cb7a0b067823 */ /* 0x000fe20000000100 */
[-C--:B------:R-:W-:Y:S02]  /*0240*/  IMAD R10, R4, R9.reuse, R13 ;  /* 0x00000009040a7224 */ /* 0x080fe400078e020d */
[----:B------:R-:W-:Y:S02]  /*0250*/  IMAD R8, R5, R9, R8 ;  /* 0x0000000905087224 */ /* 0x000fe400078e0208 */
[----:B------:R-:W-:Y:S01]  /*0260*/  FADD R9, R6, 4.5878014564514160156 ;  /* 0x4092cf4506097421 */ /* 0x000fe20000000000 */
[C---:B------:R-:W-:Y:S02]  /*0270*/  ISETP.GT.U32.AND P5, PT, R3.reuse, R10, PT ;  /* 0x0000000a0300720c */ /* 0x040fe40003fa4070 */
[----:B------:R-:W-:Y:S01]  /*0280*/  ISETP.GT.U32.AND P4, PT, R3, R8, PT ;  /* 0x000000080300720c */ /* 0x000fe20003f84070 */
[C---:B------:R-:W-:Y:S01]  /*0290*/  FMUL R0, R9.reuse, 2 ;  /* 0x4000000009007820 */ /* 0x040fe20000400000 */
[----:B------:R-:W-:-:S03]  /*02a0*/  FADD R11, R9, -4.5878014564514160156 ;  /* 0xc092cf45090b7421 */ /* 0x000fc60000000000 */
[----:B------:R-:W0:Y:S01]  /*02b0*/  FRND R13, R0 ;  /* 0x00000000000d7307 */ /* 0x000e220000201000 */
[----:B------:R-:W-:Y:S01]  /*02c0*/  FADD R11, R6, -R11 ;  /* 0x8000000b060b7221 */ /* 0x000fe20000000000 */
[----:B------:R-:W-:-:S04]  /*02d0*/  FFMA R6, R9, 2, -R0 ;  /* 0x4000000009067823 */ /* 0x000fc80000000800 */
[-C--:B------:R-:W-:Y:S01]  /*02e0*/  @!P5 IADD3 R10, PT, PT, R10, -R3.reuse, RZ ;  /* 0x800000030a0ad210 */ /* 0x080fe20007ffe0ff */
[----:B------:R-:W-:Y:S02]  /*02f0*/  @!P5 VIADD R4, R4, 0x1 ;  /* 0x000000010404d836 */ /* 0x000fe40000000000 */
[----:B------:R-:W-:Y:S01]  /*0300*/  FFMA R6, R11, 2, R6 ;  /* 0x400000000b067823 */ /* 0x000fe20000000006 */
[----:B------:R-:W-:Y:S01]  /*0310*/  @!P4 IMAD.IADD R8, R8, 0x1, -R3 ;  /* 0x000000010808c824 */ /* 0x000fe200078e0a03 */
[-C--:B------:R-:W-:Y:S02]  /*0320*/  ISETP.GE.U32.AND P1, PT, R10, R3.reuse, PT ;  /* 0x000000030a00720c */ /* 0x080fe40003f26070 */
[----:B------:R-:W-:Y:S02]  /*0330*/  @!P4 IADD3 R5, PT, PT, R5, 0x1, RZ ;  /* 0x000000010505c810 */ /* 0x000fe40007ffe0ff */
[----:B------:R-:W-:Y:S01]  /*0340*/  ISETP.GE.U32.AND P0, PT, R8, R3, PT ;  /* 0x000000030800720c */ /* 0x000fe20003f06070 */
[----:B------:R-:W-:-:S02]  /*0350*/  HFMA2 R8, -RZ, RZ, 0.64013671875, -15.109375 ;  /* 0x391fcb8eff087431 */ /* 0x000fc400000001ff */
[----:B0-----:R-:W-:Y:S01]  /*0360*/  FADD R3, R0, -R13 ;  /* 0x8000000d00037221 */ /* 0x001fe20000000000 */
[----:B------:R-:W-:-:S03]  /*0370*/  ISETP.NE.AND P4, PT, R2, RZ, PT ;  /* 0x000000ff0200720c */ /* 0x000fc60003f85270 */
[----:B------:R-:W-:Y:S02]  /*0380*/  FADD R3, R6, R3 ;  /* 0x0000000306037221 */ /* 0x000fe40000000000 */
[----:B------:R-:W-:Y:S02]  /*0390*/  @P1 IADD3 R4, PT, PT, R4, 0x1, RZ ;  /* 0x0000000104041810 */ /* 0x000fe40007ffe0ff */
[----:B------:R-:W-:Y:S01]  /*03a0*/  FFMA R6, R3, R8, 0.0013391353422775864601 ;  /* 0x3aaf85ed03067423 */ /* 0x000fe20000000008 */
[----:B------:R-:W-:Y:S02]  /*03b0*/  LOP3.LUT R8, RZ, R2, RZ, 0x33, !PT ;  /* 0x00000002ff087212 */ /* 0x000fe400078e33ff */
[----:B------:R-:W-:Y:S01]  /*03c0*/  @P0 IADD3 R5, PT, PT, R5, 0x1, RZ ;  /* 0x0000000105050810 */ /* 0x000fe20007ffe0ff */
[----:B------:R-:W-:Y:S02]  /*03d0*/  @!P3 IMAD.MOV R4, RZ, RZ, -R4 ;  /* 0x000000ffff04b224 */ /* 0x000fe400078e0a04 */
[----:B------:R-:W-:Y:S01]  /*03e0*/  FFMA R6, R3, R6, 0.0096188392490148544312 ;  /* 0x3c1d985603067423 */ /* 0x000fe20000000006 */
[----:B------:R-:W0:Y:S01]  /*03f0*/  F2I.NTZ R2, R0 ;  /* 0x0000000000027305 */ /* 0x000e220000203100 */
[----:B------:R-:W-:-:S02]  /*0400*/  @!P2 IADD3 R5, PT, PT, -R5, RZ, RZ ;  /* 0x000000ff0505a210 */ /* 0x000fc40007ffe1ff */
[C---:B------:R-:W-:Y:S01]  /*0410*/  SEL R4, R8.reuse, R4, !P4 ;  /* 0x0000000408047207 */ /* 0x040fe20006000000 */
[----:B------:R-:W-:Y:S01]  /*0420*/  FFMA R6, R3, R6, 0.055503588169813156128 ;  /* 0x3d6357bb03067423 */ /* 0x000fe20000000006 */
[----:B------:R-:W-:Y:S02]  /*0430*/  SEL R11, R8, R5, !P4 ;  /* 0x00000005080b7207 */ /* 0x000fe40006000000 */
[----:B------:R-:W-:Y:S01]  /*0440*/  FSETP.GT.AND P0, PT, R13, RZ, PT ;  /* 0x000000ff0d00720b */ /* 0x000fe20003f04000 */
[----:B------:R-:W-:Y:S01]  /*0450*/  FFMA R6, R3, R6, 0.24022644758224487305 ;  /* 0x3e75fdec03067423 */ /* 0x000fe20000000006 */
[----:B------:R-:W-:Y:S02]  /*0460*/  ISETP.GE.AND P1, PT, R11, R4, PT ;  /* 0x000000040b00720c */ /* 0x000fe40003f26270 */
[----:B------:R-:W-:Y:S01]  /*0470*/  SEL R5, RZ, 0x83000000, P0 ;  /* 0x83000000ff057807 */ /* 0x000fe20000000000 */
[----:B------:R-:W-:Y:S01]  /*0480*/  FFMA R6, R3, R6, 0.69314718246459960938 ;  /* 0x3f31721803067423 */ /* 0x000fe20000000006 */
[----:B------:R-:W-:-:S02]  /*0490*/  FSETP.GT.AND P0, PT, |R0|, 152, PT ;  /* 0x431800000000780b */ /* 0x000fc40003f04200 */
[----:B------:R-:W-:Y:S01]  /*04a0*/  IADD3 R7, PT, PT, R5, 0x7f000000, RZ ;  /* 0x7f00000005077810 */ /* 0x000fe20007ffe0ff */
[----:B------:R-:W-:Y:S01]  /*04b0*/  FFMA R6, R3, R6, 1 ;  /* 0x3f80000003067423 */ /* 0x000fe20000000006 */
[----:B0-----:R-:W-:-:S03]  /*04c0*/  LEA R5, R2, -R5, 0x17 ;  /* 0x8000000502057211 */ /* 0x001fc600078eb8ff */
[----:B------:R-:W-:Y:S02]  /*04d0*/  FMUL R6, R6, R7 ;  /* 0x0000000706067220 */ /* 0x000fe40000400000 */
[----:B------:R-:W-:Y:S05]  /*04e0*/  @P1 EXIT ;  /* 0x000000000000194d */ /* 0x000fea0003800000 */
[----:B------:R-:W-:Y:S01]  /*04f0*/  IADD3 R2, PT, PT, R11, -R4, RZ ;  /* 0x800000040b027210 */ /* 0x000fe20007ffe0ff */
[----:B------:R-:W-:Y:S01]  /*0500*/  IMAD.IADD R13, R4, 0x1, -R11 ;  /* 0x00000001040d7824 */ /* 0x000fe200078e0a0b */
[----:B------:R-:W-:Y:S01]  /*0510*/  FSETP.GEU.AND P1, PT, R0, RZ, PT ;  /* 0x000000ff0000720b */ /* 0x000fe20003f2e000 */
[----:B------:R-:W0:Y:S01]  /*0520*/  LDCU.64 UR4, c[0x0][0x358] ;  /* 0x00006b00ff0477ac */ /* 0x000e220008000a00 */
[----:B------:R-:W-:Y:S01]  /*0530*/  ISETP.GT.U32.AND P2, PT, R2, -0x4, PT ;  /* 0xfffffffc0200780c */ /* 0x000fe20003f44070 */
[----:B------:R-:W-:Y:S01]  /*0540*/  BSSY B0, `(.L_x_0) ;  /* 0x000009b000007945 */ /* 0x000fe20003800000 */
[----:B------:R-:W-:Y:S01]  /*0550*/  FMUL R12, R6, R5 ;  /* 0x00000005060c7220 */ /* 0x000fe20000400000 */
[----:B------:R-:W-:Y:S02]  /*0560*/  @P0 FSEL R12, RZ, +INF , !P1 ;  /* 0x7f800000ff0c0808 */ /* 0x000fe40004800000 */
[----:B------:R-:W-:-:S08]  /*0570*/  LOP3.LUT R22, R13, 0x3, RZ, 0xc0, !PT ;  /* 0x000000030d167812 */ /* 0x000fd000078ec0ff */
[----:B------:R-:W-:Y:S05]  /*0580*/  @P2 BRA `(.L_x_1) ;  /* 0x0000000800582947 */ /* 0x000fea0003800000 */
[----:B------:R-:W1:Y:S01]  /*0590*/  LDC.64 R4, c[0x0][0x380] ;  /* 0x0000e000ff047b82 */ /* 0x000e620000000a00 */
[----:B------:R-:W-:-:S04]  /*05a0*/  LOP3.LUT R21, R13, 0xfffffffc, RZ, 0xc0, !PT ;  /* 0xfffffffc0d157812 */ /* 0x000fc800078ec0ff */
[----:B------:R-:W-:-:S03]  /*05b0*/  IADD3 R21, PT, PT, -R21, RZ, RZ ;  /* 0x000000ff15157210 */ /* 0x000fc60007ffe1ff */
[----:B------:R-:W2:Y:S04]  /*05c0*/  LDC.64 R2, c[0x0][0x388] ;  /* 0x0000e200ff027b82 */ /* 0x000ea80000000a00 */
.L_x_10:
[----:B------:R-:W-:-:S04]  /*05d0*/  IMAD.HI R0, R11, 0x2aaaaaab, RZ ;  /* 0x2aaaaaab0b007827 */ /* 0x000fc800078e02ff */
[----:B------:R-:W-:Y:S01]  /*05e0*/  IMAD.HI R7, R11, 0x38e38e39, RZ ;  /* 0x38e38e390b077827 */ /* 0x000fe200078e02ff */
[----:B------:R-:W-:-:S04]  /*05f0*/  LEA.HI R0, R0, R0, RZ, 0x1 ;  /* 0x0000000000007211 */ /* 0x000fc800078f08ff */
[----:B---3--:R-:W-:Y:S01]  /*0600*/  SHF.R.U32.HI R8, RZ, 0x1f, R7 ;  /* 0x0000001fff087819 */ /* 0x008fe20000011607 */
[----:B------:R-:W-:-:S03]  /*0610*/  IMAD.HI R6, R0, 0x2aaaaaab, RZ ;  /* 0x2aaaaaab00067827 */ /* 0x000fc600078e02ff */
[----:B------:R-:W-:Y:S01]  /*0620*/  LEA.HI.SX32 R8, R7, R8, 0x1b ;  /* 0x0000000807087211 */ /* 0x000fe200078fdaff */
[----:B------:R-:W-:Y:S01]  /*0630*/  IMAD R9, R0, -0x6, R11 ;  /* 0xfffffffa00097824 */ /* 0x000fe200078e020b */
[----:B------:R-:W-:-:S03]  /*0640*/  SHF.R.U32.HI R7, RZ, 0x1f, R6 ;  /* 0x0000001fff077819 */ /* 0x000fc60000011606 */
[----:B------:R-:W-:Y:S01]  /*0650*/  IMAD.HI R10, R8, 0x2aaaaaab, RZ ;  /* 0x2aaaaaab080a7827 */ /* 0x000fe200078e02ff */
[----:B------:R-:W-:-:S03]  /*0660*/  LEA.HI R15, R6, R7, RZ, 0x1e ;  /* 0x00000007060f7211 */ /* 0x000fc600078ff0ff */
[----:B--2---:R-:W-:Y:S01]  /*0670*/  IMAD.WIDE R6, R9, 0x900, R2 ;  /* 0x0000090009067825 */ /* 0x004fe200078e0202 */
[----:B------:R-:W-:-:S03]  /*0680*/  SHF.R.U32.HI R17, RZ, 0x1f, R10 ;  /* 0x0000001fff117819 */ /* 0x000fc6000001160a */
[----:B------:R-:W-:Y:S01]  /*0690*/  IMAD R15, R15, -0x18, R0 ;  /* 0xffffffe80f0f7824 */ /* 0x000fe200078e0200 */
[----:B------:R-:W-:-:S03]  /*06a0*/  LEA.HI R17, R10, R17, RZ, 0x1e ;  /* 0x000000110a117211 */ /* 0x000fc600078ff0ff */
[----:B------:R-:W-:-:S04]  /*06b0*/  IMAD.WIDE R6, R15, 0x60, R6 ;  /* 0x000000600f067825 */ /* 0x000fc800078e0206 */
[----:B------:R-:W-:-:S04]  /*06c0*/  IMAD R17, R17, -0x18, R8 ;  /* 0xffffffe811117824 */ /* 0x000fc800078e0208 */
[----:B------:R-:W-:-:S06]  /*06d0*/  IMAD.WIDE R6, R17, 0x4, R6 ;  /* 0x0000000411067825 */ /* 0x000fcc00078e0206 */
[----:B0-----:R-:W2:Y:S01]  /*06e0*/  LDG.E R6, desc[UR4][R6.64] ;  /* 0x0000000406067981 */ /* 0x001ea2000c1e1900 */
[----:B------:R-:W0:Y:S01]  /*06f0*/  MUFU.RCP R15, R12 ;  /* 0x0000000c000f7308 */ /* 0x000e220000001000 */
[----:B------:R-:W-:Y:S01]  /*0700*/  IADD3 R21, PT, PT, R21, 0x4, RZ ;  /* 0x0000000415157810 */ /* 0x000fe20007ffe0ff */
[----:B------:R-:W-:Y:S05]  /*0710*/  YIELD ;  /* 0x0000000000007946 */ /* 0x000fea0003800000 */
[----:B------:R-:W-:Y:S01]  /*0720*/  BSSY.RECONVERGENT B1, `(.L_x_2) ;  /* 0x000000e000017945 */ /* 0x000fe20003800200 */
[----:B------:R-:W-:Y:S01]  /*0730*/  ISETP.NE.AND P2, PT, R21, RZ, PT ;  /* 0x000000ff1500720c */ /* 0x000fe20003f45270 */
[----:B0-----:R-:W-:-:S04]  /*0740*/  FFMA R0, -R12, R15, 1 ;  /* 0x3f8000000c007423 */ /* 0x001fc8000000010f */
[----:B------:R-:W-:Y:S01]  /*0750*/  FFMA R0, R15, R0, R15 ;  /* 0x000000000f007223 */ /* 0x000fe2000000000f */
[----:B--2---:R-:W-:Y:S01]  /*0760*/  FMUL R23, R6, 0.10000000149011611938 ;  /* 0x3dcccccd06177820 */ /* 0x004fe20000400000 */
[----:B-1----:R-:W-:-:S03]  /*0770*/  IMAD.WIDE R6, R9, 0x4, R4 ;  /* 0x0000000409067825 */ /* 0x002fc600078e0204 */
[----:B------:R-:W0:Y:S01]  /*0780*/  FCHK P0, R23, R12 ;  /* 0x0000000c17007302 */ /* 0x000e220000000000 */
[----:B------:R-:W-:-:S04]  /*0790*/  FFMA R15, R23, R0, RZ ;  /* 0x00000000170f7223 */ /* 0x000fc800000000ff */
[----:B------:R-:W-:-:S04]  /*07a0*/  FFMA R8, -R12, R15, R23 ;  /* 0x0000000f0c087223 */ /* 0x000fc80000000117 */
[----:B------:R-:W-:Y:S01]  /*07b0*/  FFMA R15, R0, R8, R15 ;  /* 0x00000008000f7223 */ /* 0x000fe2000000000f */
[----:B0-----:R-:W-:Y:S06]  /*07c0*/  @!P0 BRA `(.L_x_3) ;  /* 0x00000000000c8947 */ /* 0x001fec0003800000 */
[----:B------:R-:W-:-:S07]  /*07d0*/  MOV R10, 0x7f0 ;  /* 0x000007f0000a7802 */ /* 0x000fce0000000f00 */
[----:B------:R-:W-:Y:S05]  /*07e0*/  CALL.REL.NOINC `($__internal_0_$__cuda_sm3x_div_rn_noftz_f32_slowpath) ;  /* 0x0000000c00a07944 */ /* 0x000fea0003c00000 */
[----:B------:R-:W-:-:S07]  /*07f0*/  MOV R15, R17 ;  /* 0x00000011000f7202 */ /* 0x000fce0000000f00 */
.L_x_3:
[----:B------:R-:W-:Y:S05]  /*0800*/  BSYNC.RECONVERGENT B1 ;  /* 0x0000000000017941 */ /* 0x000fea0003800200 */
.L_x_2:
[----:B------:R-:W-:Y:S01]  /*0810*/  VIADD R17, R11, 0x1 ;  /* 0x000000010b117836 */ /* 0x000fe20000000000 */
[----:B------:R0:W-:Y:S03]  /*0820*/  REDG.E.ADD.F32.FTZ.RN.STRONG.GPU desc[UR4][R6.64], R15 ;  /* 0x0000000f060079a6 */ /* 0x0001e6000c12f304 */
[----:B------:R-:W-:-:S04]  /*0830*/  IMAD.HI R0, R17, 0x2aaaaaab, RZ ;  /* 0x2aaaaaab11007827 */ /* 0x000fc800078e02ff */
[----:B------:R-:W-:Y:S01]  /*0840*/  IMAD.HI R9, R17, 0x38e38e39, RZ ;  /* 0x38e38e3911097827 */ /* 0x000fe200078e02ff */
[----:B------:R-:W-:-:S04]  /*0850*/  LEA.HI R0, R0, R0, RZ, 0x1 ;  /* 0x0000000000007211 */ /* 0x000fc800078f08ff */
[----:B------:R-:W-:Y:S01]  /*0860*/  SHF.R.U32.HI R10, RZ, 0x1f, R9 ;  /* 0x0000001fff0a7819 */ /* 0x000fe20000011609 */
[----:B------:R-:W-:-:S03]  /*0870*/  IMAD.HI R8, R0, 0x2aaaaaab, RZ ;  /* 0x2aaaaaab00087827 */ /* 0x000fc600078e02ff */
[----:B------:R-:W-:Y:S01]  /*0880*/  LEA.HI.SX32 R10, R9, R10, 0x1b ;  /* 0x0000000a090a7211 */ /* 0x000fe200078fdaff */
[----:B------:R-:W-:Y:S01]  /*0890*/  IMAD R17, R0, -0x6, R17 ;  /* 0xfffffffa00117824 */ /* 0x000fe200078e0211 */
[----:B------:R-:W-:-:S03]  /*08a0*/  SHF.R.U32.HI R9, RZ, 0x1f, R8 ;  /* 0x0000001fff097819 */ /* 0x000fc60000011608 */
[----:B------:R-:W-:Y:S01]  /*08b0*/  IMAD.HI R14, R10, 0x2aaaaaab, RZ ;  /* 0x2aaaaaab0a0e7827 */ /* 0x000fe200078e02ff */
[----:B------:R-:W-:-:S03]  /*08c0*/  LEA.HI R19, R8, R9, RZ, 0x1e ;  /* 0x0000000908137211 */ /* 0x000fc600078ff0ff */
[----:B------:R-:W-:Y:S01]  /*08d0*/  IMAD.WIDE R8, R17, 0x900, R2 ;  /* 0x0000090011087825 */ /* 0x000fe200078e0202 */
[----:B------:R-:W-:-:S03]  /*08e0*/  SHF.R.U32.HI R23, RZ, 0x1f, R14 ;  /* 0x0000001fff177819 */ /* 0x000fc6000001160e */
[----:B------:R-:W-:Y:S01]  /*08f0*/  IMAD R19, R19, -0x18, R0 ;  /* 0xffffffe813137824 */ /* 0x000fe200078e0200 */
[----:B------:R-:W-:-:S03]  /*0900*/  LEA.HI R23, R14, R23, RZ, 0x1e ;  /* 0x000000170e177211 */ /* 0x000fc600078ff0ff */
[----:B------:R-:W-:-:S04]  /*0910*/  IMAD.WIDE R8, R19, 0x60, R8 ;  /* 0x0000006013087825 */ /* 0x000fc800078e0208 */
[----:B------:R-:W-:-:S04]  /*0920*/  IMAD R19, R23, -0x18, R10 ;  /* 0xffffffe817137824 */ /* 0x000fc800078e020a */
[----:B------:R-:W-:-:S06]  /*0930*/  IMAD.WIDE R18, R19, 0x4, R8 ;  /* 0x0000000413127825 */ /* 0x000fcc00078e0208 */
[----:B------:R-:W2:Y:S01]  /*0940*/  LDG.E R18, desc[UR4][R18.64] ;  /* 0x0000000412127981 */ /* 0x000ea2000c1e1900 */
[----:B------:R-:W1:Y:S01]  /*0950*/  MUFU.RCP R9, R12 ;  /* 0x0000000c00097308 */ /* 0x000e620000001000 */
[----:B------:R-:W-:Y:S01]  /*0960*/  BSSY.RECONVERGENT B1, `(.L_x_4) ;  /* 0x000000d000017945 */ /* 0x000fe20003800200 */
[----:B-1----:R-:W-:-:S04]  /*0970*/  FFMA R0, -R12, R9, 1 ;  /* 0x3f8000000c007423 */ /* 0x002fc80000000109 */
[----:B------:R-:W-:Y:S01]  /*0980*/  FFMA R0, R9, R0, R9 ;  /* 0x0000000009007223 */ /* 0x000fe20000000009 */
[----:B------:R-:W-:-:S04]  /*0990*/  IMAD.WIDE R8, R17, 0x4, R4 ;  /* 0x0000000411087825 */ /* 0x000fc800078e0204 */
[----:B--2---:R-:W-:-:S04]  /*09a0*/  FMUL R25, R18, 0.10000000149011611938 ;  /* 0x3dcccccd12197820 */ /* 0x004fc80000400000 */
[----:B------:R-:W1:Y:S01]  /*09b0*/  FCHK P0, R25, R12 ;  /* 0x0000000c19007302 */ /* 0x000e620000000000 */
[----:B------:R-:W-:-:S04]  /*09c0*/  FFMA R23, R0, R25, RZ ;  /* 0x0000001900177223 */ /* 0x000fc800000000ff */
[----:B------:R-:W-:-:S04]  /*09d0*/  FFMA R10, -R12, R23, R25 ;  /* 0x000000170c0a7223 */ /* 0x000fc80000000119 */
[----:B------:R-:W-:Y:S01]  /*09e0*/  FFMA R17, R0, R10, R23 ;  /* 0x0000000a00117223 */ /* 0x000fe20000000017 */
[----:B01----:R-:W-:Y:S06]  /*09f0*/  @!P0 BRA `(.L_x_5) ;  /* 0x00000000000c8947 */ /* 0x003fec0003800000 */
[----:B------:R-:W-:Y:S02]  /*0a00*/  MOV R23, R25 ;  /* 0x0000001900177202 */ /* 0x000fe40000000f00 */
[----:B------:R-:W-:-:S07]  /*0a10*/  MOV R10, 0xa30 ;  /* 0x00000a30000a7802 */ /* 0x000fce0000000f00 */
[----:B------:R-:W-:Y:S05]  /*0a20*/  CALL.REL.NOINC `($__internal_0_$__cuda_sm3x_div_rn_noftz_f32_slowpath) ;  /* 0x0000000c00107944 */ /* 0x000fea0003c00000 */
.L_x_5:
[----:B------:R-:W-:Y:S05]  /*0a30*/  BSYNC.RECONVERGENT B1 ;  /* 0x0000000000017941 */ /* 0x000fea0003800200 */
.L_x_4:
[----:B------:R-:W-:Y:S01]  /*0a40*/  IADD3 R15, PT, PT, R11, 0x2, RZ ;  /* 0x000000020b0f7810 */ /* 0x000fe20007ffe0ff */
[----:B------:R0:W-:Y:S04]  /*0a50*/  REDG.E.ADD.F32.FTZ.RN.STRONG.GPU desc[UR4][R8.64], R17 ;  /* 0x00000011080079a6 */ /* 0x0001e8000c12f304 */
        /* <DEDUP_REMOVED lines=32> */
[----:B------:R-:W-:-:S07]  /*0c60*/  IMAD.MOV.U32 R15, RZ, RZ, R17 ;  /* 0x000000ffff0f7224 */ /* 0x000fce00078e0011 */
.L_x_7:
[----:B------:R-:W-:Y:S05]  /*0c70*/  BSYNC.RECONVERGENT B1 ;  /* 0x0000000000017941 */ /* 0x000fea0003800200 */
.L_x_6:
        /* <DEDUP_REMOVED lines=34> */
[----:B------:R-:W-:-:S07]  /*0ea0*/  MOV R23, R17 ;  /* 0x0000001100177202 */ /* 0x000fce0000000f00 */
.L_x_9:
[----:B------:R-:W-:Y:S05]  /*0eb0*/  BSYNC.RECONVERGENT B1 ;  /* 0x0000000000017941 */ /* 0x000fea0003800200 */
.L_x_8:
[----:B------:R3:W-:Y:S01]  /*0ec0*/  REDG.E.ADD.F32.FTZ.RN.STRONG.GPU desc[UR4][R8.64], R23 ;  /* 0x00000017080079a6 */ /* 0x0007e2000c12f304 */
[----:B------:R-:W-:Y:S01]  /*0ed0*/  VIADD R11, R11, 0x4 ;  /* 0x000000040b0b7836 */ /* 0x000fe20000000000 */
[----:B------:R-:W-:Y:S06]  /*0ee0*/  @P2 BRA `(.L_x_10) ;  /* 0xfffffff400b82947 */ /* 0x000fec000383ffff */
.L_x_1:
[----:B0-----:R-:W-:Y:S05]  /*0ef0*/  BSYNC B0 ;  /* 0x0000000000007941 */ /* 0x001fea0003800000 */
.L_x_0:
[----:B------:R-:W-:-:S13]  /*0f00*/  ISETP.NE.AND P0, PT, R22, RZ, PT ;  /* 0x000000ff1600720c */ /* 0x000fda0003f05270 */
[----:B------:R-:W-:Y:S05]  /*0f10*/  @!P0 EXIT ;  /* 0x000000000000894d */ /* 0x000fea0003800000 */
[----:B------:R-:W-:Y:S01]  /*0f20*/  ISETP.NE.AND P0, PT, R22, 0x1, PT ;  /* 0x000000011600780c */ /* 0x000fe20003f05270 */
[----:B------:R-:W-:-:S12]  /*0f30*/  BSSY.RECONVERGENT B0, `(.L_x_11) ;  /* 0x000004b000007945 */ /* 0x000fd80003800200 */
[----:B------:R-:W-:Y:S05]  /*0f40*/  @!P0 BRA `(.L_x_12) ;  /* 0x0000000400248947 */ /* 0x000fea0003800000 */
[----:B------:R-:W0:Y:S01]  /*0f50*/  LDC.64 R2, c[0x0][0x388] ;  /* 0x0000e200ff027b82 */ /* 0x000e220000000a00 */
        /* <DEDUP_REMOVED lines=8> */
[----:B---3--:R-:W-:Y:S01]  /*0fe0*/  IMAD.HI R8, R6, 0x2aaaaaab, RZ ;  /* 0x2aaaaaab06087827 */ /* 0x008fe200078e02ff */
[----:B------:R-:W-:-:S04]  /*0ff0*/  LEA.HI R7, R4, R7, RZ, 0x1e ;  /* 0x0000000704077211 */ /* 0x000fc800078ff0ff */
[----:B------:R-:W-:Y:S01]  /*1000*/  SHF.R.U32.HI R9, RZ, 0x1f, R8 ;  /* 0x0000001fff097819 */ /* 0x000fe20000011608 */
[----:B0-----:R-:W-:-:S03]  /*1010*/  IMAD.WIDE R2, R5, 0x900, R2 ;  /* 0x0000090005027825 */ /* 0x001fc600078e0202 */
[----:B------:R-:W-:Y:S01]  /*1020*/  LEA.HI R9, R8, R9, RZ, 0x1e ;  /* 0x0000000908097211 */ /* 0x000fe200078ff0ff */
[----:B------:R-:W-:-:S04]  /*1030*/  IMAD R7, R7, -0x18, R0 ;  /* 0xffffffe807077824 */ /* 0x000fc800078e0200 */
[----:B------:R-:W-:-:S04]  /*1040*/  IMAD.WIDE R2, R7, 0x60, R2 ;  /* 0x0000006007027825 */ /* 0x000fc800078e0202 */
[----:B------:R-:W-:-:S04]  /*1050*/  IMAD R7, R9, -0x18, R6 ;  /* 0xffffffe809077824 */ /* 0x000fc800078e0206 */
[----:B------:R-:W-:Y:S01]  /*1060*/  IMAD.WIDE R6, R7, 0x4, R2 ;  /* 0x0000000407067825 */ /* 0x000fe200078e0202 */
[----:B------:R-:W0:Y:S01]  /*1070*/  MUFU.RCP R9, R12 ;  /* 0x0000000c00097308 */ /* 0x000e220000001000 */
[----:B------:R-:W1:Y:S04]  /*1080*/  LDC.64 R2, c[0x0][0x380] ;  /* 0x0000e000ff027b82 */ /* 0x000e680000000a00 */
[----:B------:R-:W2:Y:S01]  /*1090*/  LDG.E R6, desc[UR4][R6.64] ;  /* 0x0000000406067981 */ /* 0x000ea2000c1e1900 */
[----:B------:R-:W-:Y:S01]  /*10a0*/  BSSY.RECONVERGENT B1, `(.L_x_13) ;  /* 0x000000d000017945 */ /* 0x000fe20003800200 */
[----:B0-----:R-:W-:-:S04]  /*10b0*/  FFMA R0, -R12, R9, 1 ;  /* 0x3f8000000c007423 */ /* 0x001fc80000000109 */
[----:B------:R-:W-:Y:S01]  /*10c0*/  FFMA R0, R9, R0, R9 ;  /* 0x0000000009007223 */ /* 0x000fe20000000009 */
[----:B-1----:R-:W-:-:S04]  /*10d0*/  IMAD.WIDE R2, R5, 0x4, R2 ;  /* 0x0000000405027825 */ /* 0x002fc800078e0202 */
[----:B--2---:R-:W-:-:S04]  /*10e0*/  FMUL R23, R6, 0.10000000149011611938 ;  /* 0x3dcccccd06177820 */ /* 0x004fc80000400000 */
        /* <DEDUP_REMOVED lines=8> */
.L_x_14:
[----:B------:R-:W-:Y:S05]  /*1170*/  BSYNC.RECONVERGENT B1 ;  /* 0x0000000000017941 */ /* 0x000fea0003800200 */
.L_x_13:
[----:B------:R-:W-:Y:S01]  /*1180*/  IADD3 R7, PT, PT, R11, 0x1, RZ ;  /* 0x000000010b077810 */ /* 0x000fe20007ffe0ff */
[----:B------:R-:W0:Y:S01]  /*1190*/  LDC.64 R4, c[0x0][0x388] ;  /* 0x0000e200ff047b82 */ /* 0x000e220000000a00 */
        /* <DEDUP_REMOVED lines=11> */
[----:B0-----:R-:W-:Y:S01]  /*1250*/  IMAD.WIDE R4, R7, 0x900, R4 ;  /* 0x0000090007047825 */ /* 0x001fe200078e0204 */
[----:B------:R-:W-:-:S03]  /*1260*/  SHF.R.U32.HI R17, RZ, 0x1f, R10 ;  /* 0x0000001fff117819 */ /* 0x000fc6000001160a */
[----:B------:R-:W-:Y:S01]  /*1270*/  IMAD R15, R15, -0x18, R0 ;  /* 0xffffffe80f0f7824 */ /* 0x000fe200078e0200 */
[----:B------:R-:W-:-:S03]  /*1280*/  LEA.HI R17, R10, R17, RZ, 0x1e ;  /* 0x000000110a117211 */ /* 0x000fc600078ff0ff */
[----:B------:R-:W-:-:S04]  /*1290*/  IMAD.WIDE R4, R15, 0x60, R4 ;  /* 0x000000600f047825 */ /* 0x000fc800078e0204 */
[----:B------:R-:W-:-:S04]  /*12a0*/  IMAD R15, R17, -0x18, R8 ;  /* 0xffffffe8110f7824 */ /* 0x000fc800078e0208 */
[----:B------:R-:W-:Y:S01]  /*12b0*/  IMAD.WIDE R14, R15, 0x4, R4 ;  /* 0x000000040f0e7825 */ /* 0x000fe200078e0204 */
[----:B------:R-:W0:Y:S01]  /*12c0*/  MUFU.RCP R17, R12 ;  /* 0x0000000c00117308 */ /* 0x000e220000001000 */
[----:B------:R-:W2:Y:S04]  /*12d0*/  LDC.64 R4, c[0x0][0x380] ;  /* 0x0000e000ff047b82 */ /* 0x000ea80000000a00 */
[----:B------:R-:W3:Y:S01]  /*12e0*/  LDG.E R14, desc[UR4][R14.64] ;  /* 0x000000040e0e7981 */ /* 0x000ee2000c1e1900 */
[----:B0-----:R-:W-:-:S04]  /*12f0*/  FFMA R0, -R12, R17, 1 ;  /* 0x3f8000000c007423 */ /* 0x001fc80000000111 */
[----:B------:R-:W-:Y:S01]  /*1300*/  FFMA R0, R17, R0, R17 ;  /* 0x0000000011007223 */ /* 0x000fe20000000011 */
[----:B------:R-:W-:Y:S01]  /*1310*/  BSSY.RECONVERGENT B1, `(.L_x_15) ;  /* 0x000000a000017945 */ /* 0x000fe20003800200 */
[----:B--2---:R-:W-:-:S04]  /*1320*/  IMAD.WIDE R4, R7, 0x4, R4 ;  /* 0x0000000407047825 */ /* 0x004fc800078e0204 */
[----:B---3--:R-:W-:-:S04]  /*1330*/  FMUL R23, R14, 0.10000000149011611938 ;  /* 0x3dcccccd0e177820 */ /* 0x008fc80000400000 */
[----:B------:R-:W0:Y:S01]  /*1340*/  FCHK P0, R23, R12 ;  /* 0x0000000c17007302 */ /* 0x000e220000000000 */
[----:B------:R-:W-:-:S04]  /*1350*/  FFMA R17, R0, R23, RZ ;  /* 0x0000001700117223 */ /* 0x000fc800000000ff */
[----:B------:R-:W-:-:S04]  /*1360*/  FFMA R6, -R12, R17, R23 ;  /* 0x000000110c067223 */ /* 0x000fc80000000117 */
[----:B------:R-:W-:Y:S01]  /*1370*/  FFMA R17, R0, R6, R17 ;  /* 0x0000000600117223 */ /* 0x000fe20000000011 */
[----:B01----:R-:W-:Y:S06]  /*1380*/  @!P0 BRA `(.L_x_16) ;  /* 0x0000000000088947 */ /* 0x003fec0003800000 */
[----:B------:R-:W-:-:S07]  /*1390*/  MOV R10, 0x13b0 ;  /* 0x000013b0000a7802 */ /* 0x000fce0000000f00 */
[----:B------:R-:W-:Y:S05]  /*13a0*/  CALL.REL.NOINC `($__internal_0_$__cuda_sm3x_div_rn_noftz_f32_slowpath) ;  /* 0x0000000000b07944 */ /* 0x000fea0003c00000 */
.L_x_16:
[----:B------:R-:W-:Y:S05]  /*13b0*/  BSYNC.RECONVERGENT B1 ;  /* 0x0000000000017941 */ /* 0x000fea0003800200 */
.L_x_15:
[----:B------:R0:W-:Y:S01]  /*13c0*/  REDG.E.ADD.F32.FTZ.RN.STRONG.GPU desc[UR4][R4.64], R17 ;  /* 0x00000011040079a6 */ /* 0x0001e2000c12f304 */
[----:B------:R-:W-:-:S07]  /*13d0*/  IADD3 R11, PT, PT, R11, 0x2, RZ ;  /* 0x000000020b0b7810 */ /* 0x000fce0007ffe0ff */
.L_x_12:
[----:B------:R-:W-:Y:S05]  /*13e0*/  BSYNC.RECONVERGENT B0 ;  /* 0x0000000000007941 */ /* 0x000fea0003800200 */
.L_x_11:
[----:B------:R-:W-:-:S04]  /*13f0*/  LOP3.LUT R13, R13, 0x1, RZ, 0xc0, !PT ;  /* 0x000000010d0d7812 */ /* 0x000fc800078ec0ff */
[----:B------:R-:W-:-:S13]  /*1400*/  ISETP.NE.U32.AND P0, PT, R13, 0x1, PT ;  /* 0x000000010d00780c */ /* 0x000fda0003f05070 */
[----:B------:R-:W-:Y:S05]  /*1410*/  @P0 EXIT ;  /* 0x000000000000094d */ /* 0x000fea0003800000 */
[----:B------:R-:W1:Y:S01]  /*1420*/  LDC.64 R2, c[0x0][0x388] ;  /* 0x0000e200ff027b82 */ /* 0x000e620000000a00 */
[----:B------:R-:W-:-:S04]  /*1430*/  IMAD.HI R0, R11, 0x2aaaaaab, RZ ;  /* 0x2aaaaaab0b007827 */ /* 0x000fc800078e02ff */
[----:B0-----:R-:W-:Y:S01]  /*1440*/  IMAD.HI R5, R11, 0x38e38e39, RZ ;  /* 0x38e38e390b057827 */ /* 0x001fe200078e02ff */
[----:B------:R-:W-:-:S04]  /*1450*/  LEA.HI R0, R0, R0, RZ, 0x1 ;  /* 0x0000000000007211 */ /* 0x000fc800078f08ff */
[----:B------:R-:W-:Y:S01]  /*1460*/  SHF.R.U32.HI R6, RZ, 0x1f, R5 ;  /* 0x0000001fff067819 */ /* 0x000fe20000011605 */
[----:B------:R-:W-:-:S03]  /*1470*/  IMAD.HI R4, R0, 0x2aaaaaab, RZ ;  /* 0x2aaaaaab00047827 */ /* 0x000fc600078e02ff */
[----:B------:R-:W-:Y:S01]  /*1480*/  LEA.HI.SX32 R6, R5, R6, 0x1b ;  /* 0x0000000605067211 */ /* 0x000fe200078fdaff */
[----:B------:R-:W-:Y:S01]  /*1490*/  IMAD R11, R0, -0x6, R11 ;  /* 0xfffffffa000b7824 */ /* 0x000fe200078e020b */
[----:B------:R-:W-:-:S03]  /*14a0*/  SHF.R.U32.HI R5, RZ, 0x1f, R4 ;  /* 0x0000001fff057819 */ /* 0x000fc60000011604 */
[----:B------:R-:W-:Y:S01]  /*14b0*/  IMAD.HI R7, R6, 0x2aaaaaab, RZ ;  /* 0x2aaaaaab06077827 */ /* 0x000fe200078e02ff */
[----:B------:R-:W-:-:S04]  /*14c0*/  LEA.HI R5, R4, R5, RZ, 0x1e ;  /* 0x0000000504057211 */ /* 0x000fc800078ff0ff */
[----:B------:R-:W-:Y:S01]  /*14d0*/  SHF.R.U32.HI R4, RZ, 0x1f, R7 ;  /* 0x0000001fff047819 */ /* 0x000fe20000011607 */
[----:B-1----:R-:W-:-:S03]  /*14e0*/  IMAD.WIDE R2, R11, 0x900, R2 ;  /* 0x000009000b027825 */ /* 0x002fc600078e0202 */
[----:B------:R-:W-:Y:S01]  /*14f0*/  LEA.HI R7, R7, R4, RZ, 0x1e ;  /* 0x0000000407077211 */ /* 0x000fe200078ff0ff */
[----:B------:R-:W-:-:S04]  /*1500*/  IMAD R5, R5, -0x18, R0 ;  /* 0xffffffe805057824 */ /* 0x000fc800078e0200 */
[----:B------:R-:W-:-:S04]  /*1510*/  IMAD.WIDE R2, R5, 0x60, R2 ;  /* 0x0000006005027825 */ /* 0x000fc800078e0202 */
[----:B------:R-:W-:-:S04]  /*1520*/  IMAD R5, R7, -0x18, R6 ;  /* 0xffffffe807057824 */ /* 0x000fc800078e0206 */
[----:B------:R-:W-:Y:S01]  /*1530*/  IMAD.WIDE R4, R5, 0x4, R2 ;  /* 0x0000000405047825 */ /* 0x000fe200078e0202 */
[----:B------:R-:W0:Y:S01]  /*1540*/  MUFU.RCP R7, R12 ;  /* 0x0000000c00077308 */ /* 0x000e220000001000 */
[----:B------:R-:W1:Y:S04]  /*1550*/  LDC.64 R2, c[0x0][0x380] ;  /* 0x0000e000ff027b82 */ /* 0x000e680000000a00 */
[----:B------:R-:W3:Y:S01]  /*1560*/  LDG.E R4, desc[UR4][R4.64] ;  /* 0x0000000404047981 */ /* 0x000ee2000c1e1900 */
[----:B------:R-:W-:Y:S01]  /*1570*/  BSSY.RECONVERGENT B0, `(.L_x_17) ;  /* 0x000000d000007945 */ /* 0x000fe20003800200 */
[----:B0-----:R-:W-:-:S04]  /*1580*/  FFMA R0, -R12, R7, 1 ;  /* 0x3f8000000c007423 */ /* 0x001fc80000000107 */
[----:B------:R-:W-:Y:S01]  /*1590*/  FFMA R0, R7, R0, R7 ;  /* 0x0000000007007223 */ /* 0x000fe20000000007 */
[----:B-1----:R-:W-:-:S04]  /*15a0*/  IMAD.WIDE R2, R11, 0x4, R2 ;  /* 0x000000040b027825 */ /* 0x002fc800078e0202 */
[----:B---3--:R-:W-:-:S04]  /*15b0*/  FMUL R23, R4, 0.10000000149011611938 ;  /* 0x3dcccccd04177820 */ /* 0x008fc80000400000 */
[----:B------:R-:W0:Y:S01]  /*15c0*/  FCHK P0, R23, R12 ;  /* 0x0000000c17007302 */ /* 0x000e220000000000 */
[----:B------:R-:W-:-:S04]  /*15d0*/  FFMA R7, R0, R23, RZ ;  /* 0x0000001700077223 */ /* 0x000fc800000000ff */
[----:B------:R-:W-:-:S04]  /*15e0*/  FFMA R6, -R12, R7, R23 ;  /* 0x000000070c067223 */ /* 0x000fc80000000117 */
[----:B------:R-:W-:Y:S01]  /*15f0*/  FFMA R7, R0, R6, R7 ;  /* 0x0000000600077223 */ /* 0x000fe20000000007 */
[----:B0-----:R-:W-:Y:S06]  /*1600*/  @!P0 BRA `(.L_x_18) ;  /* 0x00000000000c8947 */ /* 0x001fec0003800000 */
[----:B------:R-:W-:-:S07]  /*1610*/  MOV R10, 0x1630 ;  /* 0x00001630000a7802 */ /* 0x000fce0000000f00 */
[----:B------:R-:W-:Y:S05]  /*1620*/  CALL.REL.NOINC `($__internal_0_$__cuda_sm3x_div_rn_noftz_f32_slowpath) ;  /* 0x0000000000107944 */ /* 0x000fea0003c00000 */
[----:B------:R-:W-:-:S07]  /*1630*/  IMAD.MOV.U32 R7, RZ, RZ, R17 ;  /* 0x000000ffff077224 */ /* 0x000fce00078e0011 */
.L_x_18:
[----:B------:R-:W-:Y:S05]  /*1640*/  BSYNC.RECONVERGENT B0 ;  /* 0x0000000000007941 */ /* 0x000fea0003800200 */
.L_x_17:
[----:B------:R-:W-:Y:S01]  /*1650*/  REDG.E.ADD.F32.FTZ.RN.STRONG.GPU desc[UR4][R2.64], R7 ;  /* 0x00000007020079a6 */ /* 0x000fe2000c12f304 */
[----:B------:R-:W-:Y:S05]  /*1660*/  EXIT ;  /* 0x000000000000794d */ /* 0x000fea0003800000 */
        .weak           $__internal_0_$__cuda_sm3x_div_rn_noftz_f32_slowpath
        .type           $__internal_0_$__cuda_sm3x_div_rn_noftz_f32_slowpath,@function
        .size           $__internal_0_$__cuda_sm3x_div_rn_noftz_f32_slowpath,(.L_x_204 - $__internal_0_$__cuda_sm3x_div_rn_noftz_f32_slowpath)
$__internal_0_$__cuda_sm3x_div_rn_noftz_f32_slowpath:
[----:B------:R-:W-:Y:S01]  /*1670*/  SHF.R.U32.HI R17, RZ, 0x17, R12 ;  /* 0x00000017ff117819 */ /* 0x000fe2000001160c */
[----:B------:R-:W-:Y:S01]  /*1680*/  BSSY.RECONVERGENT B2, `(.L_x_19) ;  /* 0x0000063000027945 */ /* 0x000fe20003800200 */
[----:B------:R-:W-:Y:S02]  /*1690*/  SHF.R.U32.HI R14, RZ, 0x17, R23 ;  /* 0x00000017ff0e7819 */ /* 0x000fe40000011617 */
[----:B------:R-:W-:Y:S02]  /*16a0*/  LOP3.LUT R17, R17, 0xff, RZ, 0xc0, !PT ;  /* 0x000000ff11117812 */ /* 0x000fe400078ec0ff */
[----:B------:R-:W-:Y:S02]  /*16b0*/  LOP3.LUT R14, R14, 0xff, RZ, 0xc0, !PT ;  /* 0x000000ff0e0e7812 */ /* 0x000fe400078ec0ff */
[----:B------:R-:W-:Y:S02]  /*16c0*/  IADD3 R0, PT, PT, R17, -0x1, RZ ;  /* 0xffffffff11007810 */ /* 0x000fe40007ffe0ff */
[----:B------:R-:W-:-:S02]  /*16d0*/  IADD3 R15, PT, PT, R14, -0x1, RZ ;  /* 0xffffffff0e0f7810 */ /* 0x000fc40007ffe0ff */
[----:B------:R-:W-:Y:S02]  /*16e0*/  ISETP.GT.U32.AND P0, PT, R0, 0xfd, PT ;  /* 0x000000fd0000780c */ /* 0x000fe40003f04070 */
[----:B------:R-:W-:Y:S02]  /*16f0*/  MOV R18, R12 ;  /* 0x0000000c00127202 */ /* 0x000fe40000000f00 */
[----:B------:R-:W-:-:S13]  /*1700*/  ISETP.GT.U32.OR P0, PT, R15, 0xfd, P0 ;  /* 0x000000fd0f00780c */ /* 0x000fda0000704470 */
[----:B------:R-:W-:Y:S01]  /*1710*/  @!P0 IMAD.MOV.U32 R16, RZ, RZ, RZ ;  /* 0x000000ffff108224 */ /* 0x000fe200078e00ff */
[----:B------:R-:W-:Y:S06]  /*1720*/  @!P0 BRA `(.L_x_20) ;  /* 0x00000000005c8947 */ /* 0x000fec0003800000 */
[----:B------:R-:W-:Y:S02]  /*1730*/  FSETP.GTU.FTZ.AND P0, PT, |R23|, +INF , PT ;  /* 0x7f8000001700780b */ /* 0x000fe40003f1c200 */
[----:B------:R-:W-:-:S04]  /*1740*/  FSETP.GTU.FTZ.AND P1, PT, |R12|, +INF , PT ;  /* 0x7f8000000c00780b */ /* 0x000fc80003f3c200 */
[----:B------:R-:W-:-:S13]  /*1750*/  PLOP3.LUT P0, PT, P0, P1, PT, 0xf8, 0x8f ;  /* 0x00000000008f781c */ /* 0x000fda0000703f70 */
[----:B------:R-:W-:Y:S05]  /*1760*/  @P0 BRA `(.L_x_21) ;  /* 0x00000004004c0947 */ /* 0x000fea0003800000 */
[----:B------:R-:W-:-:S13]  /*1770*/  LOP3.LUT P0, RZ, R18, 0x7fffffff, R23, 0xc8, !PT ;  /* 0x7fffffff12ff7812 */ /* 0x000fda000780c817 */
[----:B------:R-:W-:Y:S05]  /*1780*/  @!P0 BRA `(.L_x_22) ;  /* 0x00000004003c8947 */ /* 0x000fea0003800000 */
[C---:B------:R-:W-:Y:S02]  /*1790*/  FSETP.NEU.FTZ.AND P1, PT, |R23|.reuse, +INF , PT ;  /* 0x7f8000001700780b */ /* 0x040fe40003f3d200 */
[----:B------:R-:W-:Y:S02]  /*17a0*/  FSETP.NEU.FTZ.AND P3, PT, |R12|, +INF , PT ;  /* 0x7f8000000c00780b */ /* 0x000fe40003f7d200 */
[----:B------:R-:W-:-:S11]  /*17b0*/  FSETP.NEU.FTZ.AND P0, PT, |R23|, +INF , PT ;  /* 0x7f8000001700780b */ /* 0x000fd60003f1d200 */
[----:B------:R-:W-:Y:S05]  /*17c0*/  @!P3 BRA !P1, `(.L_x_22) ;  /* 0x00000004002cb947 */ /* 0x000fea0004800000 */
[----:B------:R-:W-:-:S04]  /*17d0*/  LOP3.LUT P1, RZ, R23, 0x7fffffff, RZ, 0xc0, !PT ;  /* 0x7fffffff17ff7812 */ /* 0x000fc8000782c0ff */
[----:B------:R-:W-:-:S13]  /*17e0*/  PLOP3.LUT P1, PT, P3, P1, PT, 0x2f, 0xf2 ;  /* 0x0000000000f2781c */ /* 0x000fda0001f22577 */
[----:B------:R-:W-:Y:S05]  /*17f0*/  @P1 BRA `(.L_x_23) ;  /* 0x0000000400181947 */ /* 0x000fea0003800000 */
[----:B------:R-:W-:-:S04]  /*1800*/  LOP3.LUT P1, RZ, R18, 0x7fffffff, RZ, 0xc0, !PT ;  /* 0x7fffffff12ff7812 */ /* 0x000fc8000782c0ff */
[----:B------:R-:W-:-:S13]  /*1810*/  PLOP3.LUT P0, PT, P0, P1, PT, 0x2f, 0xf2 ;  /* 0x0000000000f2781c */ /* 0x000fda0000702577 */
[----:B------:R-:W-:Y:S05]  /*1820*/  @P0 BRA `(.L_x_24) ;  /* 0x0000000400000947 */ /* 0x000fea0003800000 */
[----:B------:R-:W-:Y:S02]  /*1830*/  ISETP.GE.AND P0, PT, R15, RZ, PT ;  /* 0x000000ff0f00720c */ /* 0x000fe40003f06270 */
[----:B------:R-:W-:-:S11]  /*1840*/  ISETP.GE.AND P1, PT, R0, RZ, PT ;  /* 0x000000ff0000720c */ /* 0x000fd60003f26270 */
[----:B------:R-:W-:Y:S01]  /*1850*/  @P0 MOV R16, RZ ;  /* 0x000000ff00100202 */ /* 0x000fe20000000f00 */
[----:B------:R-:W-:Y:S01]  /*1860*/  @!P0 FFMA R23, R23, 1.84467440737095516160e+19, RZ ;  /* 0x5f80000017178823 */ /* 0x000fe200000000ff */
[----:B------:R-:W-:Y:S01]  /*1870*/  @!P0 MOV R16, 0xffffffc0 ;  /* 0xffffffc000108802 */ /* 0x000fe20000000f00 */
[----:B------:R-:W-:-:S03]  /*1880*/  @!P1 FFMA R18, R12, 1.84467440737095516160e+19, RZ ;  /* 0x5f8000000c129823 */ /* 0x000fc600000000ff */
[----:B------:R-:W-:-:S07]  /*1890*/  @!P1 IADD3 R16, PT, PT, R16, 0x40, RZ ;  /* 0x0000004010109810 */ /* 0x000fce0007ffe0ff */
.L_x_20:
[----:B------:R-:W-:Y:S01]  /*18a0*/  LEA R15, R17, 0xc0800000, 0x17 ;  /* 0xc0800000110f7811 */ /* 0x000fe200078eb8ff */
[----:B------:R-:W-:Y:S01]  /*18b0*/  BSSY.RECONVERGENT B3, `(.L_x_25) ;  /* 0x0000036000037945 */ /* 0x000fe20003800200 */
[----:B------:R-:W-:-:S03]  /*18c0*/  IADD3 R14, PT, PT, R14, -0x7f, RZ ;  /* 0xffffff810e0e7810 */ /* 0x000fc60007ffe0ff */
[----:B------:R-:W-:Y:S01]  /*18d0*/  IMAD.IADD R24, R18, 0x1, -R15 ;  /* 0x0000000112187824 */ /* 0x000fe200078e0a0f */
[C---:B------:R-:W-:Y:S01]  /*18e0*/  IADD3 R17, PT, PT, R14.reuse, 0x7f, -R17 ;  /* 0x0000007f0e117810 */ /* 0x040fe20007ffe811 */
[----:B------:R-:W-:Y:S02]  /*18f0*/  IMAD R0, R14, -0x800000, R23 ;  /* 0xff8000000e007824 */ /* 0x000fe400078e0217 */
[----:B------:R-:W0:Y:S01]  /*1900*/  MUFU.RCP R18, R24 ;  /* 0x0000001800127308 */ /* 0x000e220000001000 */
[----:B------:R-:W-:Y:S01]  /*1910*/  FADD.FTZ R15, -R24, -RZ ;  /* 0x800000ff180f7221 */ /* 0x000fe20000010100 */
[----:B------:R-:W-:-:S03]  /*1920*/  IADD3 R17, PT, PT, R17, R16, RZ ;  /* 0x0000001011117210 */ /* 0x000fc60007ffe0ff */
[----:B0-----:R-:W-:-:S04]  /*1930*/  FFMA R19, R18, R15, 1 ;  /* 0x3f80000012137423 */ /* 0x001fc8000000000f */
[----:B------:R-:W-:-:S04]  /*1940*/  FFMA R19, R18, R19, R18 ;  /* 0x0000001312137223 */ /* 0x000fc80000000012 */
[----:B------:R-:W-:-:S04]  /*1950*/  FFMA R18, R0, R19, RZ ;  /* 0x0000001300127223 */ /* 0x000fc800000000ff */
[----:B------:R-:W-:-:S04]  /*1960*/  FFMA R20, R15, R18, R0 ;  /* 0x000000120f147223 */ /* 0x000fc80000000000 */
[----:B------:R-:W-:-:S04]  /*1970*/  FFMA R20, R19, R20, R18 ;  /* 0x0000001413147223 */ /* 0x000fc80000000012 */
[----:B------:R-:W-:-:S04]  /*1980*/  FFMA R15, R15, R20, R0 ;  /* 0x000000140f0f7223 */ /* 0x000fc80000000000 */
[----:B------:R-:W-:-:S05]  /*1990*/  FFMA R0, R19, R15, R20 ;  /* 0x0000000f13007223 */ /* 0x000fca0000000014 */
[----:B------:R-:W-:-:S04]  /*19a0*/  SHF.R.U32.HI R14, RZ, 0x17, R0 ;  /* 0x00000017ff0e7819 */ /* 0x000fc80000011600 */
[----:B------:R-:W-:-:S04]  /*19b0*/  LOP3.LUT R14, R14, 0xff, RZ, 0xc0, !PT ;  /* 0x000000ff0e0e7812 */ /* 0x000fc800078ec0ff */
[----:B------:R-:W-:-:S05]  /*19c0*/  IADD3 R14, PT, PT, R14, R17, RZ ;  /* 0x000000110e0e7210 */ /* 0x000fca0007ffe0ff */
[----:B------:R-:W-:-:S05]  /*19d0*/  VIADD R16, R14, 0xffffffff ;  /* 0xffffffff0e107836 */ /* 0x000fca0000000000 */
[----:B------:R-:W-:-:S13]  /*19e0*/  ISETP.GE.U32.AND P0, PT, R16, 0xfe, PT ;  /* 0x000000fe1000780c */ /* 0x000fda0003f06070 */
[----:B------:R-:W-:Y:S05]  /*19f0*/  @!P0 BRA `(.L_x_26) ;  /* 0x0000000000808947 */ /* 0x000fea0003800000 */
[----:B------:R-:W-:-:S13]  /*1a00*/  ISETP.GT.AND P0, PT, R14, 0xfe, PT ;  /* 0x000000fe0e00780c */ /* 0x000fda0003f04270 */
[----:B------:R-:W-:Y:S05]  /*1a10*/  @P0 BRA `(.L_x_27) ;  /* 0x00000000006c0947 */ /* 0x000fea0003800000 */
[----:B------:R-:W-:-:S13]  /*1a20*/  ISETP.GE.AND P0, PT, R14, 0x1, PT ;  /* 0x000000010e00780c */ /* 0x000fda0003f06270 */
[----:B------:R-:W-:Y:S05]  /*1a30*/  @P0 BRA `(.L_x_28) ;  /* 0x0000000000740947 */ /* 0x000fea0003800000 */
[----:B------:R-:W-:Y:S02]  /*1a40*/  ISETP.GE.AND P0, PT, R14, -0x18, PT ;  /* 0xffffffe80e00780c */ /* 0x000fe40003f06270 */
[----:B------:R-:W-:-:S11]  /*1a50*/  LOP3.LUT R0, R0, 0x80000000, RZ, 0xc0, !PT ;  /* 0x8000000000007812 */ /* 0x000fd600078ec0ff */
[----:B------:R-:W-:Y:S05]  /*1a60*/  @!P0 BRA `(.L_x_28) ;  /* 0x0000000000688947 */ /* 0x000fea0003800000 */
[CCC-:B------:R-:W-:Y:S01]  /*1a70*/  FFMA.RZ R16, R19.reuse, R15.reuse, R20.reuse ;  /* 0x0000000f13107223 */ /* 0x1c0fe2000000c014 */
[CCC-:B------:R-:W-:Y:S01]  /*1a80*/  FFMA.RP R17, R19.reuse, R15.reuse, R20.reuse ;  /* 0x0000000f13117223 */ /* 0x1c0fe20000008014 */
[----:B------:R-:W-:Y:S01]  /*1a90*/  FFMA.RM R20, R19, R15, R20 ;  /* 0x0000000f13147223 */ /* 0x000fe20000004014 */
[----:B------:R-:W-:Y:S02]  /*1aa0*/  IADD3 R15, PT, PT, R14, 0x20, RZ ;  /* 0x000000200e0f7810 */ /* 0x000fe40007ffe0ff */
[----:B------:R-:W-:Y:S02]  /*1ab0*/  LOP3.LUT R16, R16, 0x7fffff, RZ, 0xc0, !PT ;  /* 0x007fffff10107812 */ /* 0x000fe400078ec0ff */
[----:B------:R-:W-:Y:S02]  /*1ac0*/  ISETP.NE.AND P3, PT, R14, RZ, PT ;  /* 0x000000ff0e00720c */ /* 0x000fe40003f65270 */
[----:B------:R-:W-:Y:S02]  /*1ad0*/  LOP3.LUT R16, R16, 0x800000, RZ, 0xfc, !PT ;  /* 0x0080000010107812 */ /* 0x000fe400078efcff */
[----:B------:R-:W-:-:S02]  /*1ae0*/  ISETP.NE.AND P1, PT, R14, RZ, PT ;  /* 0x000000ff0e00720c */ /* 0x000fc40003f25270 */
[----:B------:R-:W-:Y:S02]  /*1af0*/  IADD3 R14, PT, PT, -R14, RZ, RZ ;  /* 0x000000ff0e0e7210 */ /* 0x000fe40007ffe1ff */
[----:B------:R-:W-:Y:S02]  /*1b00*/  SHF.L.U32 R15, R16, R15, RZ ;  /* 0x0000000f100f7219 */ /* 0x000fe400000006ff */
[----:B------:R-:W-:Y:S02]  /*1b10*/  FSETP.NEU.FTZ.AND P0, PT, R17, R20, PT ;  /* 0x000000141100720b */ /* 0x000fe40003f1d000 */
[----:B------:R-:W-:Y:S02]  /*1b20*/  SEL R17, R14, RZ, P3 ;  /* 0x000000ff0e117207 */ /* 0x000fe40001800000 */
[----:B------:R-:W-:Y:S02]  /*1b30*/  ISETP.NE.AND P1, PT, R15, RZ, P1 ;  /* 0x000000ff0f00720c */ /* 0x000fe40000f25270 */
[----:B------:R-:W-:-:S02]  /*1b40*/  SHF.R.U32.HI R17, RZ, R17, R16 ;  /* 0x00000011ff117219 */ /* 0x000fc40000011610 */
[----:B------:R-:W-:Y:S02]  /*1b50*/  PLOP3.LUT P0, PT, P0, P1, PT, 0xf8, 0x8f ;  /* 0x00000000008f781c */ /* 0x000fe40000703f70 */
[----:B------:R-:W-:Y:S02]  /*1b60*/  SHF.R.U32.HI R14, RZ, 0x1, R17 ;  /* 0x00000001ff0e7819 */ /* 0x000fe40000011611 */
[----:B------:R-:W-:-:S04]  /*1b70*/  SEL R15, RZ, 0x1, !P0 ;  /* 0x00000001ff0f7807 */ /* 0x000fc80004000000 */
[----:B------:R-:W-:-:S04]  /*1b80*/  LOP3.LUT R16, R15, 0x1, R14, 0xf8, !PT ;  /* 0x000000010f107812 */ /* 0x000fc800078ef80e */
[----:B------:R-:W-:-:S04]  /*1b90*/  LOP3.LUT R17, R16, R17, RZ, 0xc0, !PT ;  /* 0x0000001110117212 */ /* 0x000fc800078ec0ff */
[----:B------:R-:W-:-:S04]  /*1ba0*/  IADD3 R17, PT, PT, R14, R17, RZ ;  /* 0x000000110e117210 */ /* 0x000fc80007ffe0ff */
[----:B------:R-:W-:Y:S01]  /*1bb0*/  LOP3.LUT R0, R17, R0, RZ, 0xfc, !PT ;  /* 0x0000000011007212 */ /* 0x000fe200078efcff */
[----:B------:R-:W-:Y:S06]  /*1bc0*/  BRA `(.L_x_28) ;  /* 0x0000000000107947 */ /* 0x000fec0003800000 */
.L_x_27:
[----:B------:R-:W-:-:S04]  /*1bd0*/  LOP3.LUT R0, R0, 0x80000000, RZ, 0xc0, !PT ;  /* 0x8000000000007812 */ /* 0x000fc800078ec0ff */
[----:B------:R-:W-:Y:S01]  /*1be0*/  LOP3.LUT R0, R0, 0x7f800000, RZ, 0xfc, !PT ;  /* 0x7f80000000007812 */ /* 0x000fe200078efcff */
[----:B------:R-:W-:Y:S06]  /*1bf0*/  BRA `(.L_x_28) ;  /* 0x0000000000047947 */ /* 0x000fec0003800000 */
.L_x_26:
[----:B------:R-:W-:-:S07]  /*1c00*/  IMAD R0, R17, 0x800000, R0 ;  /* 0x0080000011007824 */ /* 0x000fce00078e0200 */
.L_x_28:
[----:B------:R-:W-:Y:S05]  /*1c10*/  BSYNC.RECONVERGENT B3 ;  /* 0x0000000000037941 */ /* 0x000fea0003800200 */
.L_x_25:
[----:B------:R-:W-:Y:S05]  /*1c20*/  BRA `(.L_x_29) ;  /* 0x0000000000207947 */ /* 0x000fea0003800000 */
.L_x_24:
[----:B------:R-:W-:-:S04]  /*1c30*/  LOP3.LUT R0, R18, 0x80000000, R23, 0x48, !PT ;  /* 0x8000000012007812 */ /* 0x000fc800078e4817 */
[----:B------:R-:W-:Y:S01]  /*1c40*/  LOP3.LUT R0, R0, 0x7f800000, RZ, 0xfc, !PT ;  /* 0x7f80000000007812 */ /* 0x000fe200078efcff */
[----:B------:R-:W-:Y:S06]  /*1c50*/  BRA `(.L_x_29) ;  /* 0x0000000000147947 */ /* 0x000fec0003800000 */
.L_x_23:
[----:B------:R-:W-:Y:S01]  /*1c60*/  LOP3.LUT R0, R18, 0x80000000, R23, 0x48, !PT ;  /* 0x8000000012007812 */ /* 0x000fe200078e4817 */
[----:B------:R-:W-:Y:S06]  /*1c70*/  BRA `(.L_x_29) ;  /* 0x00000000000c7947 */ /* 0x000fec0003800000 */
.L_x_22:
[----:B------:R-:W0:Y:S01]  /*1c80*/  MUFU.RSQ R0, -QNAN ;  /* 0xffc0000000007908 */ /* 0x000e220000001400 */
[----:B------:R-:W-:Y:S05]  /*1c90*/  BRA `(.L_x_29) ;  /* 0x0000000000047947 */ /* 0x000fea0003800000 */
.L_x_21:
[----:B------:R-:W-:-:S07]  /*1ca0*/  FADD.FTZ R0, R23, R12 ;  /* 0x0000000c17007221 */ /* 0x000fce0000010000 */
.L_x_29:
[----:B------:R-:W-:Y:S05]  /*1cb0*/  BSYNC.RECONVERGENT B2 ;  /* 0x0000000000027941 */ /* 0x000fea0003800200 */
.L_x_19:
[----:B------:R-:W-:Y:S01]  /*1cc0*/  HFMA2 R15, -RZ, RZ, 0, 0 ;  /* 0x00000000ff0f7431 */ /* 0x000fe200000001ff */
[----:B------:R-:W-:Y:S02]  /*1cd0*/  MOV R14, R10 ;  /* 0x0000000a000e7202 */ /* 0x000fe40000000f00 */
[----:B0-----:R-:W-:Y:S02]  /*1ce0*/  MOV R17, R0 ;  /* 0x0000000000117202 */ /* 0x001fe40000000f00 */
[----:B------:R-:W-:Y:S05]  /*1cf0*/  RET.REL.NODEC R14 `(_Z11b_bias_convPfPA24_A24_f) ;  /* 0xffffffe00ec07950 */ /* 0x000fea0003c3ffff */
.L_x_30:
[----:B------:R-:W-:-:S00]  /*1d00*/  BRA `(.L_x_30) ;  /* 0xfffffffc00fc7947 */ /* 0x000fc0000383ffff */
[----:B------:R-:W-:-:S00]  /*1d10*/  NOP ;  /* 0x0000000000007918 */ /* 0x000fc00000000000 */
        /* <DEDUP_REMOVED lines=14> */
.L_x_204:


//--------------------- .text._Z11b_grad_convPA5_A5_fPA24_A24_fPA28_f --------------------------
	.section	.text._Z11b_grad_convPA5_A5_fPA24_A24_fPA28_f,"ax",@progbits
	.align	128
        .global         _Z11b_grad_convPA5_A5_fPA24_A24_fPA28_f
        .type           _Z11b_grad_convPA5_A5_fPA24_A24_fPA28_f,@function
        .size           _Z11b_grad_convPA5_A5_fPA24_A24_fPA28_f,(.L_x_205 - _Z11b_grad_convPA5_A5_fPA24_A24_fPA28_f)
        .other          _Z11b_grad_convPA5_A5_fPA24_A24_fPA28_f,@"STO_CUDA_ENTRY STV_DEFAULT"
_Z11b_grad_convPA5_A5_fPA24_A24_fPA28_f:
.text._Z11b_grad_convPA5_A5_fPA24_A24_fPA28_f:
        /* <DEDUP_REMOVED lines=10> */
[----:B-1----:R-:W-:Y:S01]  /*00a0*/  IMAD R7, R7, UR4, R6 ;  /* 0x0000000407077c24 */ /* 0x002fe2000f8e0206 */
[----:B------:R-:W-:-:S03]  /*00b0*/  IABS R6, R2 ;  /* 0x0000000200067213 */ /* 0x000fc60000000000 */
[----:B------:R-:W-:-:S04]  /*00c0*/  IMAD R7, R7, 0x15180, RZ ;  /* 0x0001518007077824 */ /* 0x000fc800078e02ff */
[C---:B------:R-:W-:Y:S01]  /*00d0*/  VIADD R15, R7.reuse, 0x15180 ;  /* 0x00015180070f7836 */ /* 0x040fe20000000000 */
[----:B------:R-:W-:Y:S02]  /*00e0*/  IABS R13, R7 ;  /* 0x00000007000d7213 */ /* 0x000fe40000000000 */
[-C--:B------:R-:W-:Y:S02]  /*00f0*/  LOP3.LUT R7, R7, R2.reuse, RZ, 0x3c, !PT ;  /* 0x0000000207077212 */ /* 0x080fe400078e3cff */
[----:B------:R-:W-:Y:S02]  /*0100*/  IABS R10, R15 ;  /* 0x0000000f000a7213 */ /* 0x000fe40000000000 */
[----:B------:R-:W-:Y:S02]  /*0110*/  LOP3.LUT R15, R15, R2, RZ, 0x3c, !PT ;  /* 0x000000020f0f7212 */ /* 0x000fe400078e3cff */
[----:B0-----:R-:W-:Y:S02]  /*0120*/  IADD3 R8, PT, PT, R0, 0xffffffe, RZ ;  /* 0x0ffffffe00087810 */ /* 0x001fe40007ffe0ff */
[----:B------:R-:W-:-:S02]  /*0130*/  MOV R0, 0x3fb8aa3b ;  /* 0x3fb8aa3b00007802 */ /* 0x000fc40000000f00 */
[----:B------:R0:W1:Y:S01]  /*0140*/  F2I.FTZ.U32.TRUNC.NTZ R9, R8 ;  /* 0x0000000800097305 */ /* 0x000062000021f000 */
[----:B------:R-:W-:Y:S02]  /*0150*/  ISETP.GE.AND P1, PT, R15, RZ, PT ;  /* 0x000000ff0f00720c */ /* 0x000fe40003f26270 */
[----:B------:R-:W-:Y:S01]  /*0160*/  FFMA R0, R3, R0, -5.2486509360960553749e-08 ;  /* 0xb3616d8703007423 */ /* 0x000fe20000000000 */
[----:B------:R-:W-:Y:S01]  /*0170*/  ISETP.GE.AND P0, PT, R7, RZ, PT ;  /* 0x000000ff0700720c */ /* 0x000fe20003f06270 */
[----:B0-----:R-:W-:Y:S02]  /*0180*/  IMAD.MOV.U32 R8, RZ, RZ, RZ ;  /* 0x000000ffff087224 */ /* 0x001fe400078e00ff */
[----:B-1----:R-:W-:-:S04]  /*0190*/  IMAD.MOV R5, RZ, RZ, -R9 ;  /* 0x000000ffff057224 */ /* 0x002fc800078e0a09 */
[----:B------:R-:W-:-:S04]  /*01a0*/  IMAD R5, R5, R4, RZ ;  /* 0x0000000405057224 */ /* 0x000fc800078e02ff */
[----:B------:R-:W-:-:S04]  /*01b0*/  IMAD.HI.U32 R5, R9, R5, R8 ;  /* 0x0000000509057227 */ /* 0x000fc800078e0008 */
[----:B------:R-:W-:Y:S02]  /*01c0*/  HFMA2 R9, -RZ, RZ, 1.642578125, 10.2890625 ;  /* 0x3e924925ff097431 */ /* 0x000fe400000001ff */
[----:B------:R-:W-:Y:S02]  /*01d0*/  IMAD.MOV R8, RZ, RZ, -R6 ;  /* 0x000000ffff087224 */ /* 0x000fe400078e0a06 */
[----:B------:R-:W-:-:S04]  /*01e0*/  IMAD.HI.U32 R6, R5, R13, RZ ;  /* 0x0000000d05067227 */ /* 0x000fc800078e00ff */
[----:B------:R-:W-:-:S04]  /*01f0*/  IMAD.HI.U32 R5, R5, R10, RZ ;  /* 0x0000000a05057227 */ /* 0x000fc800078e00ff */
[----:B------:R-:W-:Y:S01]  /*0200*/  FFMA R0, -R9, 1.9251366722983220825e-08, R0 ;  /* 0x32a55e3409007823 */ /* 0x000fe20000000100 */
[----:B------:R-:W-:-:S03]  /*0210*/  IMAD R17, R5, R8, R10 ;  /* 0x0000000805117224 */ /* 0x000fc600078e020a */
[----:B------:R-:W-:Y:S01]  /*0220*/  FFMA R0, R3, 0.029808623716235160828, R0 ;  /* 0x3cf4313703007823 */ /* 0x000fe20000000000 */
[----:B------:R-:W-:Y:S01]  /*0230*/  IMAD R13, R6, R8, R13 ;  /* 0x00000008060d7224 */ /* 0x000fe200078e020d */
[C---:B------:R-:W-:Y:S02]  /*0240*/  ISETP.GT.U32.AND P5, PT, R4.reuse, R17, PT ;  /* 0x000000110400720c */ /* 0x040fe40003fa4070 */
[----:B------:R-:W-:Y:S02]  /*0250*/  FFMA R8, -R9, 0.0099362079054117202759, R0 ;  /* 0x3c22cb7a09087823 */ /* 0x000fe40000000100 */
[----:B------:R-:W-:Y:S02]  /*0260*/  ISETP.GT.U32.AND P4, PT, R4, R13, PT ;  /* 0x0000000d0400720c */ /* 0x000fe40003f84070 */
[----:B------:R-:W-:-:S04]  /*0270*/  FADD R9, R8, 4.5878014564514160156 ;  /* 0x4092cf4508097421 */ /* 0x000fc80000000000 */
[C---:B------:R-:W-:Y:S01]  /*0280*/  FMUL R0, R9.reuse, 2 ;  /* 0x4000000009007820 */ /* 0x040fe20000400000 */
[----:B------:R-:W-:Y:S02]  /*0290*/  FADD R11, R9, -4.5878014564514160156 ;  /* 0xc092cf45090b7421 */ /* 0x000fe40000000000 */
[----:B------:R-:W-:Y:S01]  /*02a0*/  @!P5 IMAD.IADD R17, R17, 0x1, -R4 ;  /* 0x000000011111d824 */ /* 0x000fe200078e0a04 */
[----:B------:R-:W0:Y:S03]  /*02b0*/  FRND R3, R0 ;  /* 0x0000000000037307 */ /* 0x000e260000201000 */
[-C--:B------:R-:W-:Y:S01]  /*02c0*/  @!P4 IADD3 R13, PT, PT, R13, -R4.reuse, RZ ;  /* 0x800000040d0dc210 */ /* 0x080fe20007ffe0ff */
[----:B------:R-:W-:Y:S02]  /*02d0*/  @!P5 VIADD R5, R5, 0x1 ;  /* 0x000000010505d836 */ /* 0x000fe40000000000 */
[----:B------:R-:W-:Y:S01]  /*02e0*/  FADD R11, R8, -R11 ;  /* 0x8000000b080b7221 */ /* 0x000fe20000000000 */
[----:B------:R-:W-:-:S02]  /*02f0*/  ISETP.GE.U32.AND P3, PT, R17, R4, PT ;  /* 0x000000041100720c */ /* 0x000fc40003f66070 */
[----:B------:R-:W-:Y:S01]  /*0300*/  ISETP.GE.U32.AND P2, PT, R13, R4, PT ;  /* 0x000000040d00720c */ /* 0x000fe20003f46070 */
[----:B------:R-:W-:Y:S01]  /*0310*/  FFMA R4, R9, 2, -R0 ;  /* 0x4000000009047823 */ /* 0x000fe20000000800 */
[----:B------:R-:W-:Y:S02]  /*0320*/  @!P4 IADD3 R6, PT, PT, R6, 0x1, RZ ;  /* 0x000000010606c810 */ /* 0x000fe40007ffe0ff */
[----:B------:R-:W-:Y:S01]  /*0330*/  MOV R9, 0x391fcb8e ;  /* 0x391fcb8e00097802 */ /* 0x000fe20000000f00 */
[----:B------:R-:W-:Y:S01]  /*0340*/  FFMA R4, R11, 2, R4 ;  /* 0x400000000b047823 */ /* 0x000fe20000000004 */
[----:B0-----:R-:W-:-:S05]  /*0350*/  FADD R7, R0, -R3 ;  /* 0x8000000300077221 */ /* 0x001fca0000000000 */
[----:B------:R-:W-:Y:S02]  /*0360*/  @P3 IADD3 R5, PT, PT, R5, 0x1, RZ ;  /* 0x0000000105053810 */ /* 0x000fe40007ffe0ff */
[----:B------:R-:W-:Y:S02]  /*0370*/  @P2 VIADD R6, R6, 0x1 ;  /* 0x0000000106062836 */ /* 0x000fe40000000000 */
[----:B------:R-:W-:Y:S01]  /*0380*/  FADD R4, R4, R7 ;  /* 0x0000000704047221 */ /* 0x000fe20000000000 */
[----:B------:R-:W-:Y:S01]  /*0390*/  ISETP.NE.AND P2, PT, R2, RZ, PT ;  /* 0x000000ff0200720c */ /* 0x000fe20003f45270 */
[----:B------:R-:W-:Y:S01]  /*03a0*/  IMAD.MOV.U32 R8, RZ, RZ, R5 ;  /* 0x000000ffff087224 */ /* 0x000fe200078e0005 */
[----:B------:R-:W-:Y:S01]  /*03b0*/  LOP3.LUT R5, RZ, R2, RZ, 0x33, !PT ;  /* 0x00000002ff057212 */ /* 0x000fe200078e33ff */
[----:B------:R-:W-:Y:S01]  /*03c0*/  FFMA R7, R4, R9, 0.0013391353422775864601 ;  /* 0x3aaf85ed04077423 */ /* 0x000fe20000000009 */
[----:B------:R-:W-:Y:S01]  /*03d0*/  @!P0 IADD3 R6, PT, PT, -R6, RZ, RZ ;  /* 0x000000ff06068210 */ /* 0x000fe20007ffe1ff */
[----:B------:R-:W-:Y:S01]  /*03e0*/  @!P1 IMAD.MOV R8, RZ, RZ, -R8 ;  /* 0x000000ffff089224 */ /* 0x000fe200078e0a08 */
[----:B------:R-:W-:Y:S01]  /*03f0*/  FSETP.GT.AND P0, PT, R3, RZ, PT ;  /* 0x000000ff0300720b */ /* 0x000fe20003f04000 */
[C---:B------:R-:W-:Y:S01]  /*0400*/  FFMA R7, R4.reuse, R7, 0.0096188392490148544312 ;  /* 0x3c1d985604077423 */ /* 0x040fe20000000007 */
[C---:B------:R-:W-:Y:S01]  /*0410*/  SEL R13, R5.reuse, R6, !P2 ;  /* 0x00000006050d7207 */ /* 0x040fe20005000000 */
[----:B------:R0:W1:Y:S01]  /*0420*/  F2I.NTZ R3, R0 ;  /* 0x0000000000037305 */ /* 0x0000620000203100 */
[----:B------:R-:W-:Y:S01]  /*0430*/  SEL R2, R5, R8, !P2 ;  /* 0x0000000805027207 */ /* 0x000fe20005000000 */
[----:B------:R-:W-:Y:S01]  /*0440*/  FFMA R7, R4, R7, 0.055503588169813156128 ;  /* 0x3d6357bb04077423 */ /* 0x000fe20000000007 */
[----:B------:R-:W-:-:S02]  /*0450*/  SEL R6, RZ, 0x83000000, P0 ;  /* 0x83000000ff067807 */ /* 0x000fc40000000000 */
[----:B------:R-:W-:Y:S01]  /*0460*/  ISETP.GT.AND P1, PT, R2, R13, PT ;  /* 0x0000000d0200720c */ /* 0x000fe20003f24270 */
[----:B------:R-:W-:Y:S01]  /*0470*/  FFMA R7, R4, R7, 0.24022644758224487305 ;  /* 0x3e75fdec04077423 */ /* 0x000fe20000000007 */
[----:B------:R-:W-:-:S03]  /*0480*/  FSETP.GT.AND P0, PT, |R0|, 152, PT ;  /* 0x431800000000780b */ /* 0x000fc60003f04200 */
[----:B------:R-:W-:-:S04]  /*0490*/  FFMA R7, R4, R7, 0.69314718246459960938 ;  /* 0x3f31721804077423 */ /* 0x000fc80000000007 */
[----:B------:R-:W-:Y:S01]  /*04a0*/  FFMA R7, R4, R7, 1 ;  /* 0x3f80000004077423 */ /* 0x000fe20000000007 */
[----:B------:R-:W-:-:S03]  /*04b0*/  IADD3 R4, PT, PT, R6, 0x7f000000, RZ ;  /* 0x7f00000006047810 */ /* 0x000fc60007ffe0ff */
[----:B01----:R-:W-:Y:S05]  /*04c0*/  @!P1 EXIT ;  /* 0x000000000000994d */ /* 0x003fea0003800000 */
[----:B------:R-:W-:Y:S01]  /*04d0*/  IMAD.IADD R5, R2, 0x1, -R13 ;  /* 0x0000000102057824 */ /* 0x000fe200078e0a0d */
[----:B------:R-:W-:Y:S01]  /*04e0*/  LEA R3, R3, -R6, 0x17 ;  /* 0x8000000603037211 */ /* 0x000fe200078eb8ff */
[----:B------:R-:W-:Y:S01]  /*04f0*/  FMUL R4, R7, R4 ;  /* 0x0000000407047220 */ /* 0x000fe20000400000 */
[----:B------:R-:W-:Y:S01]  /*0500*/  FSETP.GEU.AND P1, PT, R0, RZ, PT ;  /* 0x000000ff0000720b */ /* 0x000fe20003f2e000 */
[----:B------:R-:W0:Y:S01]  /*0510*/  LDCU.64 UR4, c[0x0][0x358] ;  /* 0x00006b00ff0477ac */ /* 0x000e220008000a00 */
[----:B------:R-:W-:Y:S01]  /*0520*/  LOP3.LUT R5, R5, 0x1, RZ, 0xc0, !PT ;  /* 0x0000000105057812 */ /* 0x000fe200078ec0ff */
[----:B------:R-:W-:Y:S01]  /*0530*/  BSSY.RECONVERGENT B0, `(.L_x_31) ;  /* 0x0000042000007945 */ /* 0x000fe20003800200 */
[----:B------:R-:W-:Y:S01]  /*0540*/  FMUL R3, R4, R3 ;  /* 0x0000000304037220 */ /* 0x000fe20000400000 */
[----:B------:R-:W-:Y:S01]  /*0550*/  @P0 FSEL R3, RZ, +INF , !P1 ;  /* 0x7f800000ff030808 */ /* 0x000fe20004800000 */
[----:B------:R-:W-:Y:S01]  /*0560*/  VIADD R11, R13, 0x1 ;  /* 0x000000010d0b7836 */ /* 0x000fe20000000000 */
[----:B------:R-:W-:-:S13]  /*0570*/  ISETP.NE.U32.AND P2, PT, R5, 0x1, PT ;  /* 0x000000010500780c */ /* 0x000fda0003f45070 */
[----:B0-----:R-:W-:Y:S05]  /*0580*/  @P2 BRA `(.L_x_32) ;  /* 0x0000000000f02947 */ /* 0x001fea0003800000 */
[----:B------:R-:W-:Y:S02]  /*0590*/  HFMA2 R12, -RZ, RZ, 0, 0 ;  /* 0x00000000ff0c7431 */ /* 0x000fe400000001ff */
[----:B------:R-:W-:-:S04]  /*05a0*/  IMAD.HI R5, R13, 0x1b4e81b5, RZ ;  /* 0x1b4e81b50d057827 */ /* 0x000fc800078e02ff */
[----:B------:R-:W-:Y:S01]  /*05b0*/  IMAD.HI R0, R13, 0x2aaaaaab, RZ ;  /* 0x2aaaaaab0d007827 */ /* 0x000fe200078e02ff */
[----:B------:R-:W-:-:S03]  /*05c0*/  SHF.R.U32.HI R6, RZ, 0x1f, R5 ;  /* 0x0000001fff067819 */ /* 0x000fc60000011605 */
[--C-:B------:R-:W-:Y:S01]  /*05d0*/  IMAD.HI R4, R13, -0x77777777, R12.reuse ;  /* 0x888888890d047827 */ /* 0x100fe200078e020c */
[----:B------:R-:W-:Y:S02]  /*05e0*/  LEA.HI.SX32 R16, R5, R6, 0x1c ;  /* 0x0000000605107211 */ /* 0x000fe400078fe2ff */
[----:B------:R-:W0:Y:S01]  /*05f0*/  LDC.64 R6, c[0x0][0x388] ;  /* 0x0000e200ff067b82 */ /* 0x000e220000000a00 */
[----:B------:R-:W-:Y:S01]  /*0600*/  IMAD.HI R10, R13, -0x6e5d4c3b, R12 ;  /* 0x91a2b3c50d0a7827 */ /* 0x000fe200078e020c */
[----:B------:R-:W-:Y:S02]  /*0610*/  SHF.R.U32.HI R5, RZ, 0x1f, R4 ;  /* 0x0000001fff057819 */ /* 0x000fe40000011604 */
[----:B------:R-:W-:Y:S01]  /*0620*/  LEA.HI R8, R0, R0, RZ, 0x1 ;  /* 0x0000000000087211 */ /* 0x000fe200078f08ff */
[----:B------:R-:W-:Y:S01]  /*0630*/  IMAD.HI R17, R16, 0x2aaaaaab, RZ ;  /* 0x2aaaaaab10117827 */ /* 0x000fe200078e02ff */
[----:B------:R-:W-:Y:S02]  /*0640*/  SHF.R.U32.HI R15, RZ, 0x1f, R10 ;  /* 0x0000001fff0f7819 */ /* 0x000fe4000001160a */
[----:B------:R-:W-:Y:S01]  /*0650*/  LEA.HI.SX32 R0, R4, R5, 0x1c ;  /* 0x0000000504007211 */ /* 0x000fe200078fe2ff */
[----:B------:R-:W-:Y:S01]  /*0660*/  IMAD.HI R9, R8, 0x66666667, RZ ;  /* 0x6666666708097827 */ /* 0x000fe200078e02ff */
[----:B------:R-:W1:Y:S01]  /*0670*/  LDC.64 R4, c[0x0][0x390] ;  /* 0x0000e400ff047b82 */ /* 0x000e620000000a00 */
[----:B------:R-:W-:-:S02]  /*0680*/  LEA.HI.SX32 R10, R10, R15, 0x15 ;  /* 0x0000000f0a0a7211 */ /* 0x000fc400078faaff */
[----:B------:R-:W-:Y:S01]  /*0690*/  IMAD.HI R14, R0, 0x66666667, RZ ;  /* 0x66666667000e7827 */ /* 0x000fe200078e02ff */
[----:B------:R-:W-:Y:S02]  /*06a0*/  SHF.R.S32.HI R12, RZ, 0x1, R9 ;  /* 0x00000001ff0c7819 */ /* 0x000fe40000011409 */
[----:B------:R-:W-:Y:S01]  /*06b0*/  SHF.R.U32.HI R18, RZ, 0x1f, R17 ;  /* 0x0000001fff127819 */ /* 0x000fe20000011611 */
[----:B------:R-:W-:Y:S01]  /*06c0*/  IMAD.HI R20, R10, 0x2aaaaaab, RZ ;  /* 0x2aaaaaab0a147827 */ /* 0x000fe200078e02ff */
[----:B------:R-:W-:Y:S02]  /*06d0*/  LEA.HI R15, R9, R12, RZ, 0x1 ;  /* 0x0000000c090f7211 */ /* 0x000fe400078f08ff */
[----:B------:R-:W-:Y:S01]  /*06e0*/  LEA.HI R19, R17, R18, RZ, 0x1e ;  /* 0x0000001211137211 */ /* 0x000fe200078ff0ff */
[----:B------:R-:W-:Y:S01]  /*06f0*/  IMAD R9, R8, -0x6, R13 ;  /* 0xfffffffa08097824 */ /* 0x000fe200078e020d */
[----:B------:R-:W-:Y:S01]  /*0700*/  SHF.R.S32.HI R17, RZ, 0x1, R14 ;  /* 0x00000001ff117819 */ /* 0x000fe2000001140e */
[----:B------:R-:W-:Y:S01]  /*0710*/  IMAD R8, R15, -0x5, R8 ;  /* 0xfffffffb0f087824 */ /* 0x000fe200078e0208 */
[----:B------:R-:W-:Y:S01]  /*0720*/  SHF.R.U32.HI R13, RZ, 0x1f, R20 ;  /* 0x0000001fff0d7819 */ /* 0x000fe20000011614 */
[----:B------:R-:W-:Y:S01]  /*0730*/  IMAD R19, R19, -0x18, R16 ;  /* 0xffffffe813137824 */ /* 0x000fe200078e0210 */
[----:B------:R-:W-:-:S02]  /*0740*/  LEA.HI R17, R14, R17, RZ, 0x1 ;  /* 0x000000110e117211 */ /* 0x000fc400078f08ff */
[----:B------:R-:W-:Y:S01]  /*0750*/  LEA.HI R15, R20, R13, RZ, 0x1e ;  /* 0x0000000d140f7211 */ /* 0x000fe200078ff0ff */
[----:B0-----:R-:W-:-:S04]  /*0760*/  IMAD.WIDE R12, R9, 0x900, R6 ;  /* 0x00000900090c7825 */ /* 0x001fc800078e0206 */
[----:B------:R-:W-:Y:S02]  /*0770*/  IMAD R6, R17, -0x5, R0 ;  /* 0xfffffffb11067824 */ /* 0x000fe400078e0200 */
[----:B------:R-:W-:Y:S02]  /*0780*/  IMAD.IADD R7, R8, 0x1, R19 ;  /* 0x0000000108077824 */ /* 0x000fe400078e0213 */
[----:B------:R-:W-:Y:S02]  /*0790*/  IMAD R15, R15, -0x18, R10 ;  /* 0xffffffe80f0f7824 */ /* 0x000fe400078e020a */
[----:B------:R-:W-:-:S04]  /*07a0*/  IMAD.WIDE R12, R19, 0x60, R12 ;  /* 0x00000060130c7825 */ /* 0x000fc800078e020c */
[----:B-1----:R-:W-:Y:S01]  /*07b0*/  IMAD.WIDE R4, R7, 0x70, R4 ;  /* 0x0000007007047825 */ /* 0x002fe200078e0204 */
[----:B------:R-:W-:-:S03]  /*07c0*/  IADD3 R7, PT, PT, R6, R15, RZ ;  /* 0x0000000f06077210 */ /* 0x000fc60007ffe0ff */
[----:B------:R-:W-:-:S04]  /*07d0*/  IMAD.WIDE R12, R15, 0x4, R12 ;  /* 0x000000040f0c7825 */ /* 0x000fc800078e020c */
[----:B------:R-:W-:Y:S01]  /*07e0*/  IMAD.WIDE R14, R7, 0x4, R4 ;  /* 0x00000004070e7825 */ /* 0x000fe200078e0204 */
[----:B------:R-:W2:Y:S01]  /*07f0*/  LDG.E R0, desc[UR4][R12.64] ;  /* 0x000000040c007981 */ /* 0x000ea2000c1e1900 */
[----:B------:R-:W0:Y:S04]  /*0800*/  LDC.64 R4, c[0x0][0x380] ;  /* 0x0000e000ff047b82 */ /* 0x000e280000000a00 */
[----:B------:R-:W2:Y:S01]  /*0810*/  LDG.E R15, desc[UR4][R14.64] ;  /* 0x000000040e0f7981 */ /* 0x000ea2000c1e1900 */
[----:B------:R-:W1:Y:S01]  /*0820*/  MUFU.RCP R10, R3 ;  /* 0x00000003000a7308 */ /* 0x000e620000001000 */
[----:B------:R-:W-:Y:S01]  /*0830*/  BSSY.RECONVERGENT B1, `(.L_x_33) ;  /* 0x000000f000017945 */ /* 0x000fe20003800200 */
[----:B-1----:R-:W-:Y:S01]  /*0840*/  FFMA R7, -R3, R10, 1 ;  /* 0x3f80000003077423 */ /* 0x002fe2000000010a */
[----:B0-----:R-:W-:-:S04]  /*0850*/  IMAD.WIDE R4, R9, 0x64, R4 ;  /* 0x0000006409047825 */ /* 0x001fc800078e0204 */
[----:B------:R-:W-:Y:S01]  /*0860*/  FFMA R7, R10, R7, R10 ;  /* 0x000000070a077223 */ /* 0x000fe2000000000a */
[----:B------:R-:W-:-:S04]  /*0870*/  IMAD.WIDE R4, R8, 0x14, R4 ;  /* 0x0000001408047825 */ /* 0x000fc800078e0204 */
[----:B------:R-:W-:-:S04]  /*0880*/  IMAD.WIDE R4, R6, 0x4, R4 ;  /* 0x0000000406047825 */ /* 0x000fc800078e0204 */
[----:B--2---:R-:W-:-:S04]  /*0890*/  FMUL R0, R0, R15 ;  /* 0x0000000f00007220 */ /* 0x004fc80000400000 */
[----:B------:R-:W0:Y:S01]  /*08a0*/  FCHK P0, R0, R3 ;  /* 0x0000000300007302 */ /* 0x000e220000000000 */
[----:B------:R-:W-:-:S04]  /*08b0*/  FFMA R10, R0, R7, RZ ;  /* 0x00000007000a7223 */ /* 0x000fc800000000ff */
[----:B------:R-:W-:-:S04]  /*08c0*/  FFMA R8, -R3, R10, R0 ;  /* 0x0000000a03087223 */ /* 0x000fc80000000100 */
[----:B------:R-:W-:Y:S01]  /*08d0*/  FFMA R7, R7, R8, R10 ;  /* 0x0000000807077223 */ /* 0x000fe2000000000a */
[----:B0-----:R-:W-:Y:S06]  /*08e0*/  @!P0 BRA `(.L_x_34) ;  /* 0x00000000000c8947 */ /* 0x001fec0003800000 */
[----:B------:R-:W-:-:S07]  /*08f0*/  MOV R12, 0x910 ;  /* 0x00000910000c7802 */ /* 0x000fce0000000f00 */
[----:B------:R-:W-:Y:S05]  /*0900*/  CALL.REL.NOINC `($__internal_1_$__cuda_sm3x_div_rn_noftz_f32_slowpath) ;  /* 0x0000000800107944 */ /* 0x000fea0003c00000 */
[----:B------:R-:W-:-:S07]  /*0910*/  IMAD.MOV.U32 R7, RZ, RZ, R0 ;  /* 0x000000ffff077224 */ /* 0x000fce00078e0000 */
.L_x_34:
[----:B------:R-:W-:Y:S05]  /*0920*/  BSYNC.RECONVERGENT B1 ;  /* 0x0000000000017941 */ /* 0x000fea0003800200 */
.L_x_33:
[----:B------:R0:W-:Y:S01]  /*0930*/  REDG.E.ADD.F32.FTZ.RN.STRONG.GPU desc[UR4][R4.64], R7 ;  /* 0x00000007040079a6 */ /* 0x0001e2000c12f304 */
[----:B------:R-:W-:-:S07]  /*0940*/  MOV R13, R11 ;  /* 0x0000000b000d7202 */ /* 0x000fce0000000f00 */
.L_x_32:
[----:B------:R-:W-:Y:S05]  /*0950*/  BSYNC.RECONVERGENT B0 ;  /* 0x0000000000007941 */ /* 0x000fea0003800200 */
.L_x_31:
[----:B------:R-:W1:Y:S01]  /*0960*/  LDC.64 R8, c[0x0][0x390] ;  /* 0x0000e400ff087b82 */ /* 0x000e620000000a00 */
[----:B------:R-:W-:-:S07]  /*0970*/  ISETP.NE.AND P0, PT, R2, R11, PT ;  /* 0x0000000b0200720c */ /* 0x000fce0003f05270 */
[----:B0-----:R-:W0:Y:S08]  /*0980*/  LDC.64 R6, c[0x0][0x380] ;  /* 0x0000e000ff067b82 */ /* 0x001e300000000a00 */
[----:B------:R-:W2:Y:S01]  /*0990*/  LDC.64 R4, c[0x0][0x388] ;  /* 0x0000e200ff047b82 */ /* 0x000ea20000000a00 */
[----:B------:R-:W-:Y:S05]  /*09a0*/  @!P0 EXIT ;  /* 0x000000000000894d */ /* 0x000fea0003800000 */
.L_x_39:
[----:B------:R-:W-:Y:S02]  /*09b0*/  IMAD.MOV.U32 R12, RZ, RZ, RZ ;  /* 0x000000ffff0c7224 */ /* 0x000fe400078e00ff */
[----:B------:R-:W-:-:S04]  /*09c0*/  IMAD.HI R14, R13, 0x1b4e81b5, RZ ;  /* 0x1b4e81b50d0e7827 */ /* 0x000fc800078e02ff */
[----:B------:R-:W-:Y:S01]  /*09d0*/  IMAD.HI R11, R13, -0x77777777, R12 ;  /* 0x888888890d0b7827 */ /* 0x000fe200078e020c */
[----:B------:R-:W-:-:S03]  /*09e0*/  SHF.R.U32.HI R15, RZ, 0x1f, R14 ;  /* 0x0000001fff0f7819 */ /* 0x000fc6000001160e */
[----:B------:R-:W-:Y:S01]  /*09f0*/  IMAD.HI R0, R13, 0x2aaaaaab, RZ ;  /* 0x2aaaaaab0d007827 */ /* 0x000fe200078e02ff */
[----:B------:R-:W-:-:S03]  /*0a00*/  SHF.R.U32.HI R10, RZ, 0x1f, R11 ;  /* 0x0000001fff0a7819 */ /* 0x000fc6000001160b */
[----:B------:R-:W-:Y:S01]  /*0a10*/  IMAD.HI R16, R13, -0x6e5d4c3b, R12 ;  /* 0x91a2b3c50d107827 */ /* 0x000fe200078e020c */
[----:B------:R-:W-:Y:S02]  /*0a20*/  LEA.HI R0, R0, R0, RZ, 0x1 ;  /* 0x0000000000007211 */ /* 0x000fe400078f08ff */
[----:B------:R-:W-:Y:S02]  /*0a30*/  LEA.HI.SX32 R12, R14, R15, 0x1c ;  /* 0x0000000f0e0c7211 */ /* 0x000fe400078fe2ff */
[----:B------:R-:W-:Y:S01]  /*0a40*/  LEA.HI.SX32 R11, R11, R10, 0x1c ;  /* 0x0000000a0b0b7211 */ /* 0x000fe200078fe2ff */
[----:B------:R-:W-:Y:S01]  /*0a50*/  IMAD.HI R10, R0, 0x66666667, RZ ;  /* 0x66666667000a7827 */ /* 0x000fe200078e02ff */
[----:B------:R-:W-:-:S03]  /*0a60*/  SHF.R.U32.HI R15, RZ, 0x1f, R16 ;  /* 0x0000001fff0f7819 */ /* 0x000fc60000011610 */
[----:B------:R-:W-:Y:S01]  /*0a70*/  IMAD.HI R18, R12, 0x2aaaaaab, RZ ;  /* 0x2aaaaaab0c127827 */ /* 0x000fe200078e02ff */
[----:B------:R-:W-:Y:S02]  /*0a80*/  LEA.HI.SX32 R14, R16, R15, 0x15 ;  /* 0x0000000f100e7211 */ /* 0x000fe400078faaff */
[----:B------:R-:W-:Y:S01]  /*0a90*/  SHF.R.S32.HI R15, RZ, 0x1, R10 ;  /* 0x00000001ff0f7819 */ /* 0x000fe2000001140a */
[----:B------:R-:W-:Y:S01]  /*0aa0*/  IMAD.HI R16, R11, 0x66666667, RZ ;  /* 0x666666670b107827 */ /* 0x000fe200078e02ff */
[----:B------:R-:W-:Y:S02]  /*0ab0*/  SHF.R.U32.HI R19, RZ, 0x1f, R18 ;  /* 0x0000001fff137819 */ /* 0x000fe40000011612 */
[----:B------:R-:W-:Y:S01]  /*0ac0*/  LEA.HI R15, R10, R15, RZ, 0x1 ;  /* 0x0000000f0a0f7211 */ /* 0x000fe200078f08ff */
[----:B------:R-:W-:Y:S01]  /*0ad0*/  IMAD.HI R20, R14, 0x2aaaaaab, RZ ;  /* 0x2aaaaaab0e147827 */ /* 0x000fe200078e02ff */
[----:B------:R-:W-:Y:S02]  /*0ae0*/  SHF.R.S32.HI R17, RZ, 0x1, R16 ;  /* 0x00000001ff117819 */ /* 0x000fe40000011410 */
[----:B------:R-:W-:Y:S01]  /*0af0*/  LEA.HI R19, R18, R19, RZ, 0x1e ;  /* 0x0000001312137211 */ /* 0x000fe200078ff0ff */
[----:B------:R-:W-:Y:S01]  /*0b00*/  IMAD R10, R15, -0x5, R0 ;  /* 0xfffffffb0f0a7824 */ /* 0x000fe200078e0200 */
[----:B------:R-:W-:Y:S01]  /*0b10*/  LEA.HI R18, R16, R17, RZ, 0x1 ;  /* 0x0000001110127211 */ /* 0x000fe200078f08ff */
[----:B------:R-:W-:Y:S01]  /*0b20*/  IMAD R15, R0, -0x6, R13 ;  /* 0xfffffffa000f7824 */ /* 0x000fe200078e020d */
[----:B------:R-:W-:Y:S01]  /*0b30*/  SHF.R.U32.HI R17, RZ, 0x1f, R20 ;  /* 0x0000001fff117819 */ /* 0x000fe20000011614 */
[----:B------:R-:W-:-:S02]  /*0b40*/  IMAD R19, R19, -0x18, R12 ;  /* 0xffffffe813137824 */ /* 0x000fc400078e020c */
[----:B------:R-:W-:Y:S01]  /*0b50*/  IMAD R11, R18, -0x5, R11 ;  /* 0xfffffffb120b7824 */ /* 0x000fe200078e020b */
[----:B------:R-:W-:Y:S01]  /*0b60*/  LEA.HI R21, R20, R17, RZ, 0x1e ;  /* 0x0000001114157211 */ /* 0x000fe200078ff0ff */
[----:B--2---:R-:W-:Y:S01]  /*0b70*/  IMAD.WIDE R16, R15, 0x900, R4 ;  /* 0x000009000f107825 */ /* 0x004fe200078e0204 */
[----:B------:R-:W-:-:S03]  /*0b80*/  IADD3 R23, PT, PT, R10, R19, RZ ;  /* 0x000000130a177210 */ /* 0x000fc60007ffe0ff */
[----:B------:R-:W-:Y:S02]  /*0b90*/  IMAD R21, R21, -0x18, R14 ;  /* 0xffffffe815157824 */ /* 0x000fe400078e020e */
[----:B------:R-:W-:-:S04]  /*0ba0*/  IMAD.WIDE R16, R19, 0x60, R16 ;  /* 0x0000006013107825 */ /* 0x000fc800078e0210 */
[----:B-1----:R-:W-:-:S04]  /*0bb0*/  IMAD.WIDE R18, R23, 0x70, R8 ;  /* 0x0000007017127825 */ /* 0x002fc800078e0208 */
[----:B------:R-:W-:Y:S02]  /*0bc0*/  IMAD.IADD R23, R11, 0x1, R21 ;  /* 0x000000010b177824 */ /* 0x000fe400078e0215 */
[----:B------:R-:W-:-:S04]  /*0bd0*/  IMAD.WIDE R16, R21, 0x4, R16 ;  /* 0x0000000415107825 */ /* 0x000fc800078e0210 */
[----:B------:R-:W-:Y:S02]  /*0be0*/  IMAD.WIDE R18, R23, 0x4, R18 ;  /* 0x0000000417127825 */ /* 0x000fe400078e0212 */
[----:B------:R-:W2:Y:S04]  /*0bf0*/  LDG.E R16, desc[UR4][R16.64] ;  /* 0x0000000410107981 */ /* 0x000ea8000c1e1900 */
[----:B------:R-:W2:Y:S01]  /*0c00*/  LDG.E R19, desc[UR4][R18.64] ;  /* 0x0000000412137981 */ /* 0x000ea2000c1e1900 */
[----:B------:R-:W1:Y:S01]  /*0c10*/  MUFU.RCP R0, R3 ;  /* 0x0000000300007308 */ /* 0x000e620000001000 */
[----:B0-----:R-:W-:Y:S01]  /*0c20*/  IMAD.WIDE R14, R15, 0x64, R6 ;  /* 0x000000640f0e7825 */ /* 0x001fe200078e0206 */
[----:B------:R-:W-:Y:S05]  /*0c30*/  YIELD ;  /* 0x0000000000007946 */ /* 0x000fea0003800000 */
[----:B------:R-:W-:Y:S01]  /*0c40*/  IMAD.WIDE R14, R10, 0x14, R14 ;  /* 0x000000140a0e7825 */ /* 0x000fe200078e020e */
[----:B------:R-:W-:Y:S03]  /*0c50*/  BSSY.RECONVERGENT B0, `(.L_x_35) ;  /* 0x000000e000007945 */ /* 0x000fe60003800200 */
[----:B------:R-:W-:-:S04]  /*0c60*/  IMAD.WIDE R10, R11, 0x4, R14 ;  /* 0x000000040b0a7825 */ /* 0x000fc800078e020e */
[----:B-1----:R-:W-:-:S04]  /*0c70*/  FFMA R21, -R3, R0, 1 ;  /* 0x3f80000003157423 */ /* 0x002fc80000000100 */
[----:B------:R-:W-:Y:S01]  /*0c80*/  FFMA R0, R0, R21, R0 ;  /* 0x0000001500007223 */ /* 0x000fe20000000000 */
[----:B--2---:R-:W-:-:S04]  /*0c90*/  FMUL R20, R16, R19 ;  /* 0x0000001310147220 */ /* 0x004fc80000400000 */
[----:B------:R-:W0:Y:S01]  /*0ca0*/  FCHK P0, R20, R3 ;  /* 0x0000000314007302 */ /* 0x000e220000000000 */
[----:B------:R-:W-:-:S04]  /*0cb0*/  FFMA R21, R0, R20, RZ ;  /* 0x0000001400157223 */ /* 0x000fc800000000ff */
[----:B------:R-:W-:-:S04]  /*0cc0*/  FFMA R12, -R3, R21, R20 ;  /* 0x00000015030c7223 */ /* 0x000fc80000000114 */
[----:B------:R-:W-:Y:S01]  /*0cd0*/  FFMA R17, R0, R12, R21 ;  /* 0x0000000c00117223 */ /* 0x000fe20000000015 */
[----:B0-----:R-:W-:Y:S06]  /*0ce0*/  @!P0 BRA `(.L_x_36) ;  /* 0x0000000000108947 */ /* 0x001fec0003800000 */
[----:B------:R-:W-:Y:S02]  /*0cf0*/  MOV R0, R20 ;  /* 0x0000001400007202 */ /* 0x000fe40000000f00 */
[----:B------:R-:W-:-:S07]  /*0d00*/  MOV R12, 0xd20 ;  /* 0x00000d20000c7802 */ /* 0x000fce0000000f00 */
[----:B------:R-:W-:Y:S05]  /*0d10*/  CALL.REL.NOINC `($__internal_1_$__cuda_sm3x_div_rn_noftz_f32_slowpath) ;  /* 0x00000004000c7944 */ /* 0x000fea0003c00000 */
[----:B------:R-:W-:-:S07]  /*0d20*/  IMAD.MOV.U32 R17, RZ, RZ, R0 ;  /* 0x000000ffff117224 */ /* 0x000fce00078e0000 */
.L_x_36:
[----:B------:R-:W-:Y:S05]  /*0d30*/  BSYNC.RECONVERGENT B0 ;  /* 0x0000000000007941 */ /* 0x000fea0003800200 */
.L_x_35:
[----:B------:R-:W-:Y:S01]  /*0d40*/  IADD3 R15, PT, PT, R13, 0x1, RZ ;  /* 0x000000010d0f7810 */ /* 0x000fe20007ffe0ff */
[----:B------:R-:W-:Y:S02]  /*0d50*/  HFMA2 R18, -RZ, RZ, 0, 0 ;  /* 0x00000000ff127431 */ /* 0x000fe400000001ff */
[----:B------:R-:W-:Y:S01]  /*0d60*/  IMAD.MOV.U32 R14, RZ, RZ, RZ ;  /* 0x000000ffff0e7224 */ /* 0x000fe200078e00ff */
[----:B------:R0:W-:Y:S01]  /*0d70*/  REDG.E.ADD.F32.FTZ.RN.STRONG.GPU desc[UR4][R10.64], R17 ;  /* 0x000000110a0079a6 */ /* 0x0001e2000c12f304 */
[----:B------:R-:W-:-:S04]  /*0d80*/  IMAD.HI R16, R15, 0x1b4e81b5, RZ ;  /* 0x1b4e81b50f107827 */ /* 0x000fc800078e02ff */
[----:B------:R-:W-:Y:S01]  /*0d90*/  IMAD.MOV.U32 R19, RZ, RZ, R15 ;  /* 0x000000ffff137224 */ /* 0x000fe200078e000f */
[----:B------:R-:W-:Y:S01]  /*0da0*/  SHF.R.U32.HI R21, RZ, 0x1f, R16 ;  /* 0x0000001fff157819 */ /* 0x000fe20000011610 */
[----:B------:R-:W-:-:S03]  /*0db0*/  IMAD.HI R0, R15, 0x2aaaaaab, RZ ;  /* 0x2aaaaaab0f007827 */ /* 0x000fc600078e02ff */
[----:B------:R-:W-:Y:S01]  /*0dc0*/  LEA.HI.SX32 R16, R16, R21, 0x1c ;  /* 0x0000001510107211 */ /* 0x000fe200078fe2ff */
[----:B------:R-:W-:Y:S01]  /*0dd0*/  IMAD.HI R20, R15, -0x77777777, R14 ;  /* 0x888888890f147827 */ /* 0x000fe200078e020e */
[----:B------:R-:W-:-:S03]  /*0de0*/  LEA.HI R14, R0, R0, RZ, 0x1 ;  /* 0x00000000000e7211 */ /* 0x000fc600078f08ff */
[----:B------:R-:W-:Y:S01]  /*0df0*/  IMAD.HI R18, R15, -0x6e5d4c3b, R18 ;  /* 0x91a2b3c50f127827 */ /* 0x000fe200078e0212 */
[----:B------:R-:W-:-:S03]  /*0e00*/  SHF.R.U32.HI R19, RZ, 0x1f, R20 ;  /* 0x0000001fff137819 */ /* 0x000fc60000011614 */
[----:B------:R-:W-:Y:S01]  /*0e10*/  IMAD.HI R12, R14, 0x66666667, RZ ;  /* 0x666666670e0c7827 */ /* 0x000fe200078e02ff */
[----:B------:R-:W-:Y:S02]  /*0e20*/  SHF.R.U32.HI R21, RZ, 0x1f, R18 ;  /* 0x0000001fff157819 */ /* 0x000fe40000011612 */
[----:B------:R-:W-:Y:S01]  /*0e30*/  LEA.HI.SX32 R20, R20, R19, 0x1c ;  /* 0x0000001314147211 */ /* 0x000fe200078fe2ff */
[----:B------:R-:W-:Y:S01]  /*0e40*/  IMAD.HI R22, R16, 0x2aaaaaab, RZ ;  /* 0x2aaaaaab10167827 */ /* 0x000fe200078e02ff */
[----:B------:R-:W-:Y:S02]  /*0e50*/  LEA.HI.SX32 R0, R18, R21, 0x15 ;  /* 0x0000001512007211 */ /* 0x000fe400078faaff */
[----:B------:R-:W-:Y:S01]  /*0e60*/  SHF.R.S32.HI R21, RZ, 0x1, R12 ;  /* 0x00000001ff157819 */ /* 0x000fe2000001140c */
[----:B------:R-:W-:Y:S01]  /*0e70*/  IMAD.HI R19, R20, 0x66666667, RZ ;  /* 0x6666666714137827 */ /* 0x000fe200078e02ff */
[----:B------:R-:W-:Y:S02]  /*0e80*/  SHF.R.U32.HI R23, RZ, 0x1f, R22 ;  /* 0x0000001fff177819 */ /* 0x000fe40000011616 */
[----:B------:R-:W-:Y:S01]  /*0e90*/  LEA.HI R21, R12, R21, RZ, 0x1 ;  /* 0x000000150c157211 */ /* 0x000fe200078f08ff */
[----:B------:R-:W-:Y:S01]  /*0ea0*/  IMAD.HI R18, R0, 0x2aaaaaab, RZ ;  /* 0x2aaaaaab00127827 */ /* 0x000fe200078e02ff */
[----:B------:R-:W-:-:S02]  /*0eb0*/  LEA.HI R23, R22, R23, RZ, 0x1e ;  /* 0x0000001716177211 */ /* 0x000fc400078ff0ff */
[----:B------:R-:W-:Y:S01]  /*0ec0*/  SHF.R.S32.HI R22, RZ, 0x1, R19 ;  /* 0x00000001ff167819 */ /* 0x000fe20000011413 */
[----:B------:R-:W-:Y:S01]  /*0ed0*/  IMAD R15, R14, -0x6, R15 ;  /* 0xfffffffa0e0f7824 */ /* 0x000fe200078e020f */
[----:B------:R-:W-:Y:S01]  /*0ee0*/  SHF.R.U32.HI R25, RZ, 0x1f, R18 ;  /* 0x0000001fff197819 */ /* 0x000fe20000011612 */
[----:B------:R-:W-:Y:S01]  /*0ef0*/  IMAD R12, R21, -0x5, R14 ;  /* 0xfffffffb150c7824 */ /* 0x000fe200078e020e */
[----:B------:R-:W-:Y:S01]  /*0f00*/  LEA.HI R21, R19, R22, RZ, 0x1 ;  /* 0x0000001613157211 */ /* 0x000fe200078f08ff */
[----:B------:R-:W-:Y:S01]  /*0f10*/  IMAD R23, R23, -0x18, R16 ;  /* 0xffffffe817177824 */ /* 0x000fe200078e0210 */
[----:B------:R-:W-:Y:S01]  /*0f20*/  LEA.HI R25, R18, R25, RZ, 0x1e ;  /* 0x0000001912197211 */ /* 0x000fe200078ff0ff */
[----:B------:R-:W-:-:S03]  /*0f30*/  IMAD.WIDE R18, R15, 0x900, R4 ;  /* 0x000009000f127825 */ /* 0x000fc600078e0204 */
[----:B------:R-:W-:Y:S01]  /*0f40*/  IADD3 R27, PT, PT, R12, R23, RZ ;  /* 0x000000170c1b7210 */ /* 0x000fe20007ffe0ff */
[----:B------:R-:W-:Y:S02]  /*0f50*/  IMAD R14, R21, -0x5, R20 ;  /* 0xfffffffb150e7824 */ /* 0x000fe400078e0214 */
[----:B------:R-:W-:Y:S02]  /*0f60*/  IMAD R25, R25, -0x18, R0 ;  /* 0xffffffe819197824 */ /* 0x000fe400078e0200 */
[----:B------:R-:W-:-:S04]  /*0f70*/  IMAD.WIDE R20, R23, 0x60, R18 ;  /* 0x0000006017147825 */ /* 0x000fc800078e0212 */
[----:B------:R-:W-:-:S04]  /*0f80*/  IMAD.WIDE R18, R27, 0x70, R8 ;  /* 0x000000701b127825 */ /* 0x000fc800078e0208 */
[----:B------:R-:W-:Y:S02]  /*0f90*/  IMAD.IADD R23, R14, 0x1, R25 ;  /* 0x000000010e177824 */ /* 0x000fe400078e0219 */
[----:B------:R-:W-:-:S04]  /*0fa0*/  IMAD.WIDE R20, R25, 0x4, R20 ;  /* 0x0000000419147825 */ /* 0x000fc800078e0214 */
[----:B------:R-:W-:Y:S02]  /*0fb0*/  IMAD.WIDE R22, R23, 0x4, R18 ;  /* 0x0000000417167825 */ /* 0x000fe400078e0212 */
[----:B------:R-:W2:Y:S04]  /*0fc0*/  LDG.E R20, desc[UR4][R20.64] ;  /* 0x0000000414147981 */ /* 0x000ea8000c1e1900 */
[----:B------:R-:W2:Y:S01]  /*0fd0*/  LDG.E R23, desc[UR4][R22.64] ;  /* 0x0000000416177981 */ /* 0x000ea2000c1e1900 */
[----:B------:R-:W1:Y:S01]  /*0fe0*/  MUFU.RCP R0, R3 ;  /* 0x0000000300007308 */ /* 0x000e620000001000 */
[----:B------:R-:W-:Y:S01]  /*0ff0*/  IMAD.WIDE R18, R15, 0x64, R6 ;  /* 0x000000640f127825 */ /* 0x000fe200078e0206 */
[----:B------:R-:W-:Y:S03]  /*1000*/  BSSY.RECONVERGENT B0, `(.L_x_37) ;  /* 0x000000f000007945 */ /* 0x000fe60003800200 */
[----:B------:R-:W-:-:S04]  /*1010*/  IMAD.WIDE R18, R12, 0x14, R18 ;  /* 0x000000140c127825 */ /* 0x000fc800078e0212 */
[----:B-1----:R-:W-:-:S04]  /*1020*/  FFMA R25, -R3, R0, 1 ;  /* 0x3f80000003197423 */ /* 0x002fc80000000100 */
[----:B------:R-:W-:Y:S01]  /*1030*/  FFMA R0, R0, R25, R0 ;  /* 0x0000001900007223 */ /* 0x000fe20000000000 */
[----:B0-----:R-:W-:-:S04]  /*1040*/  IMAD.WIDE R10, R14, 0x4, R18 ;  /* 0x000000040e0a7825 */ /* 0x001fc800078e0212 */
        /* <DEDUP_REMOVED lines=10> */
.L_x_38:
[----:B------:R-:W-:Y:S05]  /*10f0*/  BSYNC.RECONVERGENT B0 ;  /* 0x0000000000007941 */ /* 0x000fea0003800200 */
.L_x_37:
[----:B------:R-:W-:Y:S01]  /*1100*/  IADD3 R13, PT, PT, R13, 0x2, RZ ;  /* 0x000000020d0d7810 */ /* 0x000fe20007ffe0ff */
[----:B------:R3:W-:Y:S03]  /*1110*/  REDG.E.ADD.F32.FTZ.RN.STRONG.GPU desc[UR4][R10.64], R15 ;  /* 0x0000000f0a0079a6 */ /* 0x0007e6000c12f304 */
[----:B------:R-:W-:-:S13]  /*1120*/  ISETP.NE.AND P0, PT, R13, R2, PT ;  /* 0x000000020d00720c */ /* 0x000fda0003f05270 */
[----:B---3--:R-:W-:Y:S05]  /*1130*/  @P0 BRA `(.L_x_39) ;  /* 0xfffffff8001c0947 */ /* 0x008fea000383ffff */
[----:B------:R-:W-:Y:S05]  /*1140*/  EXIT ;  /* 0x000000000000794d */ /* 0x000fea0003800000 */
        .weak           $__internal_1_$__cuda_sm3x_div_rn_noftz_f32_slowpath
        .type           $__internal_1_$__cuda_sm3x_div_rn_noftz_f32_slowpath,@function
        .size           $__internal_1_$__cuda_sm3x_div_rn_noftz_f32_slowpath,(.L_x_205 - $__internal_1_$__cuda_sm3x_div_rn_noftz_f32_slowpath)
$__internal_1_$__cuda_sm3x_div_rn_noftz_f32_slowpath:
[--C-:B------:R-:W-:Y:S01]  /*1150*/  SHF.R.U32.HI R14, RZ, 0x17, R3.reuse ;  /* 0x00000017ff0e7819 */ /* 0x100fe20000011603 */
[----:B------:R-:W-:Y:S01]  /*1160*/  BSSY.RECONVERGENT B2, `(.L_x_40) ;  /* 0x0000063000027945 */ /* 0x000fe20003800200 */
[----:B------:R-:W-:Y:S01]  /*1170*/  SHF.R.U32.HI R17, RZ, 0x17, R0 ;  /* 0x00000017ff117819 */ /* 0x000fe20000011600 */
[----:B------:R-:W-:Y:S01]  /*1180*/  IMAD.MOV.U32 R19, RZ, RZ, R3 ;  /* 0x000000ffff137224 */ /* 0x000fe200078e0003 */
[----:B------:R-:W-:Y:S02]  /*1190*/  LOP3.LUT R14, R14, 0xff, RZ, 0xc0, !PT ;  /* 0x000000ff0e0e7812 */ /* 0x000fe400078ec0ff */
[----:B------:R-:W-:-:S03]  /*11a0*/  LOP3.LUT R17, R17, 0xff, RZ, 0xc0, !PT ;  /* 0x000000ff11117812 */ /* 0x000fc600078ec0ff */
[----:B------:R-:W-:Y:S01]  /*11b0*/  VIADD R18, R14, 0xffffffff ;  /* 0xffffffff0e127836 */ /* 0x000fe20000000000 */
[----:B------:R-:W-:-:S04]  /*11c0*/  IADD3 R16, PT, PT, R17, -0x1, RZ ;  /* 0xffffffff11107810 */ /* 0x000fc80007ffe0ff */
[----:B------:R-:W-:-:S04]  /*11d0*/  ISETP.GT.U32.AND P0, PT, R18, 0xfd, PT ;  /* 0x000000fd1200780c */ /* 0x000fc80003f04070 */
[----:B------:R-:W-:-:S13]  /*11e0*/  ISETP.GT.U32.OR P0, PT, R16, 0xfd, P0 ;  /* 0x000000fd1000780c */ /* 0x000fda0000704470 */
[----:B------:R-:W-:Y:S01]  /*11f0*/  @!P0 MOV R15, RZ ;  /* 0x000000ff000f8202 */ /* 0x000fe20000000f00 */
        /* <DEDUP_REMOVED lines=19> */
[----:B------:R-:W-:Y:S01]  /*1330*/  @P0 IMAD.MOV.U32 R15, RZ, RZ, RZ ;  /* 0x000000ffff0f0224 */ /* 0x000fe200078e00ff */
[----:B------:R-:W-:Y:S01]  /*1340*/  @!P0 MOV R15, 0xffffffc0 ;  /* 0xffffffc0000f8802 */ /* 0x000fe20000000f00 */
[----:B------:R-:W-:Y:S01]  /*1350*/  @!P0 FFMA R0, R0, 1.84467440737095516160e+19, RZ ;  /* 0x5f80000000008823 */ /* 0x000fe200000000ff */
[----:B------:R-:W-:-:S03]  /*1360*/  @!P1 FFMA R19, R3, 1.84467440737095516160e+19, RZ ;  /* 0x5f80000003139823 */ /* 0x000fc600000000ff */
[----:B------:R-:W-:-:S07]  /*1370*/  @!P1 VIADD R15, R15, 0x40 ;  /* 0x000000400f0f9836 */ /* 0x000fce0000000000 */
.L_x_41:
[----:B------:R-:W-:Y:S01]  /*1380*/  LEA R16, R14, 0xc0800000, 0x17 ;  /* 0xc08000000e107811 */ /* 0x000fe200078eb8ff */
[----:B------:R-:W-:Y:S01]  /*1390*/  VIADD R17, R17, 0xffffff81 ;  /* 0xffffff8111117836 */ /* 0x000fe20000000000 */
[----:B------:R-:W-:Y:S02]  /*13a0*/  BSSY.RECONVERGENT B3, `(.L_x_46) ;  /* 0x0000035000037945 */ /* 0x000fe40003800200 */
[----:B------:R-:W-:Y:S01]  /*13b0*/  IADD3 R18, PT, PT, -R16, R19, RZ ;  /* 0x0000001310127210 */ /* 0x000fe20007ffe1ff */
[----:B------:R-:W-:-:S03]  /*13c0*/  IMAD R0, R17, -0x800000, R0 ;  /* 0xff80000011007824 */ /* 0x000fc600078e0200 */
[----:B------:R0:W1:Y:S01]  /*13d0*/  MUFU.RCP R16, R18 ;  /* 0x0000001200107308 */ /* 0x0000620000001000 */
[----:B------:R-:W-:Y:S01]  /*13e0*/  FADD.FTZ R19, -R18, -RZ ;  /* 0x800000ff12137221 */ /* 0x000fe20000010100 */
[----:B0-----:R-:W-:-:S04]  /*13f0*/  IADD3 R18, PT, PT, R17, 0x7f, -R14 ;  /* 0x0000007f11127810 */ /* 0x001fc80007ffe80e */
[----:B------:R-:W-:Y:S01]  /*1400*/  IADD3 R15, PT, PT, R18, R15, RZ ;  /* 0x0000000f120f7210 */ /* 0x000fe20007ffe0ff */
[----:B-1----:R-:W-:-:S04]  /*1410*/  FFMA R21, R16, R19, 1 ;  /* 0x3f80000010157423 */ /* 0x002fc80000000013 */
[----:B------:R-:W-:-:S04]  /*1420*/  FFMA R21, R16, R21, R16 ;  /* 0x0000001510157223 */ /* 0x000fc80000000010 */
[----:B------:R-:W-:-:S04]  /*1430*/  FFMA R16, R0, R21, RZ ;  /* 0x0000001500107223 */ /* 0x000fc800000000ff */
[----:B------:R-:W-:-:S04]  /*1440*/  FFMA R20, R19, R16, R0 ;  /* 0x0000001013147223 */ /* 0x000fc80000000000 */
[----:B------:R-:W-:-:S04]  /*1450*/  FFMA R16, R21, R20, R16 ;  /* 0x0000001415107223 */ /* 0x000fc80000000010 */
[----:B------:R-:W-:-:S04]  /*1460*/  FFMA R19, R19, R16, R0 ;  /* 0x0000001013137223 */ /* 0x000fc80000000000 */
[----:B------:R-:W-:-:S05]  /*1470*/  FFMA R0, R21, R19, R16 ;  /* 0x0000001315007223 */ /* 0x000fca0000000010 */
[----:B------:R-:W-:-:S04]  /*1480*/  SHF.R.U32.HI R14, RZ, 0x17, R0 ;  /* 0x00000017ff0e7819 */ /* 0x000fc80000011600 */
[----:B------:R-:W-:-:S05]  /*1490*/  LOP3.LUT R14, R14, 0xff, RZ, 0xc0, !PT ;  /* 0x000000ff0e0e7812 */ /* 0x000fca00078ec0ff */
[----:B------:R-:W-:-:S05]  /*14a0*/  IMAD.IADD R14, R14, 0x1, R15 ;  /* 0x000000010e0e7824 */ /* 0x000fca00078e020f */
[----:B------:R-:W-:-:S04]  /*14b0*/  IADD3 R17, PT, PT, R14, -0x1, RZ ;  /* 0xffffffff0e117810 */ /* 0x000fc80007ffe0ff */
        /* <DEDUP_REMOVED lines=9> */
[-CC-:B------:R-:W-:Y:S01]  /*1550*/  FFMA.RZ R15, R21, R19.reuse, R16.reuse ;  /* 0x00000013150f7223 */ /* 0x180fe2000000c010 */
[C---:B------:R-:W-:Y:S01]  /*1560*/  VIADD R18, R14.reuse, 0x20 ;  /* 0x000000200e127836 */ /* 0x040fe20000000000 */
[C---:B------:R-:W-:Y:S02]  /*1570*/  ISETP.NE.AND P2, PT, R14.reuse, RZ, PT ;  /* 0x000000ff0e00720c */ /* 0x040fe40003f45270 */
[C---:B------:R-:W-:Y:S02]  /*1580*/  ISETP.NE.AND P1, PT, R14.reuse, RZ, PT ;  /* 0x000000ff0e00720c */ /* 0x040fe40003f25270 */
[----:B------:R-:W-:Y:S01]  /*1590*/  LOP3.LUT R17, R15, 0x7fffff, RZ, 0xc0, !PT ;  /* 0x007fffff0f117812 */ /* 0x000fe200078ec0ff */
[CCC-:B------:R-:W-:Y:S01]  /*15a0*/  FFMA.RP R15, R21.reuse, R19.reuse, R16.reuse ;  /* 0x00000013150f7223 */ /* 0x1c0fe20000008010 */
[----:B------:R-:W-:Y:S01]  /*15b0*/  FFMA.RM R16, R21, R19, R16 ;  /* 0x0000001315107223 */ /* 0x000fe20000004010 */
[----:B------:R-:W-:Y:S02]  /*15c0*/  IADD3 R14, PT, PT, -R14, RZ, RZ ;  /* 0x000000ff0e0e7210 */ /* 0x000fe40007ffe1ff */
[----:B------:R-:W-:-:S02]  /*15d0*/  LOP3.LUT R17, R17, 0x800000, RZ, 0xfc, !PT ;  /* 0x0080000011117812 */ /* 0x000fc400078efcff */
[----:B------:R-:W-:Y:S02]  /*15e0*/  FSETP.NEU.FTZ.AND P0, PT, R15, R16, PT ;  /* 0x000000100f00720b */ /* 0x000fe40003f1d000 */
[----:B------:R-:W-:Y:S02]  /*15f0*/  SHF.L.U32 R18, R17, R18, RZ ;  /* 0x0000001211127219 */ /* 0x000fe400000006ff */
[----:B------:R-:W-:Y:S02]  /*1600*/  SEL R14, R14, RZ, P2 ;  /* 0x000000ff0e0e7207 */ /* 0x000fe40001000000 */
[----:B------:R-:W-:Y:S02]  /*1610*/  ISETP.NE.AND P1, PT, R18, RZ, P1 ;  /* 0x000000ff1200720c */ /* 0x000fe40000f25270 */
[----:B------:R-:W-:Y:S02]  /*1620*/  SHF.R.U32.HI R14, RZ, R14, R17 ;  /* 0x0000000eff0e7219 */ /* 0x000fe40000011611 */
[----:B------:R-:W-:-:S02]  /*1630*/  PLOP3.LUT P0, PT, P0, P1, PT, 0xf8, 0x8f ;  /* 0x00000000008f781c */ /* 0x000fc40000703f70 */
[----:B------:R-:W-:Y:S02]  /*1640*/  SHF.R.U32.HI R16, RZ, 0x1, R14 ;  /* 0x00000001ff107819 */ /* 0x000fe4000001160e */
[----:B------:R-:W-:-:S04]  /*1650*/  SEL R15, RZ, 0x1, !P0 ;  /* 0x00000001ff0f7807 */ /* 0x000fc80004000000 */
[----:B------:R-:W-:-:S04]  /*1660*/  LOP3.LUT R15, R15, 0x1, R16, 0xf8, !PT ;  /* 0x000000010f0f7812 */ /* 0x000fc800078ef810 */
[----:B------:R-:W-:-:S04]  /*1670*/  LOP3.LUT R15, R15, R14, RZ, 0xc0, !PT ;  /* 0x0000000e0f0f7212 */ /* 0x000fc800078ec0ff */
[----:B------:R-:W-:-:S04]  /*1680*/  IADD3 R15, PT, PT, R16, R15, RZ ;  /* 0x0000000f100f7210 */ /* 0x000fc80007ffe0ff */
[----:B------:R-:W-:Y:S01]  /*1690*/  LOP3.LUT R0, R15, R0, RZ, 0xfc, !PT ;  /* 0x000000000f007212 */ /* 0x000fe200078efcff */
[----:B------:R-:W-:Y:S06]  /*16a0*/  BRA `(.L_x_49) ;  /* 0x0000000000107947 */ /* 0x000fec0003800000 */
.L_x_48:
[----:B------:R-:W-:-:S04]  /*16b0*/  LOP3.LUT R0, R0, 0x80000000, RZ, 0xc0, !PT ;  /* 0x8000000000007812 */ /* 0x000fc800078ec0ff */
[----:B------:R-:W-:Y:S01]  /*16c0*/  LOP3.LUT R0, R0, 0x7f800000, RZ, 0xfc, !PT ;  /* 0x7f80000000007812 */ /* 0x000fe200078efcff */
[----:B------:R-:W-:Y:S06]  /*16d0*/  BRA `(.L_x_49) ;  /* 0x0000000000047947 */ /* 0x000fec0003800000 */
.L_x_47:
[----:B------:R-:W-:-:S07]  /*16e0*/  IMAD R0, R15, 0x800000, R0 ;  /* 0x008000000f007824 */ /* 0x000fce00078e0200 */
.L_x_49:
[----:B------:R-:W-:Y:S05]  /*16f0*/  BSYNC.RECONVERGENT B3 ;  /* 0x0000000000037941 */ /* 0x000fea0003800200 */
.L_x_46:
[----:B------:R-:W-:Y:S05]  /*1700*/  BRA `(.L_x_50) ;  /* 0x0000000000207947 */ /* 0x000fea0003800000 */
.L_x_45:
[----:B------:R-:W-:-:S04]  /*1710*/  LOP3.LUT R0, R19, 0x80000000, R0, 0x48, !PT ;  /* 0x8000000013007812 */ /* 0x000fc800078e4800 */
[----:B------:R-:W-:Y:S01]  /*1720*/  LOP3.LUT R0, R0, 0x7f800000, RZ, 0xfc, !PT ;  /* 0x7f80000000007812 */ /* 0x000fe200078efcff */
[----:B------:R-:W-:Y:S06]  /*1730*/  BRA `(.L_x_50) ;  /* 0x0000000000147947 */ /* 0x000fec0003800000 */
.L_x_44:
[----:B------:R-:W-:Y:S01]  /*1740*/  LOP3.LUT R0, R19, 0x80000000, R0, 0x48, !PT ;  /* 0x8000000013007812 */ /* 0x000fe200078e4800 */
[----:B------:R-:W-:Y:S06]  /*1750*/  BRA `(.L_x_50) ;  /* 0x00000000000c7947 */ /* 0x000fec0003800000 */
.L_x_43:
[----:B------:R-:W0:Y:S01]  /*1760*/  MUFU.RSQ R0, -QNAN ;  /* 0xffc0000000007908 */ /* 0x000e220000001400 */
[----:B------:R-:W-:Y:S05]  /*1770*/  BRA `(.L_x_50) ;  /* 0x0000000000047947 */ /* 0x000fea0003800000 */
.L_x_42:
[----:B------:R-:W-:-:S07]  /*1780*/  FADD.FTZ R0, R0, R3 ;  /* 0x0000000300007221 */ /* 0x000fce0000010000 */
.L_x_50:
[----:B------:R-:W-:Y:S05]  /*1790*/  BSYNC.RECONVERGENT B2 ;  /* 0x0000000000027941 */ /* 0x000fea0003800200 */
.L_x_40:
[----:B------:R-:W-:Y:S01]  /*17a0*/  HFMA2 R15, -RZ, RZ, 0, 0 ;  /* 0x00000000ff0f7431 */ /* 0x000fe200000001ff */
[----:B------:R-:W-:-:S04]  /*17b0*/  MOV R14, R12 ;  /* 0x0000000c000e7202 */ /* 0x000fc80000000f00 */
[----:B0-----:R-:W-:Y:S05]  /*17c0*/  RET.REL.NODEC R14 `(_Z11b_grad_convPA5_A5_fPA24_A24_fPA28_f) ;  /* 0xffffffe80e0c7950 */ /* 0x001fea0003c3ffff */
.L_x_51:
        /* <DEDUP_REMOVED lines=11> */
.L_x_205:


//--------------------- .text._Z17b_before_act_convPA24_A24_fS1_S1_ --------------------------
	.section	.text._Z17b_before_act_convPA24_A24_fS1_S1_,"ax",@progbits
	.align	128
        .global         _Z17b_before_act_convPA24_A24_fS1_S1_
        .type           _Z17b_before_act_convPA24_A24_fS1_S1_,@function
        .size           _Z17b_before_act_convPA24_A24_fS1_S1_,(.L_x_206 - _Z17b_before_act_convPA24_A24_fS1_S1_)
        .other          _Z17b_before_act_convPA24_A24_fS1_S1_,@"STO_CUDA_ENTRY STV_DEFAULT"
_Z17b_before_act_convPA24_A24_fS1_S1_:
.text._Z17b_before_act_convPA24_A24_fS1_S1_:
[----:B------:R-:W-:Y:S08]  /*0000*/  LDC R1, c[0x0][0x37c] ;  /* 0x0000df00ff017b82 */ /* 0x000ff00000000800 */
[----:B------:R-:W0:Y:S01]  /*0010*/  LDC R2, c[0x0][0x360] ;  /* 0x0000d800ff027b82 */ /* 0x000e220000000800 */
[----:B------:R-:W0:Y:S01]  /*0020*/  LDCU UR4, c[0x0][0x370] ;  /* 0x00006e00ff0477ac */ /* 0x000e220008000800 */
[----:B------:R-:W1:Y:S01]  /*0030*/  S2R R5, SR_TID.X ;  /* 0x0000000000057919 */ /* 0x000e620000002100 */
[----:B0-----:R-:W-:-:S05]  /*0040*/  IMAD R0, R2, UR4, RZ ;  /* 0x0000000402007c24 */ /* 0x001fca000f8e02ff */
[----:B------:R-:W1:Y:S01]  /*0050*/  S2UR UR4, SR_CTAID.X ;  /* 0x00000000000479c3 */ /* 0x000e620000002500 */
[-C--:B------:R-:W-:Y:S02]  /*0060*/  IABS R9, R0.reuse ;  /* 0x0000000000097213 */ /* 0x080fe40000000000 */
[----:B------:R-:W-:Y:S02]  /*0070*/  IABS R8, R0 ;  /* 0x0000000000087213 */ /* 0x000fe40000000000 */
[----:B------:R-:W0:Y:S08]  /*0080*/  I2F.RP R4, R9 ;  /* 0x0000000900047306 */ /* 0x000e300000209400 */
[----:B0-----:R-:W0:Y:S01]  /*0090*/  MUFU.RCP R4, R4 ;  /* 0x0000000400047308 */ /* 0x001e220000001000 */
[----:B-1----:R-:W-:-:S04]  /*00a0*/  IMAD R2, R2, UR4, R5 ;  /* 0x0000000402027c24 */ /* 0x002fc8000f8e0205 */
[----:B------:R-:W-:-:S05]  /*00b0*/  IMAD R5, R2, 0xd80, RZ ;  /* 0x00000d8002057824 */ /* 0x000fca00078e02ff */
[----:B------:R-:W-:-:S04]  /*00c0*/  IADD3 R7, PT, PT, R5, 0xd80, RZ ;  /* 0x00000d8005077810 */ /* 0x000fc80007ffe0ff */
[----:B------:R-:W-:Y:S02]  /*00d0*/  IABS R13, R7 ;  /* 0x00000007000d7213 */ /* 0x000fe40000000000 */
[----:B------:R-:W-:Y:S02]  /*00e0*/  LOP3.LUT R7, R7, R0, RZ, 0x3c, !PT ;  /* 0x0000000007077212 */ /* 0x000fe400078e3cff */
[----:B0-----:R-:W-:Y:S02]  /*00f0*/  IADD3 R3, PT, PT, R4, 0xffffffe, RZ ;  /* 0x0ffffffe04037810 */ /* 0x001fe40007ffe0ff */
[----:B------:R-:W-:-:S04]  /*0100*/  ISETP.GE.AND P1, PT, R7, RZ, PT ;  /* 0x000000ff0700720c */ /* 0x000fc80003f26270 */
[----:B------:R-:W0:Y:S02]  /*0110*/  F2I.FTZ.U32.TRUNC.NTZ R3, R3 ;  /* 0x0000000300037305 */ /* 0x000e24000021f000 */
[----:B0-----:R-:W-:-:S04]  /*0120*/  IADD3 R6, PT, PT, RZ, -R3, RZ ;  /* 0x80000003ff067210 */ /* 0x001fc80007ffe0ff */
[----:B------:R-:W-:Y:S02]  /*0130*/  MOV R2, R6 ;  /* 0x0000000600027202 */ /* 0x000fe40000000f00 */
[----:B------:R-:W-:Y:S02]  /*0140*/  IABS R6, R5 ;  /* 0x0000000500067213 */ /* 0x000fe40000000000 */
[----:B------:R-:W-:Y:S01]  /*0150*/  LOP3.LUT R5, R5, R0, RZ, 0x3c, !PT ;  /* 0x0000000005057212 */ /* 0x000fe200078e3cff */
[----:B------:R-:W-:Y:S02]  /*0160*/  IMAD R11, R2, R9, RZ ;  /* 0x00000009020b7224 */ /* 0x000fe400078e02ff */
[----:B------:R-:W-:Y:S01]  /*0170*/  IMAD.MOV.U32 R2, RZ, RZ, RZ ;  /* 0x000000ffff027224 */ /* 0x000fe200078e00ff */
[----:B------:R-:W-:-:S03]  /*0180*/  ISETP.GE.AND P0, PT, R5, RZ, PT ;  /* 0x000000ff0500720c */ /* 0x000fc60003f06270 */
[----:B------:R-:W-:Y:S01]  /*0190*/  IMAD.HI.U32 R2, R3, R11, R2 ;  /* 0x0000000b03027227 */ /* 0x000fe200078e0002 */
[----:B------:R-:W-:-:S05]  /*01a0*/  IADD3 R11, PT, PT, RZ, -R8, RZ ;  /* 0x80000008ff0b7210 */ /* 0x000fca0007ffe0ff */
[----:B------:R-:W-:-:S04]  /*01b0*/  IMAD.HI.U32 R3, R2, R6, RZ ;  /* 0x0000000602037227 */ /* 0x000fc800078e00ff */
[----:B------:R-:W-:-:S04]  /*01c0*/  IMAD.HI.U32 R4, R2, R13, RZ ;  /* 0x0000000d02047227 */ /* 0x000fc800078e00ff */
[-C--:B------:R-:W-:Y:S02]  /*01d0*/  IMAD R2, R3, R11.reuse, R6 ;  /* 0x0000000b03027224 */ /* 0x080fe400078e0206 */
[----:B------:R-:W-:-:S03]  /*01e0*/  IMAD R6, R4, R11, R13 ;  /* 0x0000000b04067224 */ /* 0x000fc600078e020d */
[C---:B------:R-:W-:Y:S02]  /*01f0*/  ISETP.GT.U32.AND P4, PT, R9.reuse, R2, PT ;  /* 0x000000020900720c */ /* 0x040fe40003f84070 */
[----:B------:R-:W-:-:S11]  /*0200*/  ISETP.GT.U32.AND P5, PT, R9, R6, PT ;  /* 0x000000060900720c */ /* 0x000fd60003fa4070 */
[-C--:B------:R-:W-:Y:S02]  /*0210*/  @!P4 IADD3 R2, PT, PT, R2, -R9.reuse, RZ ;  /* 0x800000090202c210 */ /* 0x080fe40007ffe0ff */
[-C--:B------:R-:W-:Y:S01]  /*0220*/  @!P5 IADD3 R6, PT, PT, R6, -R9.reuse, RZ ;  /* 0x800000090606d210 */ /* 0x080fe20007ffe0ff */
[----:B------:R-:W-:Y:S01]  /*0230*/  @!P5 VIADD R4, R4, 0x1 ;  /* 0x000000010404d836 */ /* 0x000fe20000000000 */
[-C--:B------:R-:W-:Y:S02]  /*0240*/  ISETP.GE.U32.AND P2, PT, R2, R9.reuse, PT ;  /* 0x000000090200720c */ /* 0x080fe40003f46070 */
[----:B------:R-:W-:Y:S02]  /*0250*/  ISETP.GE.U32.AND P3, PT, R6, R9, PT ;  /* 0x000000090600720c */ /* 0x000fe40003f66070 */
[----:B------:R-:W-:-:S09]  /*0260*/  @!P4 IADD3 R3, PT, PT, R3, 0x1, RZ ;  /* 0x000000010303c810 */ /* 0x000fd20007ffe0ff */
[----:B------:R-:W-:Y:S02]  /*0270*/  @P2 IADD3 R3, PT, PT, R3, 0x1, RZ ;  /* 0x0000000103032810 */ /* 0x000fe40007ffe0ff */
[----:B------:R-:W-:Y:S02]  /*0280*/  @P3 IADD3 R4, PT, PT, R4, 0x1, RZ ;  /* 0x0000000104043810 */ /* 0x000fe40007ffe0ff */
[----:B------:R-:W-:Y:S02]  /*0290*/  ISETP.NE.AND P2, PT, R0, RZ, PT ;  /* 0x000000ff0000720c */ /* 0x000fe40003f45270 */
[----:B------:R-:W-:Y:S02]  /*02a0*/  LOP3.LUT R0, RZ, R0, RZ, 0x33, !PT ;  /* 0x00000000ff007212 */ /* 0x000fe400078e33ff */
[----:B------:R-:W-:Y:S02]  /*02b0*/  @!P0 IADD3 R3, PT, PT, -R3, RZ, RZ ;  /* 0x000000ff03038210 */ /* 0x000fe40007ffe1ff */
[----:B------:R-:W-:-:S02]  /*02c0*/  @!P1 IADD3 R4, PT, PT, -R4, RZ, RZ ;  /* 0x000000ff04049210 */ /* 0x000fc40007ffe1ff */
[C---:B------:R-:W-:Y:S02]  /*02d0*/  SEL R11, R0.reuse, R3, !P2 ;  /* 0x00000003000b7207 */ /* 0x040fe40005000000 */
[----:B------:R-:W-:-:S04]  /*02e0*/  SEL R10, R0, R4, !P2 ;  /* 0x00000004000a7207 */ /* 0x000fc80005000000 */
[----:B------:R-:W-:-:S13]  /*02f0*/  ISETP.GT.AND P0, PT, R10, R11, PT ;  /* 0x0000000b0a00720c */ /* 0x000fda0003f04270 */
[----:B------:R-:W-:Y:S05]  /*0300*/  @!P0 EXIT ;  /* 0x000000000000894d */ /* 0x000fea0003800000 */
[----:B------:R-:W-:Y:S01]  /*0310*/  IMAD.IADD R0, R10, 0x1, -R11 ;  /* 0x000000010a007824 */ /* 0x000fe200078e0a0b */
[----:B------:R-:W0:Y:S01]  /*0320*/  LDCU.64 UR4, c[0x0][0x358] ;  /* 0x00006b00ff0477ac */ /* 0x000e220008000a00 */
[----:B------:R-:W-:Y:S01]  /*0330*/  BSSY.RECONVERGENT B0, `(.L_x_52) ;  /* 0x000003e000007945 */ /* 0x000fe20003800200 */
[----:B------:R-:W-:Y:S02]  /*0340*/  IADD3 R13, PT, PT, R11, 0x1, RZ ;  /* 0x000000010b0d7810 */ /* 0x000fe40007ffe0ff */
[----:B------:R-:W-:-:S04]  /*0350*/  LOP3.LUT R0, R0, 0x1, RZ, 0xc0, !PT ;  /* 0x0000000100007812 */ /* 0x000fc800078ec0ff */
[----:B------:R-:W-:-:S13]  /*0360*/  ISETP.NE.U32.AND P0, PT, R0, 0x1, PT ;  /* 0x000000010000780c */ /* 0x000fda0003f05070 */
[----:B0-----:R-:W-:Y:S05]  /*0370*/  @P0 BRA `(.L_x_53) ;  /* 0x0000000000e40947 */ /* 0x001fea0003800000 */
        /* <DEDUP_REMOVED lines=12> */
[----:B0-----:R-:W-:-:S03]  /*0440*/  IMAD.WIDE R2, R6, 0x900, R2 ;  /* 0x0000090006027825 */ /* 0x001fc600078e0202 */
[----:B------:R-:W-:Y:S01]  /*0450*/  LEA.HI R4, R8, R9, RZ, 0x1e ;  /* 0x0000000908047211 */ /* 0x000fe200078ff0ff */
[----:B------:R-:W-:-:S04]  /*0460*/  IMAD R5, R5, -0x18, R0 ;  /* 0xffffffe805057824 */ /* 0x000fc800078e0200 */
[----:B------:R-:W-:-:S04]  /*0470*/  IMAD.WIDE R2, R5, 0x60, R2 ;  /* 0x0000006005027825 */ /* 0x000fc800078e0202 */
[----:B------:R-:W-:-:S04]  /*0480*/  IMAD R4, R4, -0x18, R7 ;  /* 0xffffffe804047824 */ /* 0x000fc800078e0207 */
[----:B------:R-:W-:-:S06]  /*0490*/  IMAD.WIDE R2, R4, 0x4, R2 ;  /* 0x0000000404027825 */ /* 0x000fcc00078e0202 */
[----:B------:R-:W2:Y:S01]  /*04a0*/  LDG.E R2, desc[UR4][R2.64] ;  /* 0x0000000402027981 */ /* 0x000ea2000c1e1900 */
[----:B------:R-:W-:Y:S01]  /*04b0*/  HFMA2 R7, -RZ, RZ, 0.96630859375, -0.0022525787353515625 ;  /* 0x3bbb989dff077431 */ /* 0x000fe200000001ff */
[----:B------:R-:W-:Y:S01]  /*04c0*/  MOV R9, 0x437c0000 ;  /* 0x437c000000097802 */ /* 0x000fe20000000f00 */
[----:B------:R-:W-:Y:S03]  /*04d0*/  BSSY.RECONVERGENT B1, `(.L_x_54) ;  /* 0x0000015000017945 */ /* 0x000fe60003800200 */
[----:B--2---:R-:W-:-:S04]  /*04e0*/  FFMA.SAT R0, R2, -R7, 0.5 ;  /* 0x3f00000002007423 */ /* 0x004fc80000002807 */
[----:B------:R-:W-:-:S04]  /*04f0*/  FFMA.RM R0, R0, R9, 12582913 ;  /* 0x4b40000100007423 */ /* 0x000fc80000004009 */
[C---:B------:R-:W-:Y:S01]  /*0500*/  FADD R7, R0.reuse, -12583039 ;  /* 0xcb40007f00077421 */ /* 0x040fe20000000000 */
[----:B------:R-:W-:-:S03]  /*0510*/  SHF.L.U32 R0, R0, 0x17, RZ ;  /* 0x0000001700007819 */ /* 0x000fc600000006ff */
[----:B------:R-:W-:-:S04]  /*0520*/  FFMA R7, R2, -1.4426950216293334961, -R7 ;  /* 0xbfb8aa3b02077823 */ /* 0x000fc80000000807 */
[----:B------:R-:W-:-:S06]  /*0530*/  FFMA R7, R2, -1.925963033500011079e-08, R7 ;  /* 0xb2a5706002077823 */ /* 0x000fcc0000000007 */
[----:B------:R-:W0:Y:S02]  /*0540*/  MUFU.EX2 R7, R7 ;  /* 0x0000000700077308 */ /* 0x000e240000000800 */
[----:B0-----:R-:W-:-:S04]  /*0550*/  FFMA R9, R0, R7, 1 ;  /* 0x3f80000000097423 */ /* 0x001fc80000000007 */
[----:B------:R-:W-:-:S05]  /*0560*/  VIADD R0, R9, 0x1800000 ;  /* 0x0180000009007836 */ /* 0x000fca0000000000 */
[----:B------:R-:W-:-:S04]  /*0570*/  LOP3.LUT R0, R0, 0x7f800000, RZ, 0xc0, !PT ;  /* 0x7f80000000007812 */ /* 0x000fc800078ec0ff */
[----:B------:R-:W-:-:S13]  /*0580*/  ISETP.GT.U32.AND P0, PT, R0, 0x1ffffff, PT ;  /* 0x01ffffff0000780c */ /* 0x000fda0003f04070 */
[----:B------:R-:W-:Y:S05]  /*0590*/  @P0 BRA `(.L_x_55) ;  /* 0x0000000000100947 */ /* 0x000fea0003800000 */
[----:B------:R-:W-:Y:S02]  /*05a0*/  MOV R0, R9 ;  /* 0x0000000900007202 */ /* 0x000fe40000000f00 */
[----:B------:R-:W-:-:S07]  /*05b0*/  MOV R16, 0x5d0 ;  /* 0x000005d000107802 */ /* 0x000fce0000000f00 */
[----:B------:R-:W-:Y:S05]  /*05c0*/  CALL.REL.NOINC `($__internal_2_$__cuda_sm20_rcp_rn_f32_slowpath) ;  /* 0x0000000800247944 */ /* 0x000fea0003c00000 */
[----:B------:R-:W-:Y:S05]  /*05d0*/  BRA `(.L_x_56) ;  /* 0x0000000000107947 */ /* 0x000fea0003800000 */
.L_x_55:
[----:B------:R-:W0:Y:S02]  /*05e0*/  MUFU.RCP R0, R9 ;  /* 0x0000000900007308 */ /* 0x000e240000001000 */
[----:B0-----:R-:W-:-:S04]  /*05f0*/  FFMA R2, R9, R0, -1 ;  /* 0xbf80000009027423 */ /* 0x001fc80000000000 */
[----:B------:R-:W-:-:S04]  /*0600*/  FADD.FTZ R3, -R2, -RZ ;  /* 0x800000ff02037221 */ /* 0x000fc80000010100 */
[----:B------:R-:W-:-:S07]  /*0610*/  FFMA R0, R0, R3, R0 ;  /* 0x0000000300007223 */ /* 0x000fce0000000000 */
.L_x_56:
[----:B------:R-:W-:Y:S05]  /*0620*/  BSYNC.RECONVERGENT B1 ;  /* 0x0000000000017941 */ /* 0x000fea0003800200 */
.L_x_54:
[----:B------:R-:W0:Y:S08]  /*0630*/  LDC.64 R2, c[0x0][0x388] ;  /* 0x0000e200ff027b82 */ /* 0x000e300000000a00 */
[----:B------:R-:W1:Y:S01]  /*0640*/  LDC.64 R8, c[0x0][0x380] ;  /* 0x0000e000ff087b82 */ /* 0x000e620000000a00 */
[----:B0-----:R-:W-:-:S04]  /*0650*/  IMAD.WIDE R2, R6, 0x900, R2 ;  /* 0x0000090006027825 */ /* 0x001fc800078e0202 */
[----:B------:R-:W-:-:S04]  /*0660*/  IMAD.WIDE R2, R5, 0x60, R2 ;  /* 0x0000006005027825 */ /* 0x000fc800078e0202 */
[----:B------:R-:W-:-:S06]  /*0670*/  IMAD.WIDE R2, R4, 0x4, R2 ;  /* 0x0000000404027825 */ /* 0x000fcc00078e0202 */
[----:B------:R-:W2:Y:S01]  /*0680*/  LDG.E R3, desc[UR4][R2.64] ;  /* 0x0000000402037981 */ /* 0x000ea2000c1e1900 */
[----:B-1----:R-:W-:Y:S01]  /*0690*/  IMAD.WIDE R6, R6, 0x900, R8 ;  /* 0x0000090006067825 */ /* 0x002fe200078e0208 */
[----:B------:R-:W-:-:S03]  /*06a0*/  MOV R11, R13 ;  /* 0x0000000d000b7202 */ /* 0x000fc60000000f00 */
[----:B------:R-:W-:-:S04]  /*06b0*/  IMAD.WIDE R6, R5, 0x60, R6 ;  /* 0x0000006005067825 */ /* 0x000fc800078e0206 */
[----:B------:R-:W-:Y:S01]  /*06c0*/  FADD R5, -R0, 1 ;  /* 0x3f80000000057421 */ /* 0x000fe20000000100 */
[----:B------:R-:W-:-:S04]  /*06d0*/  IMAD.WIDE R6, R4, 0x4, R6 ;  /* 0x0000000404067825 */ /* 0x000fc800078e0206 */
[----:B--2---:R-:W-:-:S04]  /*06e0*/  FMUL R0, R3, R0 ;  /* 0x0000000003007220 */ /* 0x004fc80000400000 */
[----:B------:R-:W-:-:S05]  /*06f0*/  FMUL R5, R0, R5 ;  /* 0x0000000500057220 */ /* 0x000fca0000400000 */
[----:B------:R0:W-:Y:S02]  /*0700*/  STG.E desc[UR4][R6.64], R5 ;  /* 0x0000000506007986 */ /* 0x0001e4000c101904 */
.L_x_53:
[----:B------:R-:W-:Y:S05]  /*0710*/  BSYNC.RECONVERGENT B0 ;  /* 0x0000000000007941 */ /* 0x000fea0003800200 */
.L_x_52:
[----:B------:R-:W1:Y:S01]  /*0720*/  LDC.64 R8, c[0x0][0x390] ;  /* 0x0000e400ff087b82 */ /* 0x000e620000000a00 */
[----:B------:R-:W-:-:S07]  /*0730*/  ISETP.NE.AND P0, PT, R10, R13, PT ;  /* 0x0000000d0a00720c */ /* 0x000fce0003f05270 */
[----:B0-----:R-:W0:Y:S08]  /*0740*/  LDC.64 R6, c[0x0][0x380] ;  /* 0x0000e000ff067b82 */ /* 0x001e300000000a00 */
[----:B------:R-:W2:Y:S01]  /*0750*/  LDC.64 R4, c[0x0][0x388] ;  /* 0x0000e200ff047b82 */ /* 0x000ea20000000a00 */
[----:B------:R-:W-:Y:S05]  /*0760*/  @!P0 EXIT ;  /* 0x000000000000894d */ /* 0x000fea0003800000 */
.L_x_63:
        /* <DEDUP_REMOVED lines=10> */
[----:B-1----:R-:W-:Y:S01]  /*0810*/  IMAD.WIDE R2, R13, 0x900, R8 ;  /* 0x000009000d027825 */ /* 0x002fe200078e0208 */
[----:B------:R-:W-:-:S03]  /*0820*/  SHF.R.U32.HI R17, RZ, 0x1f, R16 ;  /* 0x0000001fff117819 */ /* 0x000fc60000011610 */
[----:B------:R-:W-:Y:S01]  /*0830*/  IMAD R12, R15, -0x18, R0 ;  /* 0xffffffe80f0c7824 */ /* 0x000fe200078e0200 */
[----:B------:R-:W-:-:S03]  /*0840*/  LEA.HI R15, R16, R17, RZ, 0x1e ;  /* 0x00000011100f7211 */ /* 0x000fc600078ff0ff */
[----:B------:R-:W-:-:S04]  /*0850*/  IMAD.WIDE R2, R12, 0x60, R2 ;  /* 0x000000600c027825 */ /* 0x000fc800078e0202 */
[----:B------:R-:W-:-:S04]  /*0860*/  IMAD R15, R15, -0x18, R14 ;  /* 0xffffffe80f0f7824 */ /* 0x000fc800078e020e */
[----:B------:R-:W-:-:S06]  /*0870*/  IMAD.WIDE R2, R15, 0x4, R2 ;  /* 0x000000040f027825 */ /* 0x000fcc00078e0202 */
[----:B------:R-:W3:Y:S01]  /*0880*/  LDG.E R2, desc[UR4][R2.64] ;  /* 0x0000000402027981 */ /* 0x000ee2000c1e1900 */
[----:B------:R-:W-:Y:S01]  /*0890*/  HFMA2 R17, -RZ, RZ, 0.96630859375, -0.0022525787353515625 ;  /* 0x3bbb989dff117431 */ /* 0x000fe200000001ff */
[----:B------:R-:W-:Y:S01]  /*08a0*/  MOV R19, 0x437c0000 ;  /* 0x437c000000137802 */ /* 0x000fe20000000f00 */
[----:B------:R-:W-:Y:S03]  /*08b0*/  BSSY.RECONVERGENT B0, `(.L_x_57) ;  /* 0x0000015000007945 */ /* 0x000fe60003800200 */
[----:B---3--:R-:W-:-:S04]  /*08c0*/  FFMA.SAT R0, R2, -R17, 0.5 ;  /* 0x3f00000002007423 */ /* 0x008fc80000002811 */
[----:B------:R-:W-:-:S04]  /*08d0*/  FFMA.RM R0, R0, R19, 12582913 ;  /* 0x4b40000100007423 */ /* 0x000fc80000004013 */
[C---:B------:R-:W-:Y:S01]  /*08e0*/  FADD R17, R0.reuse, -12583039 ;  /* 0xcb40007f00117421 */ /* 0x040fe20000000000 */
[----:B------:R-:W-:-:S03]  /*08f0*/  IMAD.SHL.U32 R0, R0, 0x800000, RZ ;  /* 0x0080000000007824 */ /* 0x000fc600078e00ff */
[----:B------:R-:W-:-:S04]  /*0900*/  FFMA R17, R2, -1.4426950216293334961, -R17 ;  /* 0xbfb8aa3b02117823 */ /* 0x000fc80000000811 */
[----:B------:R-:W-:-:S06]  /*0910*/  FFMA R17, R2, -1.925963033500011079e-08, R17 ;  /* 0xb2a5706002117823 */ /* 0x000fcc0000000011 */
[----:B------:R-:W1:Y:S02]  /*0920*/  MUFU.EX2 R17, R17 ;  /* 0x0000001100117308 */ /* 0x000e640000000800 */
[----:B-1----:R-:W-:-:S05]  /*0930*/  FFMA R19, R0, R17, 1 ;  /* 0x3f80000000137423 */ /* 0x002fca0000000011 */
[----:B------:R-:W-:-:S04]  /*0940*/  IADD3 R0, PT, PT, R19, 0x1800000, RZ ;  /* 0x0180000013007810 */ /* 0x000fc80007ffe0ff */
[----:B------:R-:W-:-:S04]  /*0950*/  LOP3.LUT R0, R0, 0x7f800000, RZ, 0xc0, !PT ;  /* 0x7f80000000007812 */ /* 0x000fc800078ec0ff */
[----:B------:R-:W-:-:S13]  /*0960*/  ISETP.GT.U32.AND P0, PT, R0, 0x1ffffff, PT ;  /* 0x01ffffff0000780c */ /* 0x000fda0003f04070 */
[----:B------:R-:W-:Y:S05]  /*0970*/  @P0 BRA `(.L_x_58) ;  /* 0x0000000000100947 */ /* 0x000fea0003800000 */
[----:B------:R-:W-:Y:S02]  /*0980*/  MOV R0, R19 ;  /* 0x0000001300007202 */ /* 0x000fe40000000f00 */
[----:B------:R-:W-:-:S07]  /*0990*/  MOV R16, 0x9b0 ;  /* 0x000009b000107802 */ /* 0x000fce0000000f00 */
[----:B0-2---:R-:W-:Y:S05]  /*09a0*/  CALL.REL.NOINC `($__internal_2_$__cuda_sm20_rcp_rn_f32_slowpath) ;  /* 0x00000004002c7944 */ /* 0x005fea0003c00000 */
[----:B------:R-:W-:Y:S05]  /*09b0*/  BRA `(.L_x_59) ;  /* 0x0000000000107947 */ /* 0x000fea0003800000 */
.L_x_58:
[----:B------:R-:W1:Y:S02]  /*09c0*/  MUFU.RCP R0, R19 ;  /* 0x0000001300007308 */ /* 0x000e640000001000 */
[----:B-1----:R-:W-:-:S04]  /*09d0*/  FFMA R2, R19, R0, -1 ;  /* 0xbf80000013027423 */ /* 0x002fc80000000000 */
[----:B------:R-:W-:-:S04]  /*09e0*/  FADD.FTZ R3, -R2, -RZ ;  /* 0x800000ff02037221 */ /* 0x000fc80000010100 */
[----:B------:R-:W-:-:S07]  /*09f0*/  FFMA R0, R0, R3, R0 ;  /* 0x0000000300007223 */ /* 0x000fce0000000000 */
.L_x_59:
[----:B------:R-:W-:Y:S05]  /*0a00*/  BSYNC.RECONVERGENT B0 ;  /* 0x0000000000007941 */ /* 0x000fea0003800200 */
.L_x_57:
[----:B--2---:R-:W-:-:S04]  /*0a10*/  IMAD.WIDE R2, R13, 0x900, R4 ;  /* 0x000009000d027825 */ /* 0x004fc800078e0204 */
[----:B------:R-:W-:-:S04]  /*0a20*/  IMAD.WIDE R2, R12, 0x60, R2 ;  /* 0x000000600c027825 */ /* 0x000fc800078e0202 */
[----:B------:R-:W-:-:S05]  /*0a30*/  IMAD.WIDE R2, R15, 0x4, R2 ;  /* 0x000000040f027825 */ /* 0x000fca00078e0202 */
[----:B------:R1:W2:Y:S01]  /*0a40*/  LDG.E R23, desc[UR4][R2.64] ;  /* 0x0000000402177981 */ /* 0x0002a2000c1e1900 */
[----:B------:R-:W-:Y:S01]  /*0a50*/  IADD3 R17, PT, PT, R11, 0x1, RZ ;  /* 0x000000010b117810 */ /* 0x000fe20007ffe0ff */
[----:B0-----:R-:W-:-:S04]  /*0a60*/  IMAD.WIDE R20, R13, 0x900, R6 ;  /* 0x000009000d147825 */ /* 0x001fc800078e0206 */
        /* <DEDUP_REMOVED lines=13> */
[----:B------:R-:W-:Y:S01]  /*0b40*/  LEA.HI R25, R22, R13, RZ, 0x1e ;  /* 0x0000000d16197211 */ /* 0x000fe200078ff0ff */
[----:B------:R-:W-:-:S04]  /*0b50*/  IMAD.WIDE R12, R12, 0x60, R20 ;  /* 0x000000600c0c7825 */ /* 0x000fc800078e0214 */
[----:B------:R-:W-:-:S04]  /*0b60*/  IMAD.WIDE R2, R19, 0x60, R2 ;  /* 0x0000006013027825 */ /* 0x000fc800078e0202 */
[----:B------:R-:W-:Y:S02]  /*0b70*/  IMAD R14, R25, -0x18, R14 ;  /* 0xffffffe8190e7824 */ /* 0x000fe400078e020e */
[----:B------:R-:W-:-:S04]  /*0b80*/  IMAD.WIDE R12, R15, 0x4, R12 ;  /* 0x000000040f0c7825 */ /* 0x000fc800078e020c */
[----:B------:R-:W-:-:S04]  /*0b90*/  IMAD.WIDE R2, R14, 0x4, R2 ;  /* 0x000000040e027825 */ /* 0x000fc800078e0202 */
[----:B--2---:R-:W-:Y:S01]  /*0ba0*/  FMUL R23, R23, R0 ;  /* 0x0000000017177220 */ /* 0x004fe20000400000 */
[----:B------:R-:W-:-:S04]  /*0bb0*/  FADD R0, -R0, 1 ;  /* 0x3f80000000007421 */ /* 0x000fc80000000100 */
[----:B------:R-:W-:-:S05]  /*0bc0*/  FMUL R23, R23, R0 ;  /* 0x0000000017177220 */ /* 0x000fca0000400000 */
[----:B------:R0:W-:Y:S04]  /*0bd0*/  STG.E desc[UR4][R12.64], R23 ;  /* 0x000000170c007986 */ /* 0x0001e8000c101904 */
[----:B------:R-:W2:Y:S01]  /*0be0*/  LDG.E R2, desc[UR4][R2.64] ;  /* 0x0000000402027981 */ /* 0x000ea2000c1e1900 */
[----:B------:R-:W-:Y:S02]  /*0bf0*/  HFMA2 R15, -RZ, RZ, 0.96630859375, -0.0022525787353515625 ;  /* 0x3bbb989dff0f7431 */ /* 0x000fe400000001ff */
[----:B------:R-:W-:Y:S01]  /*0c00*/  IMAD.MOV.U32 R21, RZ, RZ, 0x437c0000 ;  /* 0x437c0000ff157424 */ /* 0x000fe200078e00ff */
[----:B------:R-:W-:Y:S02]  /*0c10*/  BSSY.RECONVERGENT B0, `(.L_x_60) ;  /* 0x0000015000007945 */ /* 0x000fe40003800200 */
[----:B--2---:R-:W-:-:S04]  /*0c20*/  FFMA.SAT R0, R2, -R15, 0.5 ;  /* 0x3f00000002007423 */ /* 0x004fc8000000280f */
[----:B------:R-:W-:-:S04]  /*0c30*/  FFMA.RM R0, R0, R21, 12582913 ;  /* 0x4b40000100007423 */ /* 0x000fc80000004015 */
[C---:B------:R-:W-:Y:S01]  /*0c40*/  FADD R15, R0.reuse, -12583039 ;  /* 0xcb40007f000f7421 */ /* 0x040fe20000000000 */
[----:B------:R-:W-:-:S03]  /*0c50*/  SHF.L.U32 R0, R0, 0x17, RZ ;  /* 0x0000001700007819 */ /* 0x000fc600000006ff */
[----:B------:R-:W-:-:S04]  /*0c60*/  FFMA R15, R2, -1.4426950216293334961, -R15 ;  /* 0xbfb8aa3b020f7823 */ /* 0x000fc8000000080f */
[----:B------:R-:W-:-:S06]  /*0c70*/  FFMA R15, R2, -1.925963033500011079e-08, R15 ;  /* 0xb2a57060020f7823 */ /* 0x000fcc000000000f */
[----:B------:R-:W0:Y:S02]  /*0c80*/  MUFU.EX2 R15, R15 ;  /* 0x0000000f000f7308 */ /* 0x000e240000000800 */
[----:B0-----:R-:W-:-:S05]  /*0c90*/  FFMA R13, R0, R15, 1 ;  /* 0x3f800000000d7423 */ /* 0x001fca000000000f */
[----:B------:R-:W-:-:S04]  /*0ca0*/  IADD3 R0, PT, PT, R13, 0x1800000, RZ ;  /* 0x018000000d007810 */ /* 0x000fc80007ffe0ff */
[----:B------:R-:W-:-:S04]  /*0cb0*/  LOP3.LUT R0, R0, 0x7f800000, RZ, 0xc0, !PT ;  /* 0x7f80000000007812 */ /* 0x000fc800078ec0ff */
[----:B------:R-:W-:-:S13]  /*0cc0*/  ISETP.GT.U32.AND P0, PT, R0, 0x1ffffff, PT ;  /* 0x01ffffff0000780c */ /* 0x000fda0003f04070 */
[----:B------:R-:W-:Y:S05]  /*0cd0*/  @P0 BRA `(.L_x_61) ;  /* 0x0000000000100947 */ /* 0x000fea0003800000 */
[----:B------:R-:W-:Y:S02]  /*0ce0*/  MOV R0, R13 ;  /* 0x0000000d00007202 */ /* 0x000fe40000000f00 */
[----:B------:R-:W-:-:S07]  /*0cf0*/  MOV R16, 0xd10 ;  /* 0x00000d1000107802 */ /* 0x000fce0000000f00 */
[----:B------:R-:W-:Y:S05]  /*0d00*/  CALL.REL.NOINC `($__internal_2_$__cuda_sm20_rcp_rn_f32_slowpath) ;  /* 0x0000000000547944 */ /* 0x000fea0003c00000 */
[----:B------:R-:W-:Y:S05]  /*0d10*/  BRA `(.L_x_62) ;  /* 0x0000000000107947 */ /* 0x000fea0003800000 */
.L_x_61:
[----:B------:R-:W0:Y:S02]  /*0d20*/  MUFU.RCP R0, R13 ;  /* 0x0000000d00007308 */ /* 0x000e240000001000 */
[----:B0-----:R-:W-:-:S04]  /*0d30*/  FFMA R2, R13, R0, -1 ;  /* 0xbf8000000d027423 */ /* 0x001fc80000000000 */
[----:B------:R-:W-:-:S04]  /*0d40*/  FADD.FTZ R3, -R2, -RZ ;  /* 0x800000ff02037221 */ /* 0x000fc80000010100 */
[----:B------:R-:W-:-:S07]  /*0d50*/  FFMA R0, R0, R3, R0 ;  /* 0x0000000300007223 */ /* 0x000fce0000000000 */
.L_x_62:
[----:B------:R-:W-:Y:S05]  /*0d60*/  BSYNC.RECONVERGENT B0 ;  /* 0x0000000000007941 */ /* 0x000fea0003800200 */
.L_x_60:
[----:B------:R-:W-:-:S04]  /*0d70*/  IMAD.WIDE R2, R17, 0x900, R4 ;  /* 0x0000090011027825 */ /* 0x000fc800078e0204 */
[----:B------:R-:W-:-:S04]  /*0d80*/  IMAD.WIDE R2, R19, 0x60, R2 ;  /* 0x0000006013027825 */ /* 0x000fc800078e0202 */
[----:B------:R-:W-:-:S06]  /*0d90*/  IMAD.WIDE R2, R14, 0x4, R2 ;  /* 0x000000040e027825 */ /* 0x000fcc00078e0202 */
[----:B------:R-:W2:Y:S01]  /*0da0*/  LDG.E R3, desc[UR4][R2.64] ;  /* 0x0000000402037981 */ /* 0x000ea2000c1e1900 */
[----:B------:R-:W-:-:S04]  /*0db0*/  IMAD.WIDE R12, R17, 0x900, R6 ;  /* 0x00000900110c7825 */ /* 0x000fc800078e0206 */
[----:B------:R-:W-:Y:S01]  /*0dc0*/  FADD R15, -R0, 1 ;  /* 0x3f800000000f7421 */ /* 0x000fe20000000100 */
[----:B------:R-:W-:Y:S01]  /*0dd0*/  IADD3 R11, PT, PT, R11, 0x2, RZ ;  /* 0x000000020b0b7810 */ /* 0x000fe20007ffe0ff */
[----:B------:R-:W-:-:S03]  /*0de0*/  IMAD.WIDE R12, R19, 0x60, R12 ;  /* 0x00000060130c7825 */ /* 0x000fc600078e020c */
[----:B------:R-:W-:Y:S01]  /*0df0*/  ISETP.NE.AND P0, PT, R11, R10, PT ;  /* 0x0000000a0b00720c */ /* 0x000fe20003f05270 */
[----:B------:R-:W-:-:S04]  /*0e00*/  IMAD.WIDE R12, R14, 0x4, R12 ;  /* 0x000000040e0c7825 */ /* 0x000fc800078e020c */
[----:B--2---:R-:W-:-:S04]  /*0e10*/  FMUL R0, R3, R0 ;  /* 0x0000000003007220 */ /* 0x004fc80000400000 */
[----:B------:R-:W-:-:S05]  /*0e20*/  FMUL R15, R0, R15 ;  /* 0x0000000f000f7220 */ /* 0x000fca0000400000 */
[----:B------:R3:W-:Y:S01]  /*0e30*/  STG.E desc[UR4][R12.64], R15 ;  /* 0x0000000f0c007986 */ /* 0x0007e2000c101904 */
[----:B------:R-:W-:Y:S05]  /*0e40*/  @P0 BRA `(.L_x_63) ;  /* 0xfffffff800480947 */ /* 0x000fea000383ffff */
[----:B------:R-:W-:Y:S05]  /*0e50*/  EXIT ;  /* 0x000000000000794d */ /* 0x000fea0003800000 */
        .weak           $__internal_2_$__cuda_sm20_rcp_rn_f32_slowpath
        .type           $__internal_2_$__cuda_sm20_rcp_rn_f32_slowpath,@function
        .size           $__internal_2_$__cuda_sm20_rcp_rn_f32_slowpath,(.L_x_206 - $__internal_2_$__cuda_sm20_rcp_rn_f32_slowpath)
$__internal_2_$__cuda_sm20_rcp_rn_f32_slowpath:
[----:B------:R-:W-:Y:S01]  /*0e60*/  IMAD.SHL.U32 R2, R0, 0x2, RZ ;  /* 0x0000000200027824 */ /* 0x000fe200078e00ff */
[----:B------:R-:W-:Y:S04]  /*0e70*/  BSSY.RECONVERGENT B2, `(.L_x_64) ;  /* 0x0000030000027945 */ /* 0x000fe80003800200 */
[----:B------:R-:W-:-:S04]  /*0e80*/  SHF.R.U32.HI R2, RZ, 0x18, R2 ;  /* 0x00000018ff027819 */ /* 0x000fc80000011602 */
[----:B------:R-:W-:-:S13]  /*0e90*/  ISETP.NE.U32.AND P0, PT, R2, RZ, PT ;  /* 0x000000ff0200720c */ /* 0x000fda0003f05070 */
[----:B------:R-:W-:Y:S05]  /*0ea0*/  @P0 BRA `(.L_x_65) ;  /* 0x0000000000280947 */ /* 0x000fea0003800000 */
[----:B------:R-:W-:-:S04]  /*0eb0*/  SHF.L.U32 R2, R0, 0x1, RZ ;  /* 0x0000000100027819 */ /* 0x000fc800000006ff */
[----:B------:R-:W-:-:S13]  /*0ec0*/  ISETP.NE.AND P0, PT, R2, RZ, PT ;  /* 0x000000ff0200720c */ /* 0x000fda0003f05270 */
[----:B------:R-:W-:Y:S01]  /*0ed0*/  @P0 FFMA R18, R0, 1.84467440737095516160e+19, RZ ;  /* 0x5f80000000120823 */ /* 0x000fe200000000ff */
[----:B------:R-:W-:Y:S08]  /*0ee0*/  @!P0 MUFU.RCP R3, R0 ;  /* 0x0000000000038308 */ /* 0x000ff00000001000 */
[----:B------:R-:W0:Y:S02]  /*0ef0*/  @P0 MUFU.RCP R21, R18 ;  /* 0x0000001200150308 */ /* 0x000e240000001000 */
[----:B0-----:R-:W-:-:S04]  /*0f00*/  @P0 FFMA R2, R18, R21, -1 ;  /* 0xbf80000012020423 */ /* 0x001fc80000000015 */
[----:B------:R-:W-:-:S04]  /*0f10*/  @P0 FADD.FTZ R2, -R2, -RZ ;  /* 0x800000ff02020221 */ /* 0x000fc80000010100 */
[----:B------:R-:W-:-:S04]  /*0f20*/  @P0 FFMA R2, R21, R2, R21 ;  /* 0x0000000215020223 */ /* 0x000fc80000000015 */
[----:B------:R-:W-:Y:S01]  /*0f30*/  @P0 FFMA R3, R2, 1.84467440737095516160e+19, RZ ;  /* 0x5f80000002030823 */ /* 0x000fe200000000ff */
[----:B------:R-:W-:Y:S06]  /*0f40*/  BRA `(.L_x_66) ;  /* 0x0000000000887947 */ /* 0x000fec0003800000 */
.L_x_65:
[----:B------:R-:W-:-:S04]  /*0f50*/  IADD3 R3, PT, PT, R2, -0xfd, RZ ;  /* 0xffffff0302037810 */ /* 0x000fc80007ffe0ff */
[----:B------:R-:W-:-:S13]  /*0f60*/  ISETP.GT.U32.AND P0, PT, R3, 0x1, PT ;  /* 0x000000010300780c */ /* 0x000fda0003f04070 */
[----:B------:R-:W-:Y:S05]  /*0f70*/  @P0 BRA `(.L_x_67) ;  /* 0x0000000000780947 */ /* 0x000fea0003800000 */
[----:B------:R-:W-:Y:S02]  /*0f80*/  LOP3.LUT R18, R0, 0x7fffff, RZ, 0xc0, !PT ;  /* 0x007fffff00127812 */ /* 0x000fe400078ec0ff */
[----:B------:R-:W-:Y:S02]  /*0f90*/  MOV R24, 0x3 ;  /* 0x0000000300187802 */ /* 0x000fe40000000f00 */
[----:B------:R-:W-:Y:S02]  /*0fa0*/  LOP3.LUT R20, R18, 0x3f800000, RZ, 0xfc, !PT ;  /* 0x3f80000012147812 */ /* 0x000fe400078efcff */
[----:B------:R-:W-:Y:S02]  /*0fb0*/  SHF.L.U32 R23, R24, R3, RZ ;  /* 0x0000000318177219 */ /* 0x000fe400000006ff */
[----:B------:R-:W0:Y:S02]  /*0fc0*/  MUFU.RCP R21, R20 ;  /* 0x0000001400157308 */ /* 0x000e240000001000 */
[----:B0-----:R-:W-:-:S04]  /*0fd0*/  FFMA R18, R20, R21, -1 ;  /* 0xbf80000014127423 */ /* 0x001fc80000000015 */
[----:B------:R-:W-:-:S04]  /*0fe0*/  FADD.FTZ R18, -R18, -RZ ;  /* 0x800000ff12127221 */ /* 0x000fc80000010100 */
[CCC-:B------:R-:W-:Y:S01]  /*0ff0*/  FFMA.RM R22, R21.reuse, R18.reuse, R21.reuse ;  /* 0x0000001215167223 */ /* 0x1c0fe20000004015 */
[----:B------:R-:W-:-:S04]  /*1000*/  FFMA.RP R21, R21, R18, R21 ;  /* 0x0000001215157223 */ /* 0x000fc80000008015 */
[C---:B------:R-:W-:Y:S02]  /*1010*/  LOP3.LUT R18, R22.reuse, 0x7fffff, RZ, 0xc0, !PT ;  /* 0x007fffff16127812 */ /* 0x040fe400078ec0ff */
[----:B------:R-:W-:Y:S02]  /*1020*/  FSETP.NEU.FTZ.AND P0, PT, R22, R21, PT ;  /* 0x000000151600720b */ /* 0x000fe40003f1d000 */
[----:B------:R-:W-:Y:S02]  /*1030*/  LOP3.LUT R18, R18, 0x800000, RZ, 0xfc, !PT ;  /* 0x0080000012127812 */ /* 0x000fe400078efcff */
[----:B------:R-:W-:Y:S02]  /*1040*/  SEL R21, RZ, 0xffffffff, !P0 ;  /* 0xffffffffff157807 */ /* 0x000fe40004000000 */
[----:B------:R-:W-:Y:S02]  /*1050*/  LOP3.LUT R20, R23, R18, RZ, 0xc0, !PT ;  /* 0x0000001217147212 */ /* 0x000fe400078ec0ff */
[----:B------:R-:W-:-:S02]  /*1060*/  IADD3 R21, PT, PT, -R21, RZ, RZ ;  /* 0x000000ff15157210 */ /* 0x000fc40007ffe1ff */
[-C--:B------:R-:W-:Y:S02]  /*1070*/  SHF.R.U32.HI R20, RZ, R3.reuse, R20 ;  /* 0x00000003ff147219 */ /* 0x080fe40000011614 */
[----:B------:R-:W-:Y:S02]  /*1080*/  LOP3.LUT P1, RZ, R21, R3, R18, 0xf8, !PT ;  /* 0x0000000315ff7212 */ /* 0x000fe4000782f812 */
[C---:B------:R-:W-:Y:S02]  /*1090*/  LOP3.LUT P0, RZ, R20.reuse, 0x1, RZ, 0xc0, !PT ;  /* 0x0000000114ff7812 */ /* 0x040fe4000780c0ff */
[----:B------:R-:W-:-:S04]  /*10a0*/  LOP3.LUT P2, RZ, R20, 0x2, RZ, 0xc0, !PT ;  /* 0x0000000214ff7812 */ /* 0x000fc8000784c0ff */
[----:B------:R-:W-:Y:S02]  /*10b0*/  PLOP3.LUT P0, PT, P0, P1, P2, 0xe0, 0x0 ;  /* 0x000000000000781c */ /* 0x000fe40000703c20 */
[----:B------:R-:W-:Y:S02]  /*10c0*/  LOP3.LUT P1, RZ, R0, 0x7fffff, RZ, 0xc0, !PT ;  /* 0x007fffff00ff7812 */ /* 0x000fe4000782c0ff */
[----:B------:R-:W-:-:S04]  /*10d0*/  SEL R3, RZ, 0x1, !P0 ;  /* 0x00000001ff037807 */ /* 0x000fc80004000000 */
[----:B------:R-:W-:-:S04]  /*10e0*/  IADD3 R3, PT, PT, -R3, RZ, RZ ;  /* 0x000000ff03037210 */ /* 0x000fc80007ffe1ff */
[----:B------:R-:W-:Y:S01]  /*10f0*/  ISETP.GE.AND P0, PT, R3, RZ, PT ;  /* 0x000000ff0300720c */ /* 0x000fe20003f06270 */
[----:B------:R-:W-:-:S05]  /*1100*/  VIADD R3, R2, 0xffffff04 ;  /* 0xffffff0402037836 */ /* 0x000fca0000000000 */
[----:B------:R-:W-:-:S07]  /*1110*/  SHF.R.U32.HI R3, RZ, R3, R18 ;  /* 0x00000003ff037219 */ /* 0x000fce0000011612 */
[----:B------:R-:W-:-:S04]  /*1120*/  @!P0 IADD3 R3, PT, PT, R3, 0x1, RZ ;  /* 0x0000000103038810 */ /* 0x000fc80007ffe0ff */
[----:B------:R-:W-:-:S04]  /*1130*/  @!P1 SHF.L.U32 R3, R3, 0x1, RZ ;  /* 0x0000000103039819 */ /* 0x000fc800000006ff */
[----:B------:R-:W-:Y:S01]  /*1140*/  LOP3.LUT R3, R3, 0x80000000, R0, 0xf8, !PT ;  /* 0x8000000003037812 */ /* 0x000fe200078ef800 */
[----:B------:R-:W-:Y:S06]  /*1150*/  BRA `(.L_x_66) ;  /* 0x0000000000047947 */ /* 0x000fec0003800000 */
.L_x_67:
[----:B------:R0:W1:Y:S02]  /*1160*/  MUFU.RCP R3, R0 ;  /* 0x0000000000037308 */ /* 0x0000640000001000 */
.L_x_66:
[----:B------:R-:W-:Y:S05]  /*1170*/  BSYNC.RECONVERGENT B2 ;  /* 0x0000000000027941 */ /* 0x000fea0003800200 */
.L_x_64:
[----:B01----:R-:W-:Y:S01]  /*1180*/  MOV R0, R3 ;  /* 0x0000000300007202 */ /* 0x003fe20000000f00 */
[----:B------:R-:W-:Y:S01]  /*1190*/  HFMA2 R3, -RZ, RZ, 0, 0 ;  /* 0x00000000ff037431 */ /* 0x000fe200000001ff */
[----:B------:R-:W-:-:S04]  /*11a0*/  MOV R2, R16 ;  /* 0x0000001000027202 */ /* 0x000fc80000000f00 */
[----:B------:R-:W-:Y:S05]  /*11b0*/  RET.REL.NODEC R2 `(_Z17b_before_act_convPA24_A24_fS1_S1_) ;  /* 0xffffffec02907950 */ /* 0x000fea0003c3ffff */
.L_x_68:
        /* <DEDUP_REMOVED lines=12> */
.L_x_206:


//--------------------- .text._Z13b_output_convPA24_A24_fPA4_A4_fPA6_A6_f --------------------------
	.section	.text._Z13b_output_convPA24_A24_fPA4_A4_fPA6_A6_f,"ax",@progbits
	.align	128
        .global         _Z13b_output_convPA24_A24_fPA4_A4_fPA6_A6_f
        .type           _Z13b_output_convPA24_A24_fPA4_A4_fPA6_A6_f,@function
        .size           _Z13b_output_convPA24_A24_fPA4_A4_fPA6_A6_f,(.L_x_213 - _Z13b_output_convPA24_A24_fPA4_A4_fPA6_A6_f)
        .other          _Z13b_output_convPA24_A24_fPA4_A4_fPA6_A6_f,@"STO_CUDA_ENTRY STV_DEFAULT"
_Z13b_output_convPA24_A24_fPA4_A4_fPA6_A6_f:
.text._Z13b_output_convPA24_A24_fPA4_A4_fPA6_A6_f:
        /* <DEDUP_REMOVED lines=11> */
[----:B------:R-:W-:-:S04]  /*00b0*/  IMAD R5, R2, 0xd80, RZ ;  /* 0x00000d8002057824 */ /* 0x000fc800078e02ff */
[----:B------:R-:W-:-:S05]  /*00c0*/  VIADD R7, R5, 0xd80 ;  /* 0x00000d8005077836 */ /* 0x000fca0000000000 */
[----:B------:R-:W-:Y:S02]  /*00d0*/  IABS R13, R7 ;  /* 0x00000007000d7213 */ /* 0x000fe40000000000 */
[----:B------:R-:W-:Y:S01]  /*00e0*/  LOP3.LUT R7, R7, R0, RZ, 0x3c, !PT ;  /* 0x0000000007077212 */ /* 0x000fe200078e3cff */
[----:B0-----:R-:W-:-:S03]  /*00f0*/  VIADD R3, R4, 0xffffffe ;  /* 0x0ffffffe04037836 */ /* 0x001fc60000000000 */
[----:B------:R-:W-:-:S03]  /*0100*/  ISETP.GE.AND P1, PT, R7, RZ, PT ;  /* 0x000000ff0700720c */ /* 0x000fc60003f26270 */
[----:B------:R-:W0:Y:S02]  /*0110*/  F2I.FTZ.U32.TRUNC.NTZ R3, R3 ;  /* 0x0000000300037305 */ /* 0x000e24000021f000 */
[----:B0-----:R-:W-:-:S05]  /*0120*/  IMAD.MOV R6, RZ, RZ, -R3 ;  /* 0x000000ffff067224 */ /* 0x001fca00078e0a03 */
        /* <DEDUP_REMOVED lines=14> */
[--C-:B------:R-:W-:Y:S01]  /*0210*/  @!P4 IMAD.IADD R2, R2, 0x1, -R9.reuse ;  /* 0x000000010202c824 */ /* 0x100fe200078e0a09 */
[----:B------:R-:W-:Y:S01]  /*0220*/  @!P4 IADD3 R3, PT, PT, R3, 0x1, RZ ;  /* 0x000000010303c810 */ /* 0x000fe20007ffe0ff */
[----:B------:R-:W-:Y:S02]  /*0230*/  @!P5 IMAD.IADD R6, R6, 0x1, -R9 ;  /* 0x000000010606d824 */ /* 0x000fe400078e0a09 */
[----:B------:R-:W-:Y:S01]  /*0240*/  @!P5 VIADD R4, R4, 0x1 ;  /* 0x000000010404d836 */ /* 0x000fe20000000000 */
[-C--:B------:R-:W-:Y:S02]  /*0250*/  ISETP.GE.U32.AND P2, PT, R2, R9.reuse, PT ;  /* 0x000000090200720c */ /* 0x080fe40003f46070 */
[----:B------:R-:W-:-:S11]  /*0260*/  ISETP.GE.U32.AND P3, PT, R6, R9, PT ;  /* 0x000000090600720c */ /* 0x000fd60003f66070 */
[----:B------:R-:W-:Y:S02]  /*0270*/  @P2 IADD3 R3, PT, PT, R3, 0x1, RZ ;  /* 0x0000000103032810 */ /* 0x000fe40007ffe0ff */
[----:B------:R-:W-:Y:S01]  /*0280*/  @P3 VIADD R4, R4, 0x1 ;  /* 0x0000000104043836 */ /* 0x000fe20000000000 */
[----:B------:R-:W-:Y:S02]  /*0290*/  ISETP.NE.AND P2, PT, R0, RZ, PT ;  /* 0x000000ff0000720c */ /* 0x000fe40003f45270 */
[----:B------:R-:W-:Y:S01]  /*02a0*/  LOP3.LUT R0, RZ, R0, RZ, 0x33, !PT ;  /* 0x00000000ff007212 */ /* 0x000fe200078e33ff */
[----:B------:R-:W-:Y:S01]  /*02b0*/  @!P1 IMAD.MOV R4, RZ, RZ, -R4 ;  /* 0x000000ffff049224 */ /* 0x000fe200078e0a04 */
[----:B------:R-:W-:-:S04]  /*02c0*/  @!P0 IADD3 R3, PT, PT, -R3, RZ, RZ ;  /* 0x000000ff03038210 */ /* 0x000fc80007ffe1ff */
[C---:B------:R-:W-:Y:S02]  /*02d0*/  SEL R15, R0.reuse, R3, !P2 ;  /* 0x00000003000f7207 */ /* 0x040fe40005000000 */
[----:B------:R-:W-:-:S04]  /*02e0*/  SEL R0, R0, R4, !P2 ;  /* 0x0000000400007207 */ /* 0x000fc80005000000 */
[----:B------:R-:W-:-:S13]  /*02f0*/  ISETP.GT.AND P0, PT, R0, R15, PT ;  /* 0x0000000f0000720c */ /* 0x000fda0003f04270 */
[----:B------:R-:W-:Y:S05]  /*0300*/  @!P0 EXIT ;  /* 0x000000000000894d */ /* 0x000fea0003800000 */
[C---:B------:R-:W-:Y:S01]  /*0310*/  IADD3 R8, PT, PT, -R15.reuse, R0, RZ ;  /* 0x000000000f087210 */ /* 0x040fe20007ffe1ff */
[----:B------:R-:W0:Y:S01]  /*0320*/  LDC.64 R4, c[0x0][0x390] ;  /* 0x0000e400ff047b82 */ /* 0x000e220000000a00 */
[----:B------:R-:W-:Y:S01]  /*0330*/  VIADD R13, R15, 0x1 ;  /* 0x000000010f0d7836 */ /* 0x000fe20000000000 */
[----:B------:R-:W1:Y:S01]  /*0340*/  LDCU.64 UR4, c[0x0][0x358] ;  /* 0x00006b00ff0477ac */ /* 0x000e620008000a00 */
[----:B------:R-:W-:Y:S01]  /*0350*/  LOP3.LUT R8, R8, 0x1, RZ, 0xc0, !PT ;  /* 0x0000000108087812 */ /* 0x000fe200078ec0ff */
[----:B------:R-:W-:Y:S02]  /*0360*/  BSSY.RECONVERGENT B0, `(.L_x_69) ;  /* 0x0000031000007945 */ /* 0x000fe40003800200 */
[----:B------:R-:W-:Y:S02]  /*0370*/  ISETP.NE.AND P1, PT, R0, R13, PT ;  /* 0x0000000d0000720c */ /* 0x000fe40003f25270 */
[----:B------:R-:W2:Y:S01]  /*0380*/  LDC.64 R6, c[0x0][0x380] ;  /* 0x0000e000ff067b82 */ /* 0x000ea20000000a00 */
[----:B------:R-:W-:-:S07]  /*0390*/  ISETP.NE.U32.AND P0, PT, R8, 0x1, PT ;  /* 0x000000010800780c */ /* 0x000fce0003f05070 */
[----:B------:R-:W3:Y:S06]  /*03a0*/  LDC.64 R2, c[0x0][0x388] ;  /* 0x0000e200ff027b82 */ /* 0x000eec0000000a00 */
[----:B-1----:R-:W-:Y:S05]  /*03b0*/  @P0 BRA `(.L_x_70) ;  /* 0x0000000000ac0947 */ /* 0x002fea0003800000 */
[----:B------:R-:W-:Y:S01]  /*03c0*/  SHF.R.S32.HI R12, RZ, 0x1f, R15 ;  /* 0x0000001fff0c7819 */ /* 0x000fe2000001140f */
[----:B------:R-:W1:Y:S01]  /*03d0*/  LDC.64 R10, c[0x0][0x390] ;  /* 0x0000e400ff0a7b82 */ /* 0x000e620000000a00 */
[C---:B------:R-:W-:Y:S02]  /*03e0*/  IMAD.HI R16, R15.reuse, 0x2aaaaaab, RZ ;  /* 0x2aaaaaab0f107827 */ /* 0x040fe400078e02ff */
[CC--:B------:R-:W-:Y:S02]  /*03f0*/  LEA.HI R14, R12.reuse, R15.reuse, RZ, 0x4 ;  /* 0x0000000f0c0e7211 */ /* 0x0c0fe400078f20ff */
[----:B------:R-:W-:Y:S01]  /*0400*/  IMAD.HI R22, R15, 0x38e38e39, RZ ;  /* 0x38e38e390f167827 */ /* 0x000fe200078e02ff */
[----:B------:R-:W-:Y:S02]  /*0410*/  SHF.R.U32.HI R21, RZ, 0x1f, R16 ;  /* 0x0000001fff157819 */ /* 0x000fe40000011610 */
[----:B------:R-:W-:Y:S01]  /*0420*/  SHF.R.S32.HI R19, RZ, 0x4, R14 ;  /* 0x00000004ff137819 */ /* 0x000fe2000001140e */
[----:B------:R-:W4:Y:S01]  /*0430*/  LDC.64 R8, c[0x0][0x388] ;  /* 0x0000e200ff087b82 */ /* 0x000f220000000a00 */
[----:B------:R-:W-:-:S02]  /*0440*/  LEA.HI R12, R12, R15, RZ, 0x2 ;  /* 0x0000000f0c0c7211 */ /* 0x000fc400078f10ff */
[----:B------:R-:W-:Y:S01]  /*0450*/  LEA.HI.SX32 R16, R16, R21, 0x1c ;  /* 0x0000001510107211 */ /* 0x000fe200078fe2ff */
[----:B------:R-:W-:Y:S01]  /*0460*/  IMAD.HI R17, R19, 0x2aaaaaab, RZ ;  /* 0x2aaaaaab13117827 */ /* 0x000fe200078e02ff */
[----:B------:R-:W-:Y:S02]  /*0470*/  SHF.R.U32.HI R21, RZ, 0x1f, R22 ;  /* 0x0000001fff157819 */ /* 0x000fe40000011616 */
[----:B------:R-:W-:Y:S01]  /*0480*/  LOP3.LUT R18, R12, 0xfffffffc, RZ, 0xc0, !PT ;  /* 0xfffffffc0c127812 */ /* 0x000fe200078ec0ff */
[----:B------:R-:W-:Y:S01]  /*0490*/  IMAD.HI R20, R16, 0x2aaaaaab, RZ ;  /* 0x2aaaaaab10147827 */ /* 0x000fe200078e02ff */
[----:B------:R-:W-:Y:S02]  /*04a0*/  SHF.R.S32.HI R14, RZ, 0x2, R12 ;  /* 0x00000002ff0e7819 */ /* 0x000fe4000001140c */
[----:B------:R-:W-:Y:S02]  /*04b0*/  LEA.HI R12, R17, R17, RZ, 0x1 ;  /* 0x00000011110c7211 */ /* 0x000fe400078f08ff */
[----:B------:R-:W-:-:S02]  /*04c0*/  LEA.HI.SX32 R17, R22, R21, 0x19 ;  /* 0x0000001516117211 */ /* 0x000fc400078fcaff */
[----:B------:R-:W-:Y:S01]  /*04d0*/  LEA.HI R21, R20, R20, RZ, 0x1 ;  /* 0x0000001414157211 */ /* 0x000fe200078f08ff */
[----:B------:R-:W-:Y:S01]  /*04e0*/  IMAD R12, R12, -0x6, R19 ;  /* 0xfffffffa0c0c7824 */ /* 0x000fe200078e0213 */
[----:B------:R-:W-:Y:S01]  /*04f0*/  IADD3 R15, PT, PT, R15, -R18, RZ ;  /* 0x800000120f0f7210 */ /* 0x000fe20007ffe0ff */
[----:B------:R-:W-:Y:S01]  /*0500*/  IMAD.HI R20, R17, 0x2aaaaaab, RZ ;  /* 0x2aaaaaab11147827 */ /* 0x000fe200078e02ff */
[----:B------:R-:W-:-:S03]  /*0510*/  LEA.HI R18, R14, R14, RZ, 0x2 ;  /* 0x0000000e0e127211 */ /* 0x000fc600078f10ff */
[----:B-1----:R-:W-:Y:S01]  /*0520*/  IMAD.WIDE R10, R12, 0x90, R10 ;  /* 0x000000900c0a7825 */ /* 0x002fe200078e020a */
[----:B------:R-:W-:Y:S02]  /*0530*/  LOP3.LUT R19, R18, 0xfffffffc, RZ, 0xc0, !PT ;  /* 0xfffffffc12137812 */ /* 0x000fe400078ec0ff */
[----:B------:R-:W-:Y:S01]  /*0540*/  LEA.HI R20, R20, R20, RZ, 0x1 ;  /* 0x0000001414147211 */ /* 0x000fe200078f08ff */
[----:B------:R-:W-:Y:S02]  /*0550*/  IMAD R16, R21, -0x6, R16 ;  /* 0xfffffffa15107824 */ /* 0x000fe400078e0210 */
[----:B----4-:R-:W-:-:S04]  /*0560*/  IMAD.WIDE R8, R15, 0x10, R8 ;  /* 0x000000100f087825 */ /* 0x010fc800078e0208 */
[----:B------:R-:W-:-:S04]  /*0570*/  IMAD.WIDE R10, R16, 0x18, R10 ;  /* 0x00000018100a7825 */ /* 0x000fc800078e020a */
[----:B------:R-:W-:Y:S02]  /*0580*/  IMAD.IADD R14, R14, 0x1, -R19 ;  /* 0x000000010e0e7824 */ /* 0x000fe400078e0a13 */
[----:B------:R-:W-:Y:S02]  /*0590*/  IMAD R17, R20, -0x6, R17 ;  /* 0xfffffffa14117824 */ /* 0x000fe400078e0211 */
[----:B------:R-:W-:Y:S02]  /*05a0*/  IMAD.WIDE R18, R14, 0x4, R8 ;  /* 0x000000040e127825 */ /* 0x000fe400078e0208 */
[----:B------:R-:W1:Y:S02]  /*05b0*/  LDC.64 R8, c[0x0][0x380] ;  /* 0x0000e000ff087b82 */ /* 0x000e640000000a00 */
[C---:B------:R-:W-:Y:S02]  /*05c0*/  IMAD.WIDE R10, R17.reuse, 0x4, R10 ;  /* 0x00000004110a7825 */ /* 0x040fe400078e020a */
[----:B------:R-:W4:Y:S04]  /*05d0*/  LDG.E R18, desc[UR4][R18.64] ;  /* 0x0000000412127981 */ /* 0x000f28000c1e1900 */
[----:B------:R-:W4:Y:S01]  /*05e0*/  LDG.E R11, desc[UR4][R10.64] ;  /* 0x000000040a0b7981 */ /* 0x000f22000c1e1900 */
[----:B------:R-:W-:Y:S01]  /*05f0*/  LEA R15, R16, R15, 0x2 ;  /* 0x0000000f100f7211 */ /* 0x000fe200078e10ff */
[----:B------:R-:W-:-:S02]  /*0600*/  IMAD R17, R17, 0x4, R14 ;  /* 0x0000000411117824 */ /* 0x000fc400078e020e */
[----:B-1----:R-:W-:-:S04]  /*0610*/  IMAD.WIDE R8, R12, 0x900, R8 ;  /* 0x000009000c087825 */ /* 0x002fc800078e0208 */
[----:B------:R-:W-:-:S04]  /*0620*/  IMAD.WIDE R8, R15, 0x60, R8 ;  /* 0x000000600f087825 */ /* 0x000fc800078e0208 */
[----:B------:R-:W-:-:S04]  /*0630*/  IMAD.WIDE R8, R17, 0x4, R8 ;  /* 0x0000000411087825 */ /* 0x000fc800078e0208 */
[----:B----4-:R-:W-:-:S05]  /*0640*/  FMUL R17, R18, R11 ;  /* 0x0000000b12117220 */ /* 0x010fca0000400000 */
[----:B------:R1:W-:Y:S01]  /*0650*/  REDG.E.ADD.F32.FTZ.RN.STRONG.GPU desc[UR4][R8.64], R17 ;  /* 0x00000011080079a6 */ /* 0x0003e2000c12f304 */
[----:B------:R-:W-:-:S07]  /*0660*/  MOV R15, R13 ;  /* 0x0000000d000f7202 */ /* 0x000fce0000000f00 */
.L_x_70:
[----:B------:R-:W-:Y:S05]  /*0670*/  BSYNC.RECONVERGENT B0 ;  /* 0x0000000000007941 */ /* 0x000fea0003800200 */
.L_x_69:
[----:B------:R-:W-:Y:S05]  /*0680*/  @!P1 EXIT ;  /* 0x000000000000994d */ /* 0x000fea0003800000 */
.L_x_71:
[----:B-1--4-:R-:W-:Y:S01]  /*0690*/  SHF.R.S32.HI R8, RZ, 0x1f, R15 ;  /* 0x0000001fff087819 */ /* 0x012fe2000001140f */
[----:B------:R-:W-:-:S03]  /*06a0*/  IMAD.HI R11, R15, 0x2aaaaaab, RZ ;  /* 0x2aaaaaab0f0b7827 */ /* 0x000fc600078e02ff */
[CC--:B------:R-:W-:Y:S01]  /*06b0*/  LEA.HI R9, R8.reuse, R15.reuse, RZ, 0x4 ;  /* 0x0000000f08097211 */ /* 0x0c0fe200078f20ff */
[----:B------:R-:W-:Y:S01]  /*06c0*/  IMAD.HI R23, R15, 0x38e38e39, RZ ;  /* 0x38e38e390f177827 */ /* 0x000fe200078e02ff */
[----:B------:R-:W-:Y:S02]  /*06d0*/  SHF.R.U32.HI R12, RZ, 0x1f, R11 ;  /* 0x0000001fff0c7819 */ /* 0x000fe4000001160b */
[----:B------:R-:W-:Y:S02]  /*06e0*/  SHF.R.S32.HI R9, RZ, 0x4, R9 ;  /* 0x00000004ff097819 */ /* 0x000fe40000011409 */
[----:B------:R-:W-:Y:S02]  /*06f0*/  LEA.HI.SX32 R14, R11, R12, 0x1c ;  /* 0x0000000c0b0e7211 */ /* 0x000fe400078fe2ff */
[----:B------:R-:W-:Y:S01]  /*0700*/  LEA.HI R8, R8, R15, RZ, 0x2 ;  /* 0x0000000f08087211 */ /* 0x000fe200078f10ff */
[----:B------:R-:W-:Y:S01]  /*0710*/  IMAD.HI R10, R9, 0x2aaaaaab, RZ ;  /* 0x2aaaaaab090a7827 */ /* 0x000fe200078e02ff */
[----:B------:R-:W-:-:S02]  /*0720*/  SHF.R.U32.HI R18, RZ, 0x1f, R23 ;  /* 0x0000001fff127819 */ /* 0x000fc40000011617 */
[----:B------:R-:W-:Y:S01]  /*0730*/  SHF.R.S32.HI R11, RZ, 0x2, R8 ;  /* 0x00000002ff0b7819 */ /* 0x000fe20000011408 */
[----:B------:R-:W-:Y:S01]  /*0740*/  IMAD.HI R16, R14, 0x2aaaaaab, RZ ;  /* 0x2aaaaaab0e107827 */ /* 0x000fe200078e02ff */
[----:B------:R-:W-:Y:S02]  /*0750*/  LEA.HI R12, R10, R10, RZ, 0x1 ;  /* 0x0000000a0a0c7211 */ /* 0x000fe400078f08ff */
[----:B------:R-:W-:Y:S02]  /*0760*/  LEA.HI.SX32 R23, R23, R18, 0x19 ;  /* 0x0000001217177211 */ /* 0x000fe400078fcaff */
[----:B------:R-:W-:Y:S01]  /*0770*/  LOP3.LUT R10, R8, 0xfffffffc, RZ, 0xc0, !PT ;  /* 0xfffffffc080a7812 */ /* 0x000fe200078ec0ff */
[----:B------:R-:W-:Y:S01]  /*0780*/  IMAD R9, R12, -0x6, R9 ;  /* 0xfffffffa0c097824 */ /* 0x000fe200078e0209 */
[----:B------:R-:W-:Y:S01]  /*0790*/  LEA.HI R8, R11, R11, RZ, 0x2 ;  /* 0x0000000b0b087211 */ /* 0x000fe200078f10ff */
[----:B------:R-:W-:Y:S01]  /*07a0*/  IMAD.HI R12, R23, 0x2aaaaaab, RZ ;  /* 0x2aaaaaab170c7827 */ /* 0x000fe200078e02ff */
[----:B------:R-:W-:-:S03]  /*07b0*/  LEA.HI R19, R16, R16, RZ, 0x1 ;  /* 0x0000001010137211 */ /* 0x000fc600078f08ff */
[----:B------:R-:W-:Y:S01]  /*07c0*/  IMAD.IADD R13, R15, 0x1, -R10 ;  /* 0x000000010f0d7824 */ /* 0x000fe200078e0a0a */
[----:B------:R-:W-:Y:S01]  /*07d0*/  LOP3.LUT R10, R8, 0xfffffffc, RZ, 0xc0, !PT ;  /* 0xfffffffc080a7812 */ /* 0x000fe200078ec0ff */
[----:B0-----:R-:W-:Y:S01]  /*07e0*/  IMAD.WIDE R16, R9, 0x90, R4 ;  /* 0x0000009009107825 */ /* 0x001fe200078e0204 */
[----:B------:R-:W-:Y:S02]  /*07f0*/  LEA.HI R12, R12, R12, RZ, 0x1 ;  /* 0x0000000c0c0c7211 */ /* 0x000fe400078f08ff */
[----:B------:R-:W-:Y:S01]  /*0800*/  IADD3 R10, PT, PT, R11, -R10, RZ ;  /* 0x8000000a0b0a7210 */ /* 0x000fe20007ffe0ff */
[----:B------:R-:W-:Y:S02]  /*0810*/  IMAD R8, R19, -0x6, R14 ;  /* 0xfffffffa13087824 */ /* 0x000fe400078e020e */
[----:B---3--:R-:W-:-:S04]  /*0820*/  IMAD.WIDE R18, R13, 0x10, R2 ;  /* 0x000000100d127825 */ /* 0x008fc800078e0202 */
[----:B------:R-:W-:-:S04]  /*0830*/  IMAD.WIDE R16, R8, 0x18, R16 ;  /* 0x0000001808107825 */ /* 0x000fc800078e0210 */
[----:B------:R-:W-:Y:S02]  /*0840*/  IMAD R23, R12, -0x6, R23 ;  /* 0xfffffffa0c177824 */ /* 0x000fe400078e0217 */
[----:B------:R-:W-:-:S04]  /*0850*/  IMAD.WIDE R18, R10, 0x4, R18 ;  /* 0x000000040a127825 */ /* 0x000fc800078e0212 */
[----:B------:R-:W-:Y:S01]  /*0860*/  IMAD.WIDE R24, R23, 0x4, R16 ;  /* 0x0000000417187825 */ /* 0x000fe200078e0210 */
[----:B------:R-:W3:Y:S04]  /*0870*/  LDG.E R21, desc[UR4][R18.64] ;  /* 0x0000000412157981 */ /* 0x000ee8000c1e1900 */
[----:B------:R0:W3:Y:S01]  /*0880*/  LDG.E R14, desc[UR4][R24.64] ;  /* 0x00000004180e7981 */ /* 0x0000e2000c1e1900 */
[----:B------:R-:W-:Y:S01]  /*0890*/  VIADD R11, R15, 0x1 ;  /* 0x000000010f0b7836 */ /* 0x000fe20000000000 */
[----:B------:R-:W-:-:S03]  /*08a0*/  LEA R23, R23, R10, 0x2 ;  /* 0x0000000a17177211 */ /* 0x000fc600078e10ff */
[----:B------:R-:W-:Y:S01]  /*08b0*/  IMAD.HI R16, R11, 0x2aaaaaab, RZ ;  /* 0x2aaaaaab0b107827 */ /* 0x000fe200078e02ff */
[----:B------:R-:W-:-:S03]  /*08c0*/  SHF.R.S32.HI R12, RZ, 0x1f, R11 ;  /* 0x0000001fff0c7819 */ /* 0x000fc6000001140b */
[----:B------:R-:W-:Y:S01]  /*08d0*/  IMAD.HI R22, R11, 0x38e38e39, RZ ;  /* 0x38e38e390b167827 */ /* 0x000fe200078e02ff */
[CC--:B------:R-:W-:Y:S02]  /*08e0*/  LEA.HI R17, R12.reuse, R11.reuse, RZ, 0x4 ;  /* 0x0000000b0c117211 */ /* 0x0c0fe400078f20ff */
[----:B------:R-:W-:Y:S01]  /*08f0*/  LEA.HI R12, R12, R11, RZ, 0x2 ;  /* 0x0000000b0c0c7211 */ /* 0x000fe200078f10ff */
[----:B0-----:R-:W-:Y:S01]  /*0900*/  IMAD R25, R8, 0x4, R13 ;  /* 0x0000000408197824 */ /* 0x001fe200078e020d */
[----:B------:R-:W-:Y:S01]  /*0910*/  SHF.R.S32.HI R17, RZ, 0x4, R17 ;  /* 0x00000004ff117819 */ /* 0x000fe20000011411 */
[----:B--2---:R-:W-:Y:S01]  /*0920*/  IMAD.WIDE R8, R9, 0x900, R6 ;  /* 0x0000090009087825 */ /* 0x004fe200078e0206 */
[----:B------:R-:W-:Y:S02]  /*0930*/  SHF.R.U32.HI R27, RZ, 0x1f, R16 ;  /* 0x0000001fff1b7819 */ /* 0x000fe40000011610 */
[----:B------:R-:W-:Y:S01]  /*0940*/  SHF.R.U32.HI R29, RZ, 0x1f, R22 ;  /* 0x0000001fff1d7819 */ /* 0x000fe20000011616 */
[----:B------:R-:W-:Y:S01]  /*0950*/  IMAD.HI R19, R17, 0x2aaaaaab, RZ ;  /* 0x2aaaaaab11137827 */ /* 0x000fe200078e02ff */
[----:B------:R-:W-:-:S02]  /*0960*/  LOP3.LUT R20, R12, 0xfffffffc, RZ, 0xc0, !PT ;  /* 0xfffffffc0c147812 */ /* 0x000fc400078ec0ff */
[----:B------:R-:W-:Y:S01]  /*0970*/  LEA.HI.SX32 R18, R16, R27, 0x1c ;  /* 0x0000001b10127211 */ /* 0x000fe200078fe2ff */
[----:B------:R-:W-:Y:S01]  /*0980*/  IMAD.WIDE R8, R25, 0x60, R8 ;  /* 0x0000006019087825 */ /* 0x000fe200078e0208 */
[----:B------:R-:W-:Y:S02]  /*0990*/  LEA.HI.SX32 R16, R22, R29, 0x19 ;  /* 0x0000001d16107211 */ /* 0x000fe400078fcaff */
[----:B------:R-:W-:Y:S02]  /*09a0*/  LEA.HI R22, R19, R19, RZ, 0x1 ;  /* 0x0000001313167211 */ /* 0x000fe400078f08ff */
[----:B------:R-:W-:Y:S01]  /*09b0*/  IADD3 R19, PT, PT, R11, -R20, RZ ;  /* 0x800000140b137210 */ /* 0x000fe20007ffe0ff */
[----:B------:R-:W-:Y:S01]  /*09c0*/  IMAD.HI R27, R16, 0x2aaaaaab, RZ ;  /* 0x2aaaaaab101b7827 */ /* 0x000fe200078e02ff */
[----:B------:R-:W-:-:S03]  /*09d0*/  SHF.R.S32.HI R11, RZ, 0x2, R12 ;  /* 0x00000002ff0b7819 */ /* 0x000fc6000001140c */
[----:B------:R-:W-:Y:S01]  /*09e0*/  IMAD.HI R12, R18, 0x2aaaaaab, RZ ;  /* 0x2aaaaaab120c7827 */ /* 0x000fe200078e02ff */
[----:B------:R-:W-:Y:S02]  /*09f0*/  LEA.HI R20, R11, R11, RZ, 0x2 ;  /* 0x0000000b0b147211 */ /* 0x000fe400078f10ff */
[----:B------:R-:W-:Y:S01]  /*0a00*/  LEA.HI R27, R27, R27, RZ, 0x1 ;  /* 0x0000001b1b1b7211 */ /* 0x000fe200078f08ff */
[----:B------:R-:W-:Y:S01]  /*0a10*/  IMAD R17, R22, -0x6, R17 ;  /* 0xfffffffa16117824 */ /* 0x000fe200078e0211 */
[----:B------:R-:W-:Y:S01]  /*0a20*/  LEA.HI R29, R12, R12, RZ, 0x1 ;  /* 0x0000000c0c1d7211 */ /* 0x000fe200078f08ff */
[----:B------:R-:W-:Y:S01]  /*0a30*/  IMAD.WIDE R8, R23, 0x4, R8 ;  /* 0x0000000417087825 */ /* 0x000fe200078e0208 */
[----:B------:R-:W-:-:S03]  /*0a40*/  LOP3.LUT R20, R20, 0xfffffffc, RZ, 0xc0, !PT ;  /* 0xfffffffc14147812 */ /* 0x000fc600078ec0ff */
[----:B------:R-:W-:-:S04]  /*0a50*/  IMAD.WIDE R12, R17, 0x90, R4 ;  /* 0x00000090110c7825 */ /* 0x000fc800078e0204 */
[----:B------:R-:W-:Y:S02]  /*0a60*/  IMAD R18, R29, -0x6, R18 ;  /* 0xfffffffa1d127824 */ /* 0x000fe400078e0212 */
[----:B------:R-:W-:Y:S02]  /*0a70*/  IMAD.IADD R25, R11, 0x1, -R20 ;  /* 0x000000010b197824 */ /* 0x000fe400078e0a14 */
[----:B------:R-:W-:-:S04]  /*0a80*/  IMAD.WIDE R12, R18, 0x18, R12 ;  /* 0x00000018120c7825 */ /* 0x000fc800078e020c */
[----:B------:R-:W-:-:S04]  /*0a90*/  IMAD.WIDE R10, R19, 0x10, R2 ;  /* 0x00000010130a7825 */ /* 0x000fc800078e0202 */
[----:B------:R-:W-:Y:S02]  /*0aa0*/  IMAD R16, R27, -0x6, R16 ;  /* 0xfffffffa1b107824 */ /* 0x000fe400078e0210 */
[----:B------:R-:W-:-:S04]  /*0ab0*/  IMAD.WIDE R10, R25, 0x4, R10 ;  /* 0x00000004190a7825 */ /* 0x000fc800078e020a */
[----:B------:R-:W-:-:S04]  /*0ac0*/  IMAD.WIDE R12, R16, 0x4, R12 ;  /* 0x00000004100c7825 */ /* 0x000fc800078e020c */
[----:B---3--:R-:W-:-:S05]  /*0ad0*/  FMUL R23, R21, R14 ;  /* 0x0000000e15177220 */ /* 0x008fca0000400000 */
[----:B------:R4:W-:Y:S04]  /*0ae0*/  REDG.E.ADD.F32.FTZ.RN.STRONG.GPU desc[UR4][R8.64], R23 ;  /* 0x00000017080079a6 */ /* 0x0009e8000c12f304 */
[----:B------:R-:W2:Y:S04]  /*0af0*/  LDG.E R13, desc[UR4][R12.64] ;  /* 0x000000040c0d7981 */ /* 0x000ea8000c1e1900 */
[----:B------:R-:W2:Y:S01]  /*0b00*/  LDG.E R10, desc[UR4][R10.64] ;  /* 0x000000040a0a7981 */ /* 0x000ea2000c1e1900 */
[----:B------:R-:W-:Y:S01]  /*0b10*/  IMAD.WIDE R20, R17, 0x900, R6 ;  /* 0x0000090011147825 */ /* 0x000fe200078e0206 */
[----:B------:R-:W-:-:S02]  /*0b20*/  LEA R19, R18, R19, 0x2 ;  /* 0x0000001312137211 */ /* 0x000fc400078e10ff */
[----:B------:R-:W-:Y:S01]  /*0b30*/  IADD3 R15, PT, PT, R15, 0x2, RZ ;  /* 0x000000020f0f7810 */ /* 0x000fe20007ffe0ff */
[----:B------:R-:W-:Y:S02]  /*0b40*/  IMAD R25, R16, 0x4, R25 ;  /* 0x0000000410197824 */ /* 0x000fe400078e0219 */
[----:B------:R-:W-:Y:S01]  /*0b50*/  IMAD.WIDE R20, R19, 0x60, R20 ;  /* 0x0000006013147825 */ /* 0x000fe200078e0214 */
[----:B------:R-:W-:-:S03]  /*0b60*/  ISETP.NE.AND P0, PT, R15, R0, PT ;  /* 0x000000000f00720c */ /* 0x000fc60003f05270 */
[----:B------:R-:W-:-:S04]  /*0b70*/  IMAD.WIDE R20, R25, 0x4, R20 ;  /* 0x0000000419147825 */ /* 0x000fc800078e0214 */
[----:B--2---:R-:W-:-:S05]  /*0b80*/  FMUL R17, R10, R13 ;  /* 0x0000000d0a117220 */ /* 0x004fca0000400000 */
[----:B------:R4:W-:Y:S01]  /*0b90*/  REDG.E.ADD.F32.FTZ.RN.STRONG.GPU desc[UR4][R20.64], R17 ;  /* 0x00000011140079a6 */ /* 0x0009e2000c12f304 */
[----:B------:R-:W-:Y:S05]  /*0ba0*/  @P0 BRA `(.L_x_71) ;  /* 0xfffffff800b80947 */ /* 0x000fea000383ffff */
[----:B------:R-:W-:Y:S05]  /*0bb0*/  EXIT ;  /* 0x000000000000794d */ /* 0x000fea0003800000 */
.L_x_72:
        /* <DEDUP_REMOVED lines=12> */
.L_x_213:


//--------------------- .text._Z11b_bias_softPfPA6_A6_f --------------------------
	.section	.text._Z11b_bias_softPfPA6_A6_f,"ax",@progbits
	.align	128
        .global         _Z11b_bias_softPfPA6_A6_f
        .type           _Z11b_bias_softPfPA6_A6_f,@function
        .size           _Z11b_bias_softPfPA6_A6_f,(.L_x_207 - _Z11b_bias_softPfPA6_A6_f)
        .other          _Z11b_bias_softPfPA6_A6_f,@"STO_CUDA_ENTRY STV_DEFAULT"
_Z11b_bias_softPfPA6_A6_f:
.text._Z11b_bias_softPfPA6_A6_f:
        /* <DEDUP_REMOVED lines=16> */
[----:B------:R-:W-:Y:S02]  /*0100*/  ISETP.GE.AND P3, PT, R15, RZ, PT ;  /* 0x000000ff0f00720c */ /* 0x000fe40003f66270 */
[----:B------:R0:W1:Y:S02]  /*0110*/  F2I.FTZ.U32.TRUNC.NTZ R5, R4 ;  /* 0x0000000400057305 */ /* 0x000064000021f000 */
[----:B0-----:R-:W-:Y:S01]  /*0120*/  IMAD.MOV.U32 R4, RZ, RZ, RZ ;  /* 0x000000ffff047224 */ /* 0x001fe200078e00ff */
[----:B-1----:R-:W-:-:S05]  /*0130*/  IADD3 R8, PT, PT, RZ, -R5, RZ ;  /* 0x80000005ff087210 */ /* 0x002fca0007ffe0ff */
[----:B------:R-:W-:Y:S01]  /*0140*/  IMAD R11, R8, R3, RZ ;  /* 0x00000003080b7224 */ /* 0x000fe200078e02ff */
[----:B------:R-:W-:-:S03]  /*0150*/  MOV R8, 0x3fb8aa3b ;  /* 0x3fb8aa3b00087802 */ /* 0x000fc60000000f00 */
        /* <DEDUP_REMOVED lines=11> */
[----:B------:R-:W-:Y:S02]  /*0210*/  IMAD.MOV.U32 R9, RZ, RZ, R4 ;  /* 0x000000ffff097224 */ /* 0x000fe400078e0004 */
        /* <DEDUP_REMOVED lines=13> */
[----:B------:R-:W-:Y:S01]  /*02f0*/  FFMA R6, R11, 3, R6 ;  /* 0x404000000b067823 */ /* 0x000fe20000000006 */
[-C--:B------:R-:W-:Y:S01]  /*0300*/  @!P4 IADD3 R8, PT, PT, R8, -R3.reuse, RZ ;  /* 0x800000030808c210 */ /* 0x080fe20007ffe0ff */
[----:B------:R-:W-:Y:S01]  /*0310*/  @!P4 VIADD R5, R5, 0x1 ;  /* 0x000000010505c836 */ /* 0x000fe20000000000 */
[-C--:B------:R-:W-:Y:S02]  /*0320*/  ISETP.GE.U32.AND P1, PT, R10, R3.reuse, PT ;  /* 0x000000030a00720c */ /* 0x080fe40003f26070 */
[----:B------:R-:W-:Y:S02]  /*0330*/  ISETP.GE.U32.AND P0, PT, R8, R3, PT ;  /* 0x000000030800720c */ /* 0x000fe40003f06070 */
[----:B------:R-:W-:Y:S01]  /*0340*/  @!P5 IADD3 R4, PT, PT, R4, 0x1, RZ ;  /* 0x000000010404d810 */ /* 0x000fe20007ffe0ff */
[----:B0-----:R-:W-:Y:S01]  /*0350*/  FADD R3, R0, -R13 ;  /* 0x8000000d00037221 */ /* 0x001fe20000000000 */
[----:B------:R-:W-:-:S02]  /*0360*/  MOV R8, 0x391fcb8e ;  /* 0x391fcb8e00087802 */ /* 0x000fc40000000f00 */
[----:B------:R-:W-:Y:S01]  /*0370*/  ISETP.NE.AND P4, PT, R2, RZ, PT ;  /* 0x000000ff0200720c */ /* 0x000fe20003f85270 */
[----:B------:R-:W-:-:S04]  /*0380*/  FADD R3, R6, R3 ;  /* 0x0000000306037221 */ /* 0x000fc80000000000 */
[----:B------:R-:W-:Y:S01]  /*0390*/  @P1 IADD3 R4, PT, PT, R4, 0x1, RZ ;  /* 0x0000000104041810 */ /* 0x000fe20007ffe0ff */
[----:B------:R-:W-:Y:S01]  /*03a0*/  FFMA R6, R3, R8, 0.0013391353422775864601 ;  /* 0x3aaf85ed03067423 */ /* 0x000fe20000000008 */
[----:B------:R-:W-:Y:S02]  /*03b0*/  @P0 IADD3 R5, PT, PT, R5, 0x1, RZ ;  /* 0x0000000105050810 */ /* 0x000fe40007ffe0ff */
[----:B------:R-:W-:Y:S01]  /*03c0*/  LOP3.LUT R8, RZ, R2, RZ, 0x33, !PT ;  /* 0x00000002ff087212 */ /* 0x000fe200078e33ff */
[----:B------:R-:W-:Y:S01]  /*03d0*/  IMAD.MOV.U32 R7, RZ, RZ, R4 ;  /* 0x000000ffff077224 */ /* 0x000fe200078e0004 */
[----:B------:R-:W-:Y:S01]  /*03e0*/  @!P2 IADD3 R5, PT, PT, -R5, RZ, RZ ;  /* 0x000000ff0505a210 */ /* 0x000fe20007ffe1ff */
[----:B------:R-:W-:Y:S01]  /*03f0*/  FFMA R6, R3, R6, 0.0096188392490148544312 ;  /* 0x3c1d985603067423 */ /* 0x000fe20000000006 */
[----:B------:R-:W0:Y:S01]  /*0400*/  F2I.NTZ R4, R0 ;  /* 0x0000000000047305 */ /* 0x000e220000203100 */
[----:B------:R-:W-:Y:S02]  /*0410*/  FSETP.GT.AND P0, PT, R13, RZ, PT ;  /* 0x000000ff0d00720b */ /* 0x000fe40003f04000 */
[----:B------:R-:W-:Y:S01]  /*0420*/  @!P3 IADD3 R7, PT, PT, -R7, RZ, RZ ;  /* 0x000000ff0707b210 */ /* 0x000fe20007ffe1ff */
[----:B------:R-:W-:Y:S01]  /*0430*/  FFMA R6, R3, R6, 0.055503588169813156128 ;  /* 0x3d6357bb03067423 */ /* 0x000fe20000000006 */
[----:B------:R-:W-:-:S02]  /*0440*/  SEL R2, R8, R5, !P4 ;  /* 0x0000000508027207 */ /* 0x000fc40006000000 */
[----:B------:R-:W-:Y:S01]  /*0450*/  SEL R9, R8, R7, !P4 ;  /* 0x0000000708097207 */ /* 0x000fe20006000000 */
[C---:B------:R-:W-:Y:S01]  /*0460*/  FFMA R6, R3.reuse, R6, 0.24022644758224487305 ;  /* 0x3e75fdec03067423 */ /* 0x040fe20000000006 */
[----:B------:R-:W-:Y:S02]  /*0470*/  SEL R5, RZ, 0x83000000, P0 ;  /* 0x83000000ff057807 */ /* 0x000fe40000000000 */
[----:B------:R-:W-:Y:S01]  /*0480*/  ISETP.GE.AND P1, PT, R2, R9, PT ;  /* 0x000000090200720c */ /* 0x000fe20003f26270 */
[----:B------:R-:W-:Y:S01]  /*0490*/  FFMA R6, R3, R6, 0.69314718246459960938 ;  /* 0x3f31721803067423 */ /* 0x000fe20000000006 */
[----:B------:R-:W-:Y:S02]  /*04a0*/  IADD3 R7, PT, PT, R5, 0x7f000000, RZ ;  /* 0x7f00000005077810 */ /* 0x000fe40007ffe0ff */
[----:B------:R-:W-:Y:S01]  /*04b0*/  FSETP.GT.AND P0, PT, |R0|, 152, PT ;  /* 0x431800000000780b */ /* 0x000fe20003f04200 */
[----:B------:R-:W-:Y:S01]  /*04c0*/  FFMA R6, R3, R6, 1 ;  /* 0x3f80000003067423 */ /* 0x000fe20000000006 */
[----:B0-----:R-:W-:-:S03]  /*04d0*/  IMAD R3, R4, 0x800000, -R5 ;  /* 0x0080000004037824 */ /* 0x001fc600078e0a05 */
[----:B------:R-:W-:-:S04]  /*04e0*/  FMUL R6, R6, R7 ;  /* 0x0000000706067220 */ /* 0x000fc80000400000 */
[----:B------:R-:W-:Y:S05]  /*04f0*/  @P1 EXIT ;  /* 0x000000000000194d */ /* 0x000fea0003800000 */
[----:B------:R-:W-:Y:S01]  /*0500*/  IADD3 R4, PT, PT, R2, -R9, RZ ;  /* 0x8000000902047210 */ /* 0x000fe20007ffe0ff */
[----:B------:R-:W-:Y:S01]  /*0510*/  FMUL R3, R6, R3 ;  /* 0x0000000306037220 */ /* 0x000fe20000400000 */
[----:B------:R-:W-:Y:S01]  /*0520*/  FSETP.GEU.AND P1, PT, R0, RZ, PT ;  /* 0x000000ff0000720b */ /* 0x000fe20003f2e000 */
[----:B------:R-:W0:Y:S01]  /*0530*/  LDCU.64 UR4, c[0x0][0x358] ;  /* 0x00006b00ff0477ac */ /* 0x000e220008000a00 */
[----:B------:R-:W-:Y:S01]  /*0540*/  ISETP.GT.U32.AND P2, PT, R4, -0x4, PT ;  /* 0xfffffffc0400780c */ /* 0x000fe20003f44070 */
[----:B------:R-:W-:Y:S01]  /*0550*/  BSSY B0, `(.L_x_73) ;  /* 0x0000091000007945 */ /* 0x000fe20003800000 */
[----:B------:R-:W-:Y:S02]  /*0560*/  IADD3 R6, PT, PT, -R2, R9, RZ ;  /* 0x0000000902067210 */ /* 0x000fe40007ffe1ff */
[----:B------:R-:W-:Y:S02]  /*0570*/  @P0 FSEL R3, RZ, +INF , !P1 ;  /* 0x7f800000ff030808 */ /* 0x000fe40004800000 */
[----:B------:R-:W-:-:S07]  /*0580*/  LOP3.LUT R12, R6, 0x3, RZ, 0xc0, !PT ;  /* 0x00000003060c7812 */ /* 0x000fce00078ec0ff */
[----:B------:R-:W-:Y:S05]  /*0590*/  @P2 BRA `(.L_x_74) ;  /* 0x0000000800302947 */ /* 0x000fea0003800000 */
[----:B------:R-:W1:Y:S01]  /*05a0*/  LDC.64 R4, c[0x0][0x388] ;  /* 0x0000e200ff047b82 */ /* 0x000e620000000a00 */
[----:B------:R-:W-:-:S04]  /*05b0*/  LOP3.LUT R7, R6, 0xfffffffc, RZ, 0xc0, !PT ;  /* 0xfffffffc06077812 */ /* 0x000fc800078ec0ff */
[----:B------:R-:W-:-:S07]  /*05c0*/  IADD3 R7, PT, PT, -R7, RZ, RZ ;  /* 0x000000ff07077210 */ /* 0x000fce0007ffe1ff */
.L_x_83:
[----:B------:R-:W-:-:S04]  /*05d0*/  IMAD.HI R0, R2, 0x2aaaaaab, RZ ;  /* 0x2aaaaaab02007827 */ /* 0x000fc800078e02ff */
[----:B--2---:R-:W-:Y:S01]  /*05e0*/  IMAD.HI R8, R2, 0x38e38e39, RZ ;  /* 0x38e38e3902087827 */ /* 0x004fe200078e02ff */
[----:B------:R-:W-:-:S04]  /*05f0*/  LEA.HI R11, R0, R0, RZ, 0x1 ;  /* 0x00000000000b7211 */ /* 0x000fc800078f08ff */
[----:B------:R-:W-:Y:S01]  /*0600*/  SHF.R.U32.HI R9, RZ, 0x1f, R8 ;  /* 0x0000001fff097819 */ /* 0x000fe20000011608 */
[----:B------:R-:W-:-:S03]  /*0610*/  IMAD.HI R0, R11, 0x2aaaaaab, RZ ;  /* 0x2aaaaaab0b007827 */ /* 0x000fc600078e02ff */
[----:B------:R-:W-:Y:S01]  /*0620*/  LEA.HI.SX32 R10, R8, R9, 0x1d ;  /* 0x00000009080a7211 */ /* 0x000fe200078feaff */
[----:B------:R-:W-:Y:S01]  /*0630*/  IMAD R9, R11, -0x6, R2 ;  /* 0xfffffffa0b097824 */ /* 0x000fe200078e0202 */
[----:B------:R-:W-:-:S03]  /*0640*/  LEA.HI R0, R0, R0, RZ, 0x1 ;  /* 0x0000000000007211 */ /* 0x000fc600078f08ff */
[----:B------:R-:W-:-:S04]  /*0650*/  IMAD.HI R13, R10, 0x2aaaaaab, RZ ;  /* 0x2aaaaaab0a0d7827 */ /* 0x000fc800078e02ff */
[----:B-1----:R-:W-:Y:S01]  /*0660*/  IMAD.WIDE R8, R9, 0x90, R4 ;  /* 0x0000009009087825 */ /* 0x002fe200078e0204 */
[----:B------:R-:W-:-:S03]  /*0670*/  LEA.HI R13, R13, R13, RZ, 0x1 ;  /* 0x0000000d0d0d7211 */ /* 0x000fc600078f08ff */
[----:B------:R-:W-:Y:S02]  /*0680*/  IMAD R11, R0, -0x6, R11 ;  /* 0xfffffffa000b7824 */ /* 0x000fe400078e020b */
[----:B------:R-:W-:Y:S02]  /*0690*/  IMAD R13, R13, -0x6, R10 ;  /* 0xfffffffa0d0d7824 */ /* 0x000fe400078e020a */
[----:B------:R-:W-:-:S04]  /*06a0*/  IMAD.WIDE R8, R11, 0x18, R8 ;  /* 0x000000180b087825 */ /* 0x000fc800078e0208 */
[----:B------:R-:W-:-:S05]  /*06b0*/  IMAD.WIDE R8, R13, 0x4, R8 ;  /* 0x000000040d087825 */ /* 0x000fca00078e0208 */
        /* <DEDUP_REMOVED lines=8> */
[----:B--2---:R-:W-:-:S04]  /*0740*/  FMUL R0, R0, 0.10000000149011611938 ;  /* 0x3dcccccd00007820 */ /* 0x004fc80000400000 */
[----:B------:R-:W0:Y:S01]  /*0750*/  FCHK P0, R0, R3 ;  /* 0x0000000300007302 */ /* 0x000e220000000000 */
[----:B------:R-:W-:-:S04]  /*0760*/  FFMA R10, R0, R11, RZ ;  /* 0x0000000b000a7223 */ /* 0x000fc800000000ff */
[----:B------:R-:W-:-:S04]  /*0770*/  FFMA R13, -R3, R10, R0 ;  /* 0x0000000a030d7223 */ /* 0x000fc80000000100 */
[----:B------:R-:W-:Y:S01]  /*0780*/  FFMA R13, R11, R13, R10 ;  /* 0x0000000d0b0d7223 */ /* 0x000fe2000000000a */
[----:B0-----:R-:W-:Y:S06]  /*0790*/  @!P0 BRA `(.L_x_76) ;  /* 0x0000000000088947 */ /* 0x001fec0003800000 */
[----:B------:R-:W-:-:S07]  /*07a0*/  MOV R8, 0x7c0 ;  /* 0x000007c000087802 */ /* 0x000fce0000000f00 */
[----:B------:R-:W-:Y:S05]  /*07b0*/  CALL.REL.NOINC `($__internal_3_$__cuda_sm3x_div_rn_noftz_f32_slowpath) ;  /* 0x0000000c00747944 */ /* 0x000fea0003c00000 */
.L_x_76:
[----:B------:R-:W-:Y:S05]  /*07c0*/  BSYNC.RECONVERGENT B1 ;  /* 0x0000000000017941 */ /* 0x000fea0003800200 */
.L_x_75:
[----:B------:R-:W-:-:S04]  /*07d0*/  VIADD R0, R2, 0x1 ;  /* 0x0000000102007836 */ /* 0x000fc80000000000 */
[----:B------:R-:W-:-:S04]  /*07e0*/  IMAD.HI R8, R0, 0x2aaaaaab, RZ ;  /* 0x2aaaaaab00087827 */ /* 0x000fc800078e02ff */
[----:B------:R-:W-:Y:S01]  /*07f0*/  IMAD.HI R11, R0, 0x38e38e39, RZ ;  /* 0x38e38e39000b7827 */ /* 0x000fe200078e02ff */
[----:B------:R-:W-:Y:S02]  /*0800*/  LEA.HI R15, R8, R8, RZ, 0x1 ;  /* 0x00000008080f7211 */ /* 0x000fe400078f08ff */
[----:B------:R-:W0:Y:S02]  /*0810*/  LDC.64 R8, c[0x0][0x380] ;  /* 0x0000e000ff087b82 */ /* 0x000e240000000a00 */
[----:B------:R-:W-:Y:S01]  /*0820*/  SHF.R.U32.HI R14, RZ, 0x1f, R11 ;  /* 0x0000001fff0e7819 */ /* 0x000fe2000001160b */
[----:B------:R-:W-:-:S03]  /*0830*/  IMAD.HI R10, R15, 0x2aaaaaab, RZ ;  /* 0x2aaaaaab0f0a7827 */ /* 0x000fc600078e02ff */
[----:B------:R-:W-:Y:S01]  /*0840*/  LEA.HI.SX32 R14, R11, R14, 0x1d ;  /* 0x0000000e0b0e7211 */ /* 0x000fe200078feaff */
[----:B------:R-:W-:Y:S01]  /*0850*/  IMAD R11, R15, -0x6, R0 ;  /* 0xfffffffa0f0b7824 */ /* 0x000fe200078e0200 */
[----:B------:R-:W-:-:S03]  /*0860*/  LEA.HI R0, R10, R10, RZ, 0x1 ;  /* 0x0000000a0a007211 */ /* 0x000fc600078f08ff */
[----:B------:R-:W-:-:S04]  /*0870*/  IMAD.HI R16, R14, 0x2aaaaaab, RZ ;  /* 0x2aaaaaab0e107827 */ /* 0x000fc800078e02ff */
[----:B------:R-:W-:Y:S01]  /*0880*/  IMAD.WIDE R10, R11, 0x90, R4 ;  /* 0x000000900b0a7825 */ /* 0x000fe200078e0204 */
[----:B------:R-:W-:-:S03]  /*0890*/  LEA.HI R17, R16, R16, RZ, 0x1 ;  /* 0x0000001010117211 */ /* 0x000fc600078f08ff */
[----:B------:R-:W-:Y:S02]  /*08a0*/  IMAD R15, R0, -0x6, R15 ;  /* 0xfffffffa000f7824 */ /* 0x000fe400078e020f */
[----:B------:R-:W-:Y:S02]  /*08b0*/  IMAD R17, R17, -0x6, R14 ;  /* 0xfffffffa11117824 */ /* 0x000fe400078e020e */
[----:B------:R-:W-:Y:S01]  /*08c0*/  IMAD.WIDE R10, R15, 0x18, R10 ;  /* 0x000000180f0a7825 */ /* 0x000fe200078e020a */
[----:B0-----:R0:W-:Y:S03]  /*08d0*/  REDG.E.ADD.F32.FTZ.RN.STRONG.GPU desc[UR4][R8.64], R13 ;  /* 0x0000000d080079a6 */ /* 0x0011e6000c12f304 */
[----:B------:R-:W-:-:S06]  /*08e0*/  IMAD.WIDE R10, R17, 0x4, R10 ;  /* 0x00000004110a7825 */ /* 0x000fcc00078e020a */
[----:B------:R-:W2:Y:S01]  /*08f0*/  LDG.E R10, desc[UR4][R10.64] ;  /* 0x000000040a0a7981 */ /* 0x000ea2000c1e1900 */
[----:B------:R-:W1:Y:S01]  /*0900*/  MUFU.RCP R0, R3 ;  /* 0x0000000300007308 */ /* 0x000e620000001000 */
[----:B------:R-:W-:Y:S01]  /*0910*/  BSSY.RECONVERGENT B1, `(.L_x_77) ;  /* 0x000000d000017945 */ /* 0x000fe20003800200 */
[----:B-1----:R-:W-:-:S04]  /*0920*/  FFMA R15, -R3, R0, 1 ;  /* 0x3f800000030f7423 */ /* 0x002fc80000000100 */
[----:B------:R-:W-:Y:S01]  /*0930*/  FFMA R0, R0, R15, R0 ;  /* 0x0000000f00007223 */ /* 0x000fe20000000000 */
        /* <DEDUP_REMOVED lines=8> */
[----:B------:R-:W-:Y:S05]  /*09c0*/  CALL.REL.NOINC `($__internal_3_$__cuda_sm3x_div_rn_noftz_f32_slowpath) ;  /* 0x0000000800f07944 */ /* 0x000fea0003c00000 */
[----:B------:R-:W-:-:S07]  /*09d0*/  MOV R15, R13 ;  /* 0x0000000d000f7202 */ /* 0x000fce0000000f00 */
.L_x_78:
[----:B------:R-:W-:Y:S05]  /*09e0*/  BSYNC.RECONVERGENT B1 ;  /* 0x0000000000017941 */ /* 0x000fea0003800200 */
.L_x_77:
[----:B------:R-:W-:-:S05]  /*09f0*/  IADD3 R0, PT, PT, R2, 0x2, RZ ;  /* 0x0000000202007810 */ /* 0x000fca0007ffe0ff */
        /* <DEDUP_REMOVED lines=31> */
.L_x_80:
[----:B------:R-:W-:Y:S05]  /*0bf0*/  BSYNC.RECONVERGENT B1 ;  /* 0x0000000000017941 */ /* 0x000fea0003800200 */
.L_x_79:
        /* <DEDUP_REMOVED lines=33> */
.L_x_82:
[----:B------:R-:W-:Y:S05]  /*0e10*/  BSYNC.RECONVERGENT B1 ;  /* 0x0000000000017941 */ /* 0x000fea0003800200 */
.L_x_81:
[----:B------:R-:W0:Y:S01]  /*0e20*/  LDC.64 R8, c[0x0][0x380] ;  /* 0x0000e000ff087b82 */ /* 0x000e220000000a00 */
[----:B------:R-:W-:Y:S01]  /*0e30*/  IADD3 R2, PT, PT, R2, 0x4, RZ ;  /* 0x0000000402027810 */ /* 0x000fe20007ffe0ff */
[----:B0-----:R2:W-:Y:S01]  /*0e40*/  REDG.E.ADD.F32.FTZ.RN.STRONG.GPU desc[UR4][R8.64], R15 ;  /* 0x0000000f080079a6 */ /* 0x0015e2000c12f304 */
[----:B------:R-:W-:Y:S05]  /*0e50*/  @P2 BRA `(.L_x_83) ;  /* 0xfffffff400dc2947 */ /* 0x000fea000383ffff */
.L_x_74:
[----:B0-----:R-:W-:Y:S05]  /*0e60*/  BSYNC B0 ;  /* 0x0000000000007941 */ /* 0x001fea0003800000 */
.L_x_73:
[----:B------:R-:W-:-:S13]  /*0e70*/  ISETP.NE.AND P0, PT, R12, RZ, PT ;  /* 0x000000ff0c00720c */ /* 0x000fda0003f05270 */
[----:B------:R-:W-:Y:S05]  /*0e80*/  @!P0 EXIT ;  /* 0x000000000000894d */ /* 0x000fea0003800000 */
[----:B------:R-:W-:Y:S01]  /*0e90*/  ISETP.NE.AND P0, PT, R12, 0x1, PT ;  /* 0x000000010c00780c */ /* 0x000fe20003f05270 */
[----:B------:R-:W-:-:S12]  /*0ea0*/  BSSY.RECONVERGENT B0, `(.L_x_84) ;  /* 0x0000048000007945 */ /* 0x000fd80003800200 */
[----:B------:R-:W-:Y:S05]  /*0eb0*/  @!P0 BRA `(.L_x_85) ;  /* 0x0000000400188947 */ /* 0x000fea0003800000 */
[----:B------:R-:W0:Y:S01]  /*0ec0*/  LDC.64 R4, c[0x0][0x388] ;  /* 0x0000e200ff047b82 */ /* 0x000e220000000a00 */
        /* <DEDUP_REMOVED lines=9> */
[----:B------:R-:W-:Y:S02]  /*0f60*/  IMAD R7, R0, -0x6, R7 ;  /* 0xfffffffa00077824 */ /* 0x000fe400078e0207 */
[----:B0-----:R-:W-:Y:S01]  /*0f70*/  IMAD.WIDE R4, R9, 0x90, R4 ;  /* 0x0000009009047825 */ /* 0x001fe200078e0204 */
[----:B------:R-:W-:-:S03]  /*0f80*/  LEA.HI R9, R10, R10, RZ, 0x1 ;  /* 0x0000000a0a097211 */ /* 0x000fc600078f08ff */
[----:B------:R-:W-:-:S04]  /*0f90*/  IMAD.WIDE R4, R7, 0x18, R4 ;  /* 0x0000001807047825 */ /* 0x000fc800078e0204 */
[----:B------:R-:W-:-:S04]  /*0fa0*/  IMAD R9, R9, -0x6, R8 ;  /* 0xfffffffa09097824 */ /* 0x000fc800078e0208 */
[----:B------:R-:W-:-:S06]  /*0fb0*/  IMAD.WIDE R4, R9, 0x4, R4 ;  /* 0x0000000409047825 */ /* 0x000fcc00078e0204 */
[----:B------:R-:W2:Y:S01]  /*0fc0*/  LDG.E R4, desc[UR4][R4.64] ;  /* 0x0000000404047981 */ /* 0x000ea2000c1e1900 */
[----:B------:R-:W0:Y:S01]  /*0fd0*/  MUFU.RCP R0, R3 ;  /* 0x0000000300007308 */ /* 0x000e220000001000 */
[----:B------:R-:W-:Y:S01]  /*0fe0*/  BSSY.RECONVERGENT B1, `(.L_x_86) ;  /* 0x000000d000017945 */ /* 0x000fe20003800200 */
        /* <DEDUP_REMOVED lines=8> */
[----:B------:R-:W-:Y:S02]  /*1070*/  MOV R0, R10 ;  /* 0x0000000a00007202 */ /* 0x000fe40000000f00 */
[----:B------:R-:W-:-:S07]  /*1080*/  MOV R8, 0x10a0 ;  /* 0x000010a000087802 */ /* 0x000fce0000000f00 */
[----:B------:R-:W-:Y:S05]  /*1090*/  CALL.REL.NOINC `($__internal_3_$__cuda_sm3x_div_rn_noftz_f32_slowpath) ;  /* 0x00000004003c7944 */ /* 0x000fea0003c00000 */
[----:B------:R-:W-:-:S07]  /*10a0*/  IMAD.MOV.U32 R7, RZ, RZ, R13 ;  /* 0x000000ffff077224 */ /* 0x000fce00078e000d */
.L_x_87:
[----:B------:R-:W-:Y:S05]  /*10b0*/  BSYNC.RECONVERGENT B1 ;  /* 0x0000000000017941 */ /* 0x000fea0003800200 */
.L_x_86:
[----:B------:R-:W0:Y:S01]  /*10c0*/  LDC.64 R8, c[0x0][0x388] ;  /* 0x0000e200ff087b82 */ /* 0x000e220000000a00 */
[----:B------:R-:W-:-:S05]  /*10d0*/  IADD3 R0, PT, PT, R2, 0x1, RZ ;  /* 0x0000000102007810 */ /* 0x000fca0007ffe0ff */
[----:B------:R-:W-:-:S04]  /*10e0*/  IMAD.HI R4, R0, 0x2aaaaaab, RZ ;  /* 0x2aaaaaab00047827 */ /* 0x000fc800078e02ff */
[----:B------:R-:W-:Y:S01]  /*10f0*/  IMAD.HI R12, R0, 0x38e38e39, RZ ;  /* 0x38e38e39000c7827 */ /* 0x000fe200078e02ff */
[----:B------:R-:W-:Y:S02]  /*1100*/  LEA.HI R11, R4, R4, RZ, 0x1 ;  /* 0x00000004040b7211 */ /* 0x000fe400078f08ff */
[----:B------:R-:W1:Y:S02]  /*1110*/  LDC.64 R4, c[0x0][0x380] ;  /* 0x0000e000ff047b82 */ /* 0x000e640000000a00 */
[----:B------:R-:W-:Y:S01]  /*1120*/  SHF.R.U32.HI R13, RZ, 0x1f, R12 ;  /* 0x0000001fff0d7819 */ /* 0x000fe2000001160c */
[----:B------:R-:W-:-:S03]  /*1130*/  IMAD.HI R10, R11, 0x2aaaaaab, RZ ;  /* 0x2aaaaaab0b0a7827 */ /* 0x000fc600078e02ff */
[----:B------:R-:W-:Y:S01]  /*1140*/  LEA.HI.SX32 R12, R12, R13, 0x1d ;  /* 0x0000000d0c0c7211 */ /* 0x000fe200078feaff */
[----:B------:R-:W-:Y:S01]  /*1150*/  IMAD R13, R11, -0x6, R0 ;  /* 0xfffffffa0b0d7824 */ /* 0x000fe200078e0200 */
[----:B------:R-:W-:-:S03]  /*1160*/  LEA.HI R10, R10, R10, RZ, 0x1 ;  /* 0x0000000a0a0a7211 */ /* 0x000fc600078f08ff */
[----:B------:R-:W-:-:S04]  /*1170*/  IMAD.HI R0, R12, 0x2aaaaaab, RZ ;  /* 0x2aaaaaab0c007827 */ /* 0x000fc800078e02ff */
[----:B0-----:R-:W-:Y:S01]  /*1180*/  IMAD.WIDE R8, R13, 0x90, R8 ;  /* 0x000000900d087825 */ /* 0x001fe200078e0208 */
[----:B------:R-:W-:-:S03]  /*1190*/  LEA.HI R13, R0, R0, RZ, 0x1 ;  /* 0x00000000000d7211 */ /* 0x000fc600078f08ff */
[----:B------:R-:W-:Y:S02]  /*11a0*/  IMAD R11, R10, -0x6, R11 ;  /* 0xfffffffa0a0b7824 */ /* 0x000fe400078e020b */
[----:B------:R-:W-:Y:S02]  /*11b0*/  IMAD R13, R13, -0x6, R12 ;  /* 0xfffffffa0d0d7824 */ /* 0x000fe400078e020c */
[----:B------:R-:W-:Y:S01]  /*11c0*/  IMAD.WIDE R8, R11, 0x18, R8 ;  /* 0x000000180b087825 */ /* 0x000fe200078e0208 */
[----:B-1----:R0:W-:Y:S03]  /*11d0*/  REDG.E.ADD.F32.FTZ.RN.STRONG.GPU desc[UR4][R4.64], R7 ;  /* 0x00000007040079a6 */ /* 0x0021e6000c12f304 */
        /* <DEDUP_REMOVED lines=16> */
.L_x_89:
[----:B------:R-:W-:Y:S05]  /*12e0*/  BSYNC.RECONVERGENT B1 ;  /* 0x0000000000017941 */ /* 0x000fea0003800200 */
.L_x_88:
[----:B------:R-:W0:Y:S02]  /*12f0*/  LDC.64 R4, c[0x0][0x380] ;  /* 0x0000e000ff047b82 */ /* 0x000e240000000a00 */
[----:B0-----:R0:W-:Y:S01]  /*1300*/  REDG.E.ADD.F32.FTZ.RN.STRONG.GPU desc[UR4][R4.64], R11 ;  /* 0x0000000b040079a6 */ /* 0x0011e2000c12f304 */
[----:B------:R-:W-:-:S07]  /*1310*/  IADD3 R2, PT, PT, R2, 0x2, RZ ;  /* 0x0000000202027810 */ /* 0x000fce0007ffe0ff */
.L_x_85:
[----:B------:R-:W-:Y:S05]  /*1320*/  BSYNC.RECONVERGENT B0 ;  /* 0x0000000000007941 */ /* 0x000fea0003800200 */
.L_x_84:
[----:B------:R-:W-:-:S04]  /*1330*/  LOP3.LUT R6, R6, 0x1, RZ, 0xc0, !PT ;  /* 0x0000000106067812 */ /* 0x000fc800078ec0ff */
[----:B------:R-:W-:-:S13]  /*1340*/  ISETP.NE.U32.AND P0, PT, R6, 0x1, PT ;  /* 0x000000010600780c */ /* 0x000fda0003f05070 */
[----:B------:R-:W-:Y:S05]  /*1350*/  @P0 EXIT ;  /* 0x000000000000094d */ /* 0x000fea0003800000 */
[----:B0-----:R-:W0:Y:S01]  /*1360*/  LDC.64 R4, c[0x0][0x388] ;  /* 0x0000e200ff047b82 */ /* 0x001e220000000a00 */
[----:B------:R-:W-:-:S04]  /*1370*/  IMAD.HI R0, R2, 0x2aaaaaab, RZ ;  /* 0x2aaaaaab02007827 */ /* 0x000fc800078e02ff */
[----:B------:R-:W-:Y:S01]  /*1380*/  IMAD.HI R6, R2, 0x38e38e39, RZ ;  /* 0x38e38e3902067827 */ /* 0x000fe200078e02ff */
[----:B------:R-:W-:-:S04]  /*1390*/  LEA.HI R7, R0, R0, RZ, 0x1 ;  /* 0x0000000000077211 */ /* 0x000fc800078f08ff */
[----:B--2---:R-:W-:Y:S01]  /*13a0*/  SHF.R.U32.HI R9, RZ, 0x1f, R6 ;  /* 0x0000001fff097819 */ /* 0x004fe20000011606 */
        /* <DEDUP_REMOVED lines=22> */
[----:B------:R-:W-:Y:S01]  /*1510*/  IMAD.MOV.U32 R0, RZ, RZ, R6 ;  /* 0x000000ffff007224 */ /* 0x000fe200078e0006 */
[----:B------:R-:W-:-:S07]  /*1520*/  MOV R8, 0x1540 ;  /* 0x0000154000087802 */ /* 0x000fce0000000f00 */
[----:B------:R-:W-:Y:S05]  /*1530*/  CALL.REL.NOINC `($__internal_3_$__cuda_sm3x_div_rn_noftz_f32_slowpath) ;  /* 0x0000000000147944 */ /* 0x000fea0003c00000 */
[----:B------:R-:W-:-:S07]  /*1540*/  MOV R7, R13 ;  /* 0x0000000d00077202 */ /* 0x000fce0000000f00 */
.L_x_91:
[----:B------:R-:W-:Y:S05]  /*1550*/  BSYNC.RECONVERGENT B0 ;  /* 0x0000000000007941 */ /* 0x000fea0003800200 */
.L_x_90:
[----:B------:R-:W0:Y:S02]  /*1560*/  LDC.64 R2, c[0x0][0x380] ;  /* 0x0000e000ff027b82 */ /* 0x000e240000000a00 */
[----:B0-----:R-:W-:Y:S01]  /*1570*/  REDG.E.ADD.F32.FTZ.RN.STRONG.GPU desc[UR4][R2.64], R7 ;  /* 0x00000007020079a6 */ /* 0x001fe2000c12f304 */
[----:B------:R-:W-:Y:S05]  /*1580*/  EXIT ;  /* 0x000000000000794d */ /* 0x000fea0003800000 */
        .weak           $__internal_3_$__cuda_sm3x_div_rn_noftz_f32_slowpath
        .type           $__internal_3_$__cuda_sm3x_div_rn_noftz_f32_slowpath,@function
        .size           $__internal_3_$__cuda_sm3x_div_rn_noftz_f32_slowpath,(.L_x_207 - $__internal_3_$__cuda_sm3x_div_rn_noftz_f32_slowpath)
$__internal_3_$__cuda_sm3x_div_rn_noftz_f32_slowpath:
        /* <DEDUP_REMOVED lines=35> */
.L_x_93:
[----:B------:R-:W-:Y:S01]  /*17c0*/  LEA R14, R10, 0xc0800000, 0x17 ;  /* 0xc08000000a0e7811 */ /* 0x000fe200078eb8ff */
[----:B------:R-:W-:Y:S03]  /*17d0*/  BSSY.RECONVERGENT B3, `(.L_x_98) ;  /* 0x0000036000037945 */ /* 0x000fe60003800200 */
[----:B------:R-:W-:Y:S01]  /*17e0*/  IADD3 R14, PT, PT, -R14, R11, RZ ;  /* 0x0000000b0e0e7210 */ /* 0x000fe20007ffe1ff */
[----:B------:R-:W-:-:S03]  /*17f0*/  VIADD R11, R16, 0xffffff81 ;  /* 0xffffff81100b7836 */ /* 0x000fc60000000000 */
[----:B------:R0:W1:Y:S01]  /*1800*/  MUFU.RCP R13, R14 ;  /* 0x0000000e000d7308 */ /* 0x0000620000001000 */
[----:B------:R-:W-:Y:S01]  /*1810*/  FADD.FTZ R15, -R14, -RZ ;  /* 0x800000ff0e0f7221 */ /* 0x000fe20000010100 */
[C---:B------:R-:W-:Y:S01]  /*1820*/  IMAD R0, R11.reuse, -0x800000, R0 ;  /* 0xff8000000b007824 */ /* 0x040fe200078e0200 */
        /* <DEDUP_REMOVED lines=11> */
[----:B------:R-:W-:-:S04]  /*18e0*/  IADD3 R15, PT, PT, R10, R9, RZ ;  /* 0x000000090a0f7210 */ /* 0x000fc80007ffe0ff */
        /* <DEDUP_REMOVED lines=11> */
[C---:B------:R-:W-:Y:S01]  /*19a0*/  IADD3 R14, PT, PT, R15.reuse, 0x20, RZ ;  /* 0x000000200f0e7810 */ /* 0x040fe20007ffe0ff */
[CCC-:B------:R-:W-:Y:S01]  /*19b0*/  FFMA.RM R10, R18.reuse, R16.reuse, R13.reuse ;  /* 0x00000010120a7223 */ /* 0x1c0fe2000000400d */
[----:B------:R-:W-:Y:S02]  /*19c0*/  ISETP.NE.AND P3, PT, R15, RZ, PT ;  /* 0x000000ff0f00720c */ /* 0x000fe40003f65270 */
[----:B------:R-:W-:Y:S01]  /*19d0*/  LOP3.LUT R11, R9, 0x7fffff, RZ, 0xc0, !PT ;  /* 0x007fffff090b7812 */ /* 0x000fe200078ec0ff */
[----:B------:R-:W-:Y:S01]  /*19e0*/  FFMA.RP R9, R18, R16, R13 ;  /* 0x0000001012097223 */ /* 0x000fe2000000800d */
[----:B------:R-:W-:Y:S01]  /*19f0*/  IMAD.MOV R13, RZ, RZ, -R15 ;  /* 0x000000ffff0d7224 */ /* 0x000fe200078e0a0f */
[----:B------:R-:W-:Y:S02]  /*1a00*/  ISETP.NE.AND P1, PT, R15, RZ, PT ;  /* 0x000000ff0f00720c */ /* 0x000fe40003f25270 */
        /* <DEDUP_REMOVED lines=14> */
.L_x_100:
[----:B------:R-:W-:-:S04]  /*1af0*/  LOP3.LUT R0, R0, 0x80000000, RZ, 0xc0, !PT ;  /* 0x8000000000007812 */ /* 0x000fc800078ec0ff */
[----:B------:R-:W-:Y:S01]  /*1b00*/  LOP3.LUT R0, R0, 0x7f800000, RZ, 0xfc, !PT ;  /* 0x7f80000000007812 */ /* 0x000fe200078efcff */
[----:B------:R-:W-:Y:S06]  /*1b10*/  BRA `(.L_x_101) ;  /* 0x0000000000047947 */ /* 0x000fec0003800000 */
.L_x_99:
[----:B------:R-:W-:-:S07]  /*1b20*/  LEA R0, R9, R0, 0x17 ;  /* 0x0000000009007211 */ /* 0x000fce00078eb8ff */
.L_x_101:
[----:B------:R-:W-:Y:S05]  /*1b30*/  BSYNC.RECONVERGENT B3 ;  /* 0x0000000000037941 */ /* 0x000fea0003800200 */
.L_x_98:
[----:B------:R-:W-:Y:S05]  /*1b40*/  BRA `(.L_x_102) ;  /* 0x0000000000207947 */ /* 0x000fea0003800000 */
.L_x_97:
[----:B------:R-:W-:-:S04]  /*1b50*/  LOP3.LUT R0, R11, 0x80000000, R0, 0x48, !PT ;  /* 0x800000000b007812 */ /* 0x000fc800078e4800 */
[----:B------:R-:W-:Y:S01]  /*1b60*/  LOP3.LUT R0, R0, 0x7f800000, RZ, 0xfc, !PT ;  /* 0x7f80000000007812 */ /* 0x000fe200078efcff */
[----:B------:R-:W-:Y:S06]  /*1b70*/  BRA `(.L_x_102) ;  /* 0x0000000000147947 */ /* 0x000fec0003800000 */
.L_x_96:
[----:B------:R-:W-:Y:S01]  /*1b80*/  LOP3.LUT R0, R11, 0x80000000, R0, 0x48, !PT ;  /* 0x800000000b007812 */ /* 0x000fe200078e4800 */
[----:B------:R-:W-:Y:S06]  /*1b90*/  BRA `(.L_x_102) ;  /* 0x00000000000c7947 */ /* 0x000fec0003800000 */
.L_x_95:
[----:B------:R-:W0:Y:S01]  /*1ba0*/  MUFU.RSQ R0, -QNAN ;  /* 0xffc0000000007908 */ /* 0x000e220000001400 */
[----:B------:R-:W-:Y:S05]  /*1bb0*/  BRA `(.L_x_102) ;  /* 0x0000000000047947 */ /* 0x000fea0003800000 */
.L_x_94:
[----:B------:R-:W-:-:S07]  /*1bc0*/  FADD.FTZ R0, R0, R3 ;  /* 0x0000000300007221 */ /* 0x000fce0000010000 */
.L_x_102:
[----:B------:R-:W-:Y:S05]  /*1bd0*/  BSYNC.RECONVERGENT B2 ;  /* 0x0000000000027941 */ /* 0x000fea0003800200 */
.L_x_92:
[----:B------:R-:W-:Y:S01]  /*1be0*/  HFMA2 R9, -RZ, RZ, 0, 0 ;  /* 0x00000000ff097431 */ /* 0x000fe200000001ff */
[----:B0-----:R-:W-:-:S03]  /*1bf0*/  MOV R13, R0 ;  /* 0x00000000000d7202 */ /* 0x001fc60000000f00 */
[----:B------:R-:W-:Y:S05]  /*1c00*/  RET.REL.NODEC R8 `(_Z11b_bias_softPfPA6_A6_f) ;  /* 0xffffffe008fc7950 */ /* 0x000fea0003c3ffff */
.L_x_103:
        /* <DEDUP_REMOVED lines=15> */
.L_x_207:


//--------------------- .text._Z11b_grad_softPA4_A4_fPA6_A6_fPA24_A24_f --------------------------
	.section	.text._Z11b_grad_softPA4_A4_fPA6_A6_fPA24_A24_f,"ax",@progbits
	.align	128
        .global         _Z11b_grad_softPA4_A4_fPA6_A6_fPA24_A24_f
        .type           _Z11b_grad_softPA4_A4_fPA6_A6_fPA24_A24_f,@function
        .size           _Z11b_grad_softPA4_A4_fPA6_A6_fPA24_A24_f,(.L_x_215 - _Z11b_grad_softPA4_A4_fPA6_A6_fPA24_A24_f)
        .other          _Z11b_grad_softPA4_A4_fPA6_A6_fPA24_A24_f,@"STO_CUDA_ENTRY STV_DEFAULT"
_Z11b_grad_softPA4_A4_fPA6_A6_fPA24_A24_f:
.text._Z11b_grad_softPA4_A4_fPA6_A6_fPA24_A24_f:
        /* <DEDUP_REMOVED lines=61> */
[C---:B------:R-:W-:Y:S01]  /*03d0*/  IMAD.HI R18, R15.reuse, 0x2aaaaaab, RZ ;  /* 0x2aaaaaab0f127827 */ /* 0x040fe200078e02ff */
[----:B------:R-:W1:Y:S02]  /*03e0*/  LDC.64 R12, c[0x0][0x388] ;  /* 0x0000e200ff0c7b82 */ /* 0x000e640000000a00 */
[----:B------:R-:W-:Y:S01]  /*03f0*/  LEA.HI R17, R8, R15, RZ, 0x4 ;  /* 0x0000000f08117211 */ /* 0x000fe200078f20ff */
[----:B------:R-:W-:Y:S01]  /*0400*/  IMAD.HI R14, R15, 0x38e38e39, RZ ;  /* 0x38e38e390f0e7827 */ /* 0x000fe200078e02ff */
[----:B------:R-:W-:Y:S02]  /*0410*/  SHF.R.U32.HI R19, RZ, 0x1f, R18 ;  /* 0x0000001fff137819 */ /* 0x000fe40000011612 */
[----:B------:R-:W-:Y:S02]  /*0420*/  SHF.R.S32.HI R17, RZ, 0x4, R17 ;  /* 0x00000004ff117819 */ /* 0x000fe40000011411 */
[----:B------:R-:W4:Y:S01]  /*0430*/  LDC.64 R10, c[0x0][0x390] ;  /* 0x0000e400ff0a7b82 */ /* 0x000f220000000a00 */
[----:B------:R-:W-:-:S02]  /*0440*/  LEA.HI.SX32 R18, R18, R19, 0x1c ;  /* 0x0000001312127211 */ /* 0x000fc400078fe2ff */
[----:B------:R-:W-:Y:S01]  /*0450*/  SHF.R.U32.HI R23, RZ, 0x1f, R14 ;  /* 0x0000001fff177819 */ /* 0x000fe2000001160e */
[----:B------:R-:W-:Y:S01]  /*0460*/  IMAD.HI R19, R17, 0x2aaaaaab, RZ ;  /* 0x2aaaaaab11137827 */ /* 0x000fe200078e02ff */
[----:B------:R-:W-:Y:S02]  /*0470*/  LEA.HI R8, R8, R15, RZ, 0x2 ;  /* 0x0000000f08087211 */ /* 0x000fe400078f10ff */
[----:B------:R-:W-:Y:S01]  /*0480*/  LEA.HI.SX32 R14, R14, R23, 0x19 ;  /* 0x000000170e0e7211 */ /* 0x000fe200078fcaff */
[----:B------:R-:W-:Y:S01]  /*0490*/  IMAD.HI R21, R18, 0x2aaaaaab, RZ ;  /* 0x2aaaaaab12157827 */ /* 0x000fe200078e02ff */
[----:B------:R-:W-:Y:S02]  /*04a0*/  LOP3.LUT R20, R8, 0xfffffffc, RZ, 0xc0, !PT ;  /* 0xfffffffc08147812 */ /* 0x000fe400078ec0ff */
[----:B------:R-:W-:Y:S01]  /*04b0*/  LEA.HI R22, R19, R19, RZ, 0x1 ;  /* 0x0000001313167211 */ /* 0x000fe200078f08ff */
[----:B------:R-:W-:Y:S01]  /*04c0*/  IMAD.HI R19, R14, 0x2aaaaaab, RZ ;  /* 0x2aaaaaab0e137827 */ /* 0x000fe200078e02ff */
[----:B------:R-:W-:-:S02]  /*04d0*/  SHF.R.S32.HI R16, RZ, 0x2, R8 ;  /* 0x00000002ff107819 */ /* 0x000fc40000011408 */
[----:B------:R-:W-:Y:S01]  /*04e0*/  LEA.HI R21, R21, R21, RZ, 0x1 ;  /* 0x0000001515157211 */ /* 0x000fe200078f08ff */
[----:B------:R-:W-:Y:S01]  /*04f0*/  IMAD R17, R22, -0x6, R17 ;  /* 0xfffffffa16117824 */ /* 0x000fe200078e0211 */
[----:B------:R-:W-:Y:S02]  /*0500*/  IADD3 R8, PT, PT, R15, -R20, RZ ;  /* 0x800000140f087210 */ /* 0x000fe40007ffe0ff */
[----:B------:R-:W-:Y:S01]  /*0510*/  LEA.HI R15, R16, R16, RZ, 0x2 ;  /* 0x00000010100f7211 */ /* 0x000fe200078f10ff */
[----:B------:R-:W-:Y:S01]  /*0520*/  IMAD R21, R21, -0x6, R18 ;  /* 0xfffffffa15157824 */ /* 0x000fe200078e0212 */
[----:B------:R-:W-:Y:S01]  /*0530*/  LEA.HI R19, R19, R19, RZ, 0x1 ;  /* 0x0000001313137211 */ /* 0x000fe200078f08ff */
[----:B-1----:R-:W-:Y:S01]  /*0540*/  IMAD.WIDE R12, R17, 0x90, R12 ;  /* 0x00000090110c7825 */ /* 0x002fe200078e020c */
[----:B------:R-:W-:-:S03]  /*0550*/  LOP3.LUT R15, R15, 0xfffffffc, RZ, 0xc0, !PT ;  /* 0xfffffffc0f0f7812 */ /* 0x000fc600078ec0ff */
[----:B----4-:R-:W-:Y:S01]  /*0560*/  IMAD.WIDE R10, R17, 0x900, R10 ;  /* 0x00000900110a7825 */ /* 0x010fe200078e020a */
[----:B------:R-:W-:-:S03]  /*0570*/  IADD3 R16, PT, PT, R16, -R15, RZ ;  /* 0x8000000f10107210 */ /* 0x000fc60007ffe0ff */
[----:B------:R-:W-:Y:S02]  /*0580*/  IMAD R17, R21, 0x4, R8 ;  /* 0x0000000415117824 */ /* 0x000fe400078e0208 */
[----:B------:R-:W-:Y:S02]  /*0590*/  IMAD R19, R19, -0x6, R14 ;  /* 0xfffffffa13137824 */ /* 0x000fe400078e020e */
[----:B------:R-:W-:-:S04]  /*05a0*/  IMAD.WIDE R12, R21, 0x18, R12 ;  /* 0x00000018150c7825 */ /* 0x000fc800078e020c */
[----:B------:R-:W-:-:S04]  /*05b0*/  IMAD.WIDE R10, R17, 0x60, R10 ;  /* 0x00000060110a7825 */ /* 0x000fc800078e020a */
[C---:B------:R-:W-:Y:S02]  /*05c0*/  IMAD R15, R19.reuse, 0x4, R16 ;  /* 0x00000004130f7824 */ /* 0x040fe400078e0210 */
[----:B------:R-:W-:-:S04]  /*05d0*/  IMAD.WIDE R12, R19, 0x4, R12 ;  /* 0x00000004130c7825 */ /* 0x000fc800078e020c */
[----:B------:R-:W-:Y:S02]  /*05e0*/  IMAD.WIDE R18, R15, 0x4, R10 ;  /* 0x000000040f127825 */ /* 0x000fe400078e020a */
[----:B------:R-:W4:Y:S01]  /*05f0*/  LDG.E R12, desc[UR4][R12.64] ;  /* 0x000000040c0c7981 */ /* 0x000f22000c1e1900 */
[----:B------:R-:W1:Y:S03]  /*0600*/  LDC.64 R10, c[0x0][0x380] ;  /* 0x0000e000ff0a7b82 */ /* 0x000e660000000a00 */
[----:B------:R-:W4:Y:S01]  /*0610*/  LDG.E R19, desc[UR4][R18.64] ;  /* 0x0000000412137981 */ /* 0x000f22000c1e1900 */
[----:B-1----:R-:W-:-:S04]  /*0620*/  IMAD.WIDE R10, R8, 0x10, R10 ;  /* 0x00000010080a7825 */ /* 0x002fc800078e020a */
[----:B------:R-:W-:-:S04]  /*0630*/  IMAD.WIDE R10, R16, 0x4, R10 ;  /* 0x00000004100a7825 */ /* 0x000fc800078e020a */
[----:B----4-:R-:W-:-:S05]  /*0640*/  FMUL R17, R12, R19 ;  /* 0x000000130c117220 */ /* 0x010fca0000400000 */
[----:B------:R1:W-:Y:S01]  /*0650*/  REDG.E.ADD.F32.FTZ.RN.STRONG.GPU desc[UR4][R10.64], R17 ;  /* 0x000000110a0079a6 */ /* 0x0003e2000c12f304 */
[----:B------:R-:W-:-:S07]  /*0660*/  MOV R15, R9 ;  /* 0x00000009000f7202 */ /* 0x000fce0000000f00 */
.L_x_105:
[----:B------:R-:W-:Y:S05]  /*0670*/  BSYNC.RECONVERGENT B0 ;  /* 0x0000000000007941 */ /* 0x000fea0003800200 */
.L_x_104:
[----:B------:R-:W-:Y:S05]  /*0680*/  @!P1 EXIT ;  /* 0x000000000000994d */ /* 0x000fea0003800000 */
.L_x_106:
[----:B----4-:R-:W-:Y:S01]  /*0690*/  SHF.R.S32.HI R8, RZ, 0x1f, R15 ;  /* 0x0000001fff087819 */ /* 0x010fe2000001140f */
[----:B-1----:R-:W-:-:S03]  /*06a0*/  IMAD.HI R10, R15, 0x2aaaaaab, RZ ;  /* 0x2aaaaaab0f0a7827 */ /* 0x002fc600078e02ff */
[----:B------:R-:W-:Y:S01]  /*06b0*/  LEA.HI R9, R8, R15, RZ, 0x4 ;  /* 0x0000000f08097211 */ /* 0x000fe200078f20ff */
[----:B------:R-:W-:Y:S01]  /*06c0*/  IMAD.HI R12, R15, 0x38e38e39, RZ ;  /* 0x38e38e390f0c7827 */ /* 0x000fe200078e02ff */
[----:B------:R-:W-:Y:S02]  /*06d0*/  SHF.R.U32.HI R11, RZ, 0x1f, R10 ;  /* 0x0000001fff0b7819 */ /* 0x000fe4000001160a */
[----:B------:R-:W-:Y:S02]  /*06e0*/  SHF.R.S32.HI R9, RZ, 0x4, R9 ;  /* 0x00000004ff097819 */ /* 0x000fe40000011409 */
[----:B------:R-:W-:Y:S02]  /*06f0*/  LEA.HI.SX32 R14, R10, R11, 0x1c ;  /* 0x0000000b0a0e7211 */ /* 0x000fe400078fe2ff */
[----:B------:R-:W-:Y:S01]  /*0700*/  SHF.R.U32.HI R17, RZ, 0x1f, R12 ;  /* 0x0000001fff117819 */ /* 0x000fe2000001160c */
[----:B------:R-:W-:Y:S01]  /*0710*/  IMAD.HI R11, R9, 0x2aaaaaab, RZ ;  /* 0x2aaaaaab090b7827 */ /* 0x000fe200078e02ff */
[----:B------:R-:W-:-:S02]  /*0720*/  LEA.HI R8, R8, R15, RZ, 0x2 ;  /* 0x0000000f08087211 */ /* 0x000fc400078f10ff */
[----:B------:R-:W-:Y:S01]  /*0730*/  LEA.HI.SX32 R10, R12, R17, 0x19 ;  /* 0x000000110c0a7211 */ /* 0x000fe200078fcaff */
[----:B------:R-:W-:Y:S01]  /*0740*/  IMAD.HI R13, R14, 0x2aaaaaab, RZ ;  /* 0x2aaaaaab0e0d7827 */ /* 0x000fe200078e02ff */
[----:B------:R-:W-:Y:S02]  /*0750*/  LEA.HI R12, R11, R11, RZ, 0x1 ;  /* 0x0000000b0b0c7211 */ /* 0x000fe400078f08ff */
[----:B------:R-:W-:Y:S01]  /*0760*/  SHF.R.S32.HI R17, RZ, 0x2, R8 ;  /* 0x00000002ff117819 */ /* 0x000fe20000011408 */
[----:B------:R-:W-:Y:S01]  /*0770*/  IMAD.HI R18, R10, 0x2aaaaaab, RZ ;  /* 0x2aaaaaab0a127827 */ /* 0x000fe200078e02ff */
[----:B------:R-:W-:Y:S02]  /*0780*/  LEA.HI R11, R13, R13, RZ, 0x1 ;  /* 0x0000000d0d0b7211 */ /* 0x000fe400078f08ff */
[----:B------:R-:W-:Y:S01]  /*0790*/  LOP3.LUT R8, R8, 0xfffffffc, RZ, 0xc0, !PT ;  /* 0xfffffffc08087812 */ /* 0x000fe200078ec0ff */
[----:B------:R-:W-:Y:S01]  /*07a0*/  IMAD R13, R12, -0x6, R9 ;  /* 0xfffffffa0c0d7824 */ /* 0x000fe200078e0209 */
[----:B------:R-:W-:Y:S01]  /*07b0*/  LEA.HI R9, R17, R17, RZ, 0x2 ;  /* 0x0000001111097211 */ /* 0x000fe200078f10ff */
[----:B------:R-:W-:Y:S01]  /*07c0*/  IMAD R16, R11, -0x6, R14 ;  /* 0xfffffffa0b107824 */ /* 0x000fe200078e020e */
[----:B------:R-:W-:Y:S01]  /*07d0*/  LEA.HI R19, R18, R18, RZ, 0x1 ;  /* 0x0000001212137211 */ /* 0x000fe200078f08ff */
[----:B------:R-:W-:Y:S01]  /*07e0*/  IMAD.IADD R11, R15, 0x1, -R8 ;  /* 0x000000010f0b7824 */ /* 0x000fe200078e0a08 */
[----:B------:R-:W-:Y:S01]  /*07f0*/  LOP3.LUT R14, R9, 0xfffffffc, RZ, 0xc0, !PT ;  /* 0xfffffffc090e7812 */ /* 0x000fe200078ec0ff */
[----:B---3--:R-:W-:-:S03]  /*0800*/  IMAD.WIDE R8, R13, 0x90, R2 ;  /* 0x000000900d087825 */ /* 0x008fc600078e0202 */
[----:B------:R-:W-:Y:S01]  /*0810*/  LEA R21, R16, R11, 0x2 ;  /* 0x0000000b10157211 */ /* 0x000fe200078e10ff */
[----:B0-----:R-:W-:-:S04]  /*0820*/  IMAD.WIDE R12, R13, 0x900, R4 ;  /* 0x000009000d0c7825 */ /* 0x001fc800078e0204 */
[----:B------:R-:W-:Y:S02]  /*0830*/  IMAD R10, R19, -0x6, R10 ;  /* 0xfffffffa130a7824 */ /* 0x000fe400078e020a */
[----:B------:R-:W-:Y:S02]  /*0840*/  IMAD.IADD R17, R17, 0x1, -R14 ;  /* 0x0000000111117824 */ /* 0x000fe400078e0a0e */
[----:B------:R-:W-:-:S03]  /*0850*/  IMAD.WIDE R8, R16, 0x18, R8 ;  /* 0x0000001810087825 */ /* 0x000fc600078e0208 */
[----:B------:R-:W-:Y:S01]  /*0860*/  LEA R23, R10, R17, 0x2 ;  /* 0x000000110a177211 */ /* 0x000fe200078e10ff */
[----:B------:R-:W-:-:S04]  /*0870*/  IMAD.WIDE R18, R21, 0x60, R12 ;  /* 0x0000006015127825 */ /* 0x000fc800078e020c */
[----:B------:R-:W-:-:S04]  /*0880*/  IMAD.WIDE R12, R10, 0x4, R8 ;  /* 0x000000040a0c7825 */ /* 0x000fc800078e0208 */
[----:B------:R-:W-:Y:S02]  /*0890*/  IMAD.WIDE R22, R23, 0x4, R18 ;  /* 0x0000000417167825 */ /* 0x000fe400078e0212 */
[----:B------:R0:W3:Y:S04]  /*08a0*/  LDG.E R19, desc[UR4][R12.64] ;  /* 0x000000040c137981 */ /* 0x0000e8000c1e1900 */
[----:B------:R1:W3:Y:S01]  /*08b0*/  LDG.E R14, desc[UR4][R22.64] ;  /* 0x00000004160e7981 */ /* 0x0002e2000c1e1900 */
[----:B------:R-:W-:-:S04]  /*08c0*/  VIADD R21, R15, 0x1 ;  /* 0x000000010f157836 */ /* 0x000fc80000000000 */
[----:B------:R-:W-:Y:S01]  /*08d0*/  IMAD.HI R10, R21, 0x2aaaaaab, RZ ;  /* 0x2aaaaaab150a7827 */ /* 0x000fe200078e02ff */
[----:B------:R-:W-:-:S03]  /*08e0*/  SHF.R.S32.HI R8, RZ, 0x1f, R21 ;  /* 0x0000001fff087819 */ /* 0x000fc60000011415 */
[----:B------:R-:W-:Y:S01]  /*08f0*/  IMAD.HI R24, R21, 0x38e38e39, RZ ;  /* 0x38e38e3915187827 */ /* 0x000fe200078e02ff */
[CC--:B------:R-:W-:Y:S02]  /*0900*/  LEA.HI R9, R8.reuse, R21.reuse, RZ, 0x4 ;  /* 0x0000001508097211 */ /* 0x0c0fe400078f20ff */
[----:B------:R-:W-:Y:S02]  /*0910*/  SHF.R.U32.HI R25, RZ, 0x1f, R10 ;  /* 0x0000001fff197819 */ /* 0x000fe4000001160a */
[----:B------:R-:W-:Y:S02]  /*0920*/  LEA.HI R18, R8, R21, RZ, 0x2 ;  /* 0x0000001508127211 */ /* 0x000fe400078f10ff */
[----:B------:R-:W-:Y:S02]  /*0930*/  SHF.R.S32.HI R8, RZ, 0x4, R9 ;  /* 0x00000004ff087819 */ /* 0x000fe40000011409 */
[----:B------:R-:W-:Y:S02]  /*0940*/  LEA.HI.SX32 R9, R10, R25, 0x1c ;  /* 0x000000190a097211 */ /* 0x000fe400078fe2ff */
[----:B------:R-:W-:Y:S01]  /*0950*/  SHF.R.U32.HI R25, RZ, 0x1f, R24 ;  /* 0x0000001fff197819 */ /* 0x000fe20000011618 */
[----:B0-----:R-:W-:Y:S01]  /*0960*/  IMAD.HI R13, R8, 0x2aaaaaab, RZ ;  /* 0x2aaaaaab080d7827 */ /* 0x001fe200078e02ff */
[----:B------:R-:W-:-:S02]  /*0970*/  SHF.R.S32.HI R16, RZ, 0x2, R18 ;  /* 0x00000002ff107819 */ /* 0x000fc40000011412 */
[----:B------:R-:W-:Y:S01]  /*0980*/  LEA.HI.SX32 R10, R24, R25, 0x19 ;  /* 0x00000019180a7211 */ /* 0x000fe200078fcaff */
[----:B------:R-:W-:Y:S01]  /*0990*/  IMAD.HI R20, R9, 0x2aaaaaab, RZ ;  /* 0x2aaaaaab09147827 */ /* 0x000fe200078e02ff */
[----:B------:R-:W-:Y:S02]  /*09a0*/  LEA.HI R12, R16, R16, RZ, 0x2 ;  /* 0x00000010100c7211 */ /* 0x000fe400078f10ff */
[----:B-1----:R-:W-:Y:S01]  /*09b0*/  LEA.HI R23, R13, R13, RZ, 0x1 ;  /* 0x0000000d0d177211 */ /* 0x002fe200078f08ff */
[----:B------:R-:W-:Y:S01]  /*09c0*/  IMAD.HI R22, R10, 0x2aaaaaab, RZ ;  /* 0x2aaaaaab0a167827 */ /* 0x000fe200078e02ff */
[----:B------:R-:W-:Y:S02]  /*09d0*/  LEA.HI R20, R20, R20, RZ, 0x1 ;  /* 0x0000001414147211 */ /* 0x000fe400078f08ff */
[----:B------:R-:W-:Y:S01]  /*09e0*/  LOP3.LUT R18, R18, 0xfffffffc, RZ, 0xc0, !PT ;  /* 0xfffffffc12127812 */ /* 0x000fe200078ec0ff */
[----:B------:R-:W-:Y:S01]  /*09f0*/  IMAD R23, R23, -0x6, R8 ;  /* 0xfffffffa17177824 */ /* 0x000fe200078e0208 */
[----:B------:R-:W-:Y:S01]  /*0a00*/  LOP3.LUT R13, R12, 0xfffffffc, RZ, 0xc0, !PT ;  /* 0xfffffffc0c0d7812 */ /* 0x000fe200078ec0ff */
[----:B------:R-:W-:Y:S01]  /*0a10*/  IMAD R20, R20, -0x6, R9 ;  /* 0xfffffffa14147824 */ /* 0x000fe200078e0209 */
[----:B------:R-:W-:Y:S01]  /*0a20*/  IADD3 R21, PT, PT, R21, -R18, RZ ;  /* 0x8000001215157210 */ /* 0x000fe20007ffe0ff */
[----:B------:R-:W-:Y:S01]  /*0a30*/  IMAD.WIDE R8, R23, 0x900, R4 ;  /* 0x0000090017087825 */ /* 0x000fe200078e0204 */
[----:B------:R-:W-:-:S02]  /*0a40*/  LEA.HI R25, R22, R22, RZ, 0x1 ;  /* 0x0000001616197211 */ /* 0x000fc400078f08ff */
[----:B------:R-:W-:Y:S01]  /*0a50*/  LEA R27, R20, R21, 0x2 ;  /* 0x00000015141b7211 */ /* 0x000fe200078e10ff */
[----:B------:R-:W-:Y:S02]  /*0a60*/  IMAD.IADD R16, R16, 0x1, -R13 ;  /* 0x0000000110107824 */ /* 0x000fe400078e0a0d */
[----:B------:R-:W-:-:S04]  /*0a70*/  IMAD.WIDE R12, R23, 0x90, R2 ;  /* 0x00000090170c7825 */ /* 0x000fc800078e0202 */
[----:B------:R-:W-:Y:S02]  /*0a80*/  IMAD R23, R25, -0x6, R10 ;  /* 0xfffffffa19177824 */ /* 0x000fe400078e020a */
[----:B--2---:R-:W-:-:S04]  /*0a90*/  IMAD.WIDE R10, R11, 0x10, R6 ;  /* 0x000000100b0a7825 */ /* 0x004fc800078e0206 */
[----:B------:R-:W-:-:S04]  /*0aa0*/  IMAD.WIDE R12, R20, 0x18, R12 ;  /* 0x00000018140c7825 */ /* 0x000fc800078e020c */
[----:B------:R-:W-:-:S04]  /*0ab0*/  IMAD.WIDE R8, R27, 0x60, R8 ;  /* 0x000000601b087825 */ /* 0x000fc800078e0208 */
[----:B------:R-:W-:Y:S02]  /*0ac0*/  IMAD R25, R23, 0x4, R16 ;  /* 0x0000000417197824 */ /* 0x000fe400078e0210 */
[----:B------:R-:W-:-:S04]  /*0ad0*/  IMAD.WIDE R10, R17, 0x4, R10 ;  /* 0x00000004110a7825 */ /* 0x000fc800078e020a */
[----:B------:R-:W-:-:S04]  /*0ae0*/  IMAD.WIDE R12, R23, 0x4, R12 ;  /* 0x00000004170c7825 */ /* 0x000fc800078e020c */
[----:B---3--:R-:W-:Y:S01]  /*0af0*/  FMUL R17, R19, R14 ;  /* 0x0000000e13117220 */ /* 0x008fe20000400000 */
[----:B------:R-:W-:-:S04]  /*0b00*/  IMAD.WIDE R18, R25, 0x4, R8 ;  /* 0x0000000419127825 */ /* 0x000fc800078e0208 */
[----:B------:R4:W-:Y:S04]  /*0b10*/  REDG.E.ADD.F32.FTZ.RN.STRONG.GPU desc[UR4][R10.64], R17 ;  /* 0x000000110a0079a6 */ /* 0x0009e8000c12f304 */
[----:B------:R-:W2:Y:S04]  /*0b20*/  LDG.E R12, desc[UR4][R12.64] ;  /* 0x000000040c0c7981 */ /* 0x000ea8000c1e1900 */
[----:B------:R-:W2:Y:S01]  /*0b30*/  LDG.E R19, desc[UR4][R18.64] ;  /* 0x0000000412137981 */ /* 0x000ea2000c1e1900 */
[----:B------:R-:W-:Y:S01]  /*0b40*/  IADD3 R15, PT, PT, R15, 0x2, RZ ;  /* 0x000000020f0f7810 */ /* 0x000fe20007ffe0ff */
[----:B------:R-:W-:-:S03]  /*0b50*/  IMAD.WIDE R8, R21, 0x10, R6 ;  /* 0x0000001015087825 */ /* 0x000fc600078e0206 */
[----:B------:R-:W-:Y:S01]  /*0b60*/  ISETP.NE.AND P0, PT, R15, R0, PT ;  /* 0x000000000f00720c */ /* 0x000fe20003f05270 */
[----:B------:R-:W-:-:S04]  /*0b70*/  IMAD.WIDE R8, R16, 0x4, R8 ;  /* 0x0000000410087825 */ /* 0x000fc800078e0208 */
[----:B--2---:R-:W-:-:S05]  /*0b80*/  FMUL R21, R12, R19 ;  /* 0x000000130c157220 */ /* 0x004fca0000400000 */
[----:B------:R4:W-:Y:S03]  /*0b90*/  REDG.E.ADD.F32.FTZ.RN.STRONG.GPU desc[UR4][R8.64], R21 ;  /* 0x00000015080079a6 */ /* 0x0009e6000c12f304 */
[----:B------:R-:W-:Y:S05]  /*0ba0*/  @P0 BRA `(.L_x_106) ;  /* 0xfffffff800b80947 */ /* 0x000fea000383ffff */
[----:B------:R-:W-:Y:S05]  /*0bb0*/  EXIT ;  /* 0x000000000000794d */ /* 0x000fea0003800000 */
.L_x_107:
        /* <DEDUP_REMOVED lines=12> */
.L_x_215:


//--------------------- .text._Z17b_before_act_softPA6_A6_fS1_S1_ --------------------------
	.section	.text._Z17b_before_act_softPA6_A6_fS1_S1_,"ax",@progbits
	.align	128
        .global         _Z17b_before_act_softPA6_A6_fS1_S1_
        .type           _Z17b_before_act_softPA6_A6_fS1_S1_,@function
        .size           _Z17b_before_act_softPA6_A6_fS1_S1_,(.L_x_208 - _Z17b_before_act_softPA6_A6_fS1_S1_)
        .other          _Z17b_before_act_softPA6_A6_fS1_S1_,@"STO_CUDA_ENTRY STV_DEFAULT"
_Z17b_before_act_softPA6_A6_fS1_S1_:
.text._Z17b_before_act_softPA6_A6_fS1_S1_:
        /* <DEDUP_REMOVED lines=23> */
[----:B------:R-:W-:Y:S01]  /*0170*/  HFMA2 R2, -RZ, RZ, 0, 0 ;  /* 0x00000000ff027431 */ /* 0x000fe200000001ff */
[----:B------:R-:W-:-:S04]  /*0180*/  ISETP.GE.AND P0, PT, R5, RZ, PT ;  /* 0x000000ff0500720c */ /* 0x000fc80003f06270 */
        /* <DEDUP_REMOVED lines=8> */
[-C--:B------:R-:W-:Y:S01]  /*0210*/  @!P4 IADD3 R2, PT, PT, R2, -R9.reuse, RZ ;  /* 0x800000090202c210 */ /* 0x080fe20007ffe0ff */
[----:B------:R-:W-:Y:S01]  /*0220*/  @!P4 VIADD R3, R3, 0x1 ;  /* 0x000000010303c836 */ /* 0x000fe20000000000 */
[-C--:B------:R-:W-:Y:S02]  /*0230*/  @!P5 IADD3 R6, PT, PT, R6, -R9.reuse, RZ ;  /* 0x800000090606d210 */ /* 0x080fe40007ffe0ff */
        /* <DEDUP_REMOVED lines=13> */
[C---:B------:R-:W-:Y:S01]  /*0310*/  IADD3 R0, PT, PT, -R11.reuse, R10, RZ ;  /* 0x0000000a0b007210 */ /* 0x040fe20007ffe1ff */
[----:B------:R-:W0:Y:S01]  /*0320*/  LDCU.64 UR4, c[0x0][0x358] ;  /* 0x00006b00ff0477ac */ /* 0x000e220008000a00 */
[----:B------:R-:W-:Y:S01]  /*0330*/  BSSY.RECONVERGENT B0, `(.L_x_108) ;  /* 0x000003c000007945 */ /* 0x000fe20003800200 */
[----:B------:R-:W-:Y:S01]  /*0340*/  VIADD R13, R11, 0x1 ;  /* 0x000000010b0d7836 */ /* 0x000fe20000000000 */
        /* <DEDUP_REMOVED lines=11> */
[----:B------:R-:W-:-:S03]  /*0400*/  LEA.HI R5, R4, R4, RZ, 0x1 ;  /* 0x0000000404057211 */ /* 0x000fc600078f08ff */
[----:B------:R-:W-:-:S04]  /*0410*/  IMAD.HI R4, R7, 0x2aaaaaab, RZ ;  /* 0x2aaaaaab07047827 */ /* 0x000fc800078e02ff */
[----:B------:R-:W-:Y:S01]  /*0420*/  IMAD R5, R5, -0x6, R0 ;  /* 0xfffffffa05057824 */ /* 0x000fe200078e0200 */
[----:B------:R-:W-:Y:S01]  /*0430*/  LEA.HI R4, R4, R4, RZ, 0x1 ;  /* 0x0000000404047211 */ /* 0x000fe200078f08ff */
[----:B0-----:R-:W-:-:S04]  /*0440*/  IMAD.WIDE R2, R6, 0x90, R2 ;  /* 0x0000009006027825 */ /* 0x001fc800078e0202 */
[----:B------:R-:W-:Y:S02]  /*0450*/  IMAD R4, R4, -0x6, R7 ;  /* 0xfffffffa04047824 */ /* 0x000fe400078e0207 */
[----:B------:R-:W-:-:S04]  /*0460*/  IMAD.WIDE R2, R5, 0x18, R2 ;  /* 0x0000001805027825 */ /* 0x000fc800078e0202 */
[----:B------:R-:W-:-:S06]  /*0470*/  IMAD.WIDE R2, R4, 0x4, R2 ;  /* 0x0000000404027825 */ /* 0x000fcc00078e0202 */
[----:B------:R-:W2:Y:S01]  /*0480*/  LDG.E R2, desc[UR4][R2.64] ;  /* 0x0000000402027981 */ /* 0x000ea2000c1e1900 */
[----:B------:R-:W-:Y:S01]  /*0490*/  HFMA2 R9, -RZ, RZ, 3.7421875, 0 ;  /* 0x437c0000ff097431 */ /* 0x000fe200000001ff */
[----:B------:R-:W-:Y:S01]  /*04a0*/  MOV R7, 0x3bbb989d ;  /* 0x3bbb989d00077802 */ /* 0x000fe20000000f00 */
[----:B------:R-:W-:Y:S04]  /*04b0*/  BSSY.RECONVERGENT B1, `(.L_x_110) ;  /* 0x0000015000017945 */ /* 0x000fe80003800200 */
        /* <DEDUP_REMOVED lines=14> */
[----:B------:R-:W-:Y:S05]  /*05a0*/  CALL.REL.NOINC `($__internal_4_$__cuda_sm20_rcp_rn_f32_slowpath) ;  /* 0x0000000800147944 */ /* 0x000fea0003c00000 */
[----:B------:R-:W-:Y:S05]  /*05b0*/  BRA `(.L_x_112) ;  /* 0x0000000000107947 */ /* 0x000fea0003800000 */
.L_x_111:
[----:B------:R-:W0:Y:S02]  /*05c0*/  MUFU.RCP R0, R9 ;  /* 0x0000000900007308 */ /* 0x000e240000001000 */
[----:B0-----:R-:W-:-:S04]  /*05d0*/  FFMA R2, R9, R0, -1 ;  /* 0xbf80000009027423 */ /* 0x001fc80000000000 */
[----:B------:R-:W-:-:S04]  /*05e0*/  FADD.FTZ R3, -R2, -RZ ;  /* 0x800000ff02037221 */ /* 0x000fc80000010100 */
[----:B------:R-:W-:-:S07]  /*05f0*/  FFMA R0, R0, R3, R0 ;  /* 0x0000000300007223 */ /* 0x000fce0000000000 */
.L_x_112:
[----:B------:R-:W-:Y:S05]  /*0600*/  BSYNC.RECONVERGENT B1 ;  /* 0x0000000000017941 */ /* 0x000fea0003800200 */
.L_x_110:
        /* <DEDUP_REMOVED lines=14> */
.L_x_109:
[----:B------:R-:W-:Y:S05]  /*06f0*/  BSYNC.RECONVERGENT B0 ;  /* 0x0000000000007941 */ /* 0x000fea0003800200 */
.L_x_108:
[----:B------:R-:W1:Y:S01]  /*0700*/  LDC.64 R8, c[0x0][0x390] ;  /* 0x0000e400ff087b82 */ /* 0x000e620000000a00 */
[----:B------:R-:W-:-:S07]  /*0710*/  ISETP.NE.AND P0, PT, R10, R13, PT ;  /* 0x0000000d0a00720c */ /* 0x000fce0003f05270 */
[----:B0-----:R-:W0:Y:S08]  /*0720*/  LDC.64 R6, c[0x0][0x380] ;  /* 0x0000e000ff067b82 */ /* 0x001e300000000a00 */
[----:B------:R-:W2:Y:S01]  /*0730*/  LDC.64 R4, c[0x0][0x388] ;  /* 0x0000e200ff047b82 */ /* 0x000ea20000000a00 */
[----:B------:R-:W-:Y:S05]  /*0740*/  @!P0 EXIT ;  /* 0x000000000000894d */ /* 0x000fea0003800000 */
.L_x_119:
[----:B------:R-:W-:-:S04]  /*0750*/  IMAD.HI R0, R11, 0x2aaaaaab, RZ ;  /* 0x2aaaaaab0b007827 */ /* 0x000fc800078e02ff */
[----:B------:R-:W-:Y:S01]  /*0760*/  IMAD.HI R3, R11, 0x38e38e39, RZ ;  /* 0x38e38e390b037827 */ /* 0x000fe200078e02ff */
[----:B------:R-:W-:-:S04]  /*0770*/  LEA.HI R0, R0, R0, RZ, 0x1 ;  /* 0x0000000000007211 */ /* 0x000fc800078f08ff */
[----:B---3--:R-:W-:Y:S01]  /*0780*/  SHF.R.U32.HI R12, RZ, 0x1f, R3 ;  /* 0x0000001fff0c7819 */ /* 0x008fe20000011603 */
[----:B------:R-:W-:-:S03]  /*0790*/  IMAD.HI R2, R0, 0x2aaaaaab, RZ ;  /* 0x2aaaaaab00027827 */ /* 0x000fc600078e02ff */
[----:B------:R-:W-:Y:S01]  /*07a0*/  LEA.HI.SX32 R14, R3, R12, 0x1d ;  /* 0x0000000c030e7211 */ /* 0x000fe200078feaff */
[----:B------:R-:W-:Y:S01]  /*07b0*/  IMAD R13, R0, -0x6, R11 ;  /* 0xfffffffa000d7824 */ /* 0x000fe200078e020b */
[----:B------:R-:W-:-:S03]  /*07c0*/  LEA.HI R15, R2, R2, RZ, 0x1 ;  /* 0x00000002020f7211 */ /* 0x000fc600078f08ff */
[----:B------:R-:W-:-:S04]  /*07d0*/  IMAD.HI R16, R14, 0x2aaaaaab, RZ ;  /* 0x2aaaaaab0e107827 */ /* 0x000fc800078e02ff */
[----:B-1----:R-:W-:-:S04]  /*07e0*/  IMAD.WIDE R2, R13, 0x90, R8 ;  /* 0x000000900d027825 */ /* 0x002fc800078e0208 */
[----:B------:R-:W-:Y:S01]  /*07f0*/  IMAD R12, R15, -0x6, R0 ;  /* 0xfffffffa0f0c7824 */ /* 0x000fe200078e0200 */
[----:B------:R-:W-:-:S03]  /*0800*/  LEA.HI R15, R16, R16, RZ, 0x1 ;  /* 0x00000010100f7211 */ /* 0x000fc600078f08ff */
[----:B------:R-:W-:-:S04]  /*0810*/  IMAD.WIDE R2, R12, 0x18, R2 ;  /* 0x000000180c027825 */ /* 0x000fc800078e0202 */
[----:B------:R-:W-:-:S04]  /*0820*/  IMAD R15, R15, -0x6, R14 ;  /* 0xfffffffa0f0f7824 */ /* 0x000fc800078e020e */
[----:B------:R-:W-:-:S06]  /*0830*/  IMAD.WIDE R2, R15, 0x4, R2 ;  /* 0x000000040f027825 */ /* 0x000fcc00078e0202 */
[----:B------:R-:W3:Y:S01]  /*0840*/  LDG.E R2, desc[UR4][R2.64] ;  /* 0x0000000402027981 */ /* 0x000ee2000c1e1900 */
[----:B------:R-:W-:Y:S02]  /*0850*/  HFMA2 R19, -RZ, RZ, 3.7421875, 0 ;  /* 0x437c0000ff137431 */ /* 0x000fe400000001ff */
[----:B------:R-:W-:Y:S01]  /*0860*/  IMAD.MOV.U32 R17, RZ, RZ, 0x3bbb989d ;  /* 0x3bbb989dff117424 */ /* 0x000fe200078e00ff */
[----:B------:R-:W-:Y:S03]  /*0870*/  BSSY.RECONVERGENT B0, `(.L_x_113) ;  /* 0x0000015000007945 */ /* 0x000fe60003800200 */
[----:B---3--:R-:W-:-:S04]  /*0880*/  FFMA.SAT R0, R2, -R17, 0.5 ;  /* 0x3f00000002007423 */ /* 0x008fc80000002811 */
[----:B------:R-:W-:-:S04]  /*0890*/  FFMA.RM R0, R0, R19, 12582913 ;  /* 0x4b40000100007423 */ /* 0x000fc80000004013 */
[C---:B------:R-:W-:Y:S01]  /*08a0*/  FADD R17, R0.reuse, -12583039 ;  /* 0xcb40007f00117421 */ /* 0x040fe20000000000 */
[----:B------:R-:W-:-:S03]  /*08b0*/  SHF.L.U32 R0, R0, 0x17, RZ ;  /* 0x0000001700007819 */ /* 0x000fc600000006ff */
        /* <DEDUP_REMOVED lines=10> */
[----:B0-2---:R-:W-:Y:S05]  /*0960*/  CALL.REL.NOINC `($__internal_4_$__cuda_sm20_rcp_rn_f32_slowpath) ;  /* 0x0000000400247944 */ /* 0x005fea0003c00000 */
[----:B------:R-:W-:Y:S05]  /*0970*/  BRA `(.L_x_115) ;  /* 0x0000000000107947 */ /* 0x000fea0003800000 */
.L_x_114:
[----:B------:R-:W1:Y:S02]  /*0980*/  MUFU.RCP R0, R19 ;  /* 0x0000001300007308 */ /* 0x000e640000001000 */
[----:B-1----:R-:W-:-:S04]  /*0990*/  FFMA R2, R19, R0, -1 ;  /* 0xbf80000013027423 */ /* 0x002fc80000000000 */
[----:B------:R-:W-:-:S04]  /*09a0*/  FADD.FTZ R3, -R2, -RZ ;  /* 0x800000ff02037221 */ /* 0x000fc80000010100 */
[----:B------:R-:W-:-:S07]  /*09b0*/  FFMA R0, R0, R3, R0 ;  /* 0x0000000300007223 */ /* 0x000fce0000000000 */
.L_x_115:
[----:B------:R-:W-:Y:S05]  /*09c0*/  BSYNC.RECONVERGENT B0 ;  /* 0x0000000000007941 */ /* 0x000fea0003800200 */
.L_x_113:
[----:B--2---:R-:W-:-:S04]  /*09d0*/  IMAD.WIDE R2, R13, 0x90, R4 ;  /* 0x000000900d027825 */ /* 0x004fc800078e0204 */
[----:B------:R-:W-:-:S04]  /*09e0*/  IMAD.WIDE R2, R12, 0x18, R2 ;  /* 0x000000180c027825 */ /* 0x000fc800078e0202 */
[----:B------:R-:W-:-:S05]  /*09f0*/  IMAD.WIDE R2, R15, 0x4, R2 ;  /* 0x000000040f027825 */ /* 0x000fca00078e0202 */
[----:B------:R1:W2:Y:S01]  /*0a00*/  LDG.E R23, desc[UR4][R2.64] ;  /* 0x0000000402177981 */ /* 0x0002a2000c1e1900 */
[----:B------:R-:W-:-:S05]  /*0a10*/  IADD3 R19, PT, PT, R11, 0x1, RZ ;  /* 0x000000010b137810 */ /* 0x000fca0007ffe0ff */
[----:B------:R-:W-:-:S04]  /*0a20*/  IMAD.HI R14, R19, 0x2aaaaaab, RZ ;  /* 0x2aaaaaab130e7827 */ /* 0x000fc800078e02ff */
[----:B------:R-:W-:Y:S01]  /*0a30*/  IMAD.HI R18, R19, 0x38e38e39, RZ ;  /* 0x38e38e3913127827 */ /* 0x000fe200078e02ff */
[----:B------:R-:W-:-:S04]  /*0a40*/  LEA.HI R16, R14, R14, RZ, 0x1 ;  /* 0x0000000e0e107211 */ /* 0x000fc800078f08ff */
[----:B------:R-:W-:Y:S01]  /*0a50*/  SHF.R.U32.HI R21, RZ, 0x1f, R18 ;  /* 0x0000001fff157819 */ /* 0x000fe20000011612 */
[----:B------:R-:W-:-:S03]  /*0a60*/  IMAD.HI R17, R16, 0x2aaaaaab, RZ ;  /* 0x2aaaaaab10117827 */ /* 0x000fc600078e02ff */
[----:B------:R-:W-:Y:S01]  /*0a70*/  LEA.HI.SX32 R14, R18, R21, 0x1d ;  /* 0x00000015120e7211 */ /* 0x000fe200078feaff */
[----:B------:R-:W-:Y:S01]  /*0a80*/  IMAD R19, R16, -0x6, R19 ;  /* 0xfffffffa10137824 */ /* 0x000fe200078e0213 */
[----:B------:R-:W-:Y:S01]  /*0a90*/  LEA.HI R17, R17, R17, RZ, 0x1 ;  /* 0x0000001111117211 */ /* 0x000fe200078f08ff */
[----:B0-----:R-:W-:-:S04]  /*0aa0*/  IMAD.WIDE R20, R13, 0x90, R6 ;  /* 0x000000900d147825 */ /* 0x001fc800078e0206 */
[----:B------:R-:W-:-:S04]  /*0ab0*/  IMAD.HI R13, R14, 0x2aaaaaab, RZ ;  /* 0x2aaaaaab0e0d7827 */ /* 0x000fc800078e02ff */
[----:B-1----:R-:W-:Y:S01]  /*0ac0*/  IMAD.WIDE R2, R19, 0x90, R8 ;  /* 0x0000009013027825 */ /* 0x002fe200078e0208 */
[----:B------:R-:W-:-:S03]  /*0ad0*/  LEA.HI R25, R13, R13, RZ, 0x1 ;  /* 0x0000000d0d197211 */ /* 0x000fc600078f08ff */
[----:B------:R-:W-:Y:S02]  /*0ae0*/  IMAD R17, R17, -0x6, R16 ;  /* 0xfffffffa11117824 */ /* 0x000fe400078e0210 */
        /* <DEDUP_REMOVED lines=10> */
[----:B------:R-:W-:Y:S01]  /*0b90*/  HFMA2 R21, -RZ, RZ, 3.7421875, 0 ;  /* 0x437c0000ff157431 */ /* 0x000fe200000001ff */
[----:B------:R-:W-:Y:S01]  /*0ba0*/  MOV R15, 0x3bbb989d ;  /* 0x3bbb989d000f7802 */ /* 0x000fe20000000f00 */
[----:B------:R-:W-:Y:S04]  /*0bb0*/  BSSY.RECONVERGENT B0, `(.L_x_116) ;  /* 0x0000015000007945 */ /* 0x000fe80003800200 */
[----:B--2---:R-:W-:-:S04]  /*0bc0*/  FFMA.SAT R0, R2, -R15, 0.5 ;  /* 0x3f00000002007423 */ /* 0x004fc8000000280f */
[----:B------:R-:W-:-:S04]  /*0bd0*/  FFMA.RM R0, R0, R21, 12582913 ;  /* 0x4b40000100007423 */ /* 0x000fc80000004015 */
[C---:B------:R-:W-:Y:S01]  /*0be0*/  FADD R15, R0.reuse, -12583039 ;  /* 0xcb40007f000f7421 */ /* 0x040fe20000000000 */
[----:B------:R-:W-:-:S03]  /*0bf0*/  IMAD.SHL.U32 R0, R0, 0x800000, RZ ;  /* 0x0080000000007824 */ /* 0x000fc600078e00ff */
        /* <DEDUP_REMOVED lines=12> */
.L_x_117:
[----:B------:R-:W0:Y:S02]  /*0cc0*/  MUFU.RCP R0, R13 ;  /* 0x0000000d00007308 */ /* 0x000e240000001000 */
[----:B0-----:R-:W-:-:S04]  /*0cd0*/  FFMA R2, R13, R0, -1 ;  /* 0xbf8000000d027423 */ /* 0x001fc80000000000 */
[----:B------:R-:W-:-:S04]  /*0ce0*/  FADD.FTZ R3, -R2, -RZ ;  /* 0x800000ff02037221 */ /* 0x000fc80000010100 */
[----:B------:R-:W-:-:S07]  /*0cf0*/  FFMA R0, R0, R3, R0 ;  /* 0x0000000300007223 */ /* 0x000fce0000000000 */
.L_x_118:
[----:B------:R-:W-:Y:S05]  /*0d00*/  BSYNC.RECONVERGENT B0 ;  /* 0x0000000000007941 */ /* 0x000fea0003800200 */
.L_x_116:
        /* <DEDUP_REMOVED lines=15> */
        .weak           $__internal_4_$__cuda_sm20_rcp_rn_f32_slowpath
        .type           $__internal_4_$__cuda_sm20_rcp_rn_f32_slowpath,@function
        .size           $__internal_4_$__cuda_sm20_rcp_rn_f32_slowpath,(.L_x_208 - $__internal_4_$__cuda_sm20_rcp_rn_f32_slowpath)
$__internal_4_$__cuda_sm20_rcp_rn_f32_slowpath:
[----:B------:R-:W-:Y:S01]  /*0e00*/  SHF.L.U32 R2, R0, 0x1, RZ ;  /* 0x0000000100027819 */ /* 0x000fe200000006ff */
[----:B------:R-:W-:Y:S03]  /*0e10*/  BSSY.RECONVERGENT B2, `(.L_x_120) ;  /* 0x0000030000027945 */ /* 0x000fe60003800200 */
        /* <DEDUP_REMOVED lines=13> */
.L_x_121:
        /* <DEDUP_REMOVED lines=16> */
[----:B------:R-:W-:-:S03]  /*0ff0*/  LOP3.LUT R20, R23, R18, RZ, 0xc0, !PT ;  /* 0x0000001217147212 */ /* 0x000fc600078ec0ff */
[----:B------:R-:W-:Y:S01]  /*1000*/  IMAD.MOV R21, RZ, RZ, -R21 ;  /* 0x000000ffff157224 */ /* 0x000fe200078e0a15 */
[----:B------:R-:W-:-:S04]  /*1010*/  SHF.R.U32.HI R20, RZ, R3, R20 ;  /* 0x00000003ff147219 */ /* 0x000fc80000011614 */
[----:B------:R-:W-:Y:S02]  /*1020*/  LOP3.LUT P1, RZ, R21, R3, R18, 0xf8, !PT ;  /* 0x0000000315ff7212 */ /* 0x000fe4000782f812 */
[C---:B------:R-:W-:Y:S02]  /*1030*/  LOP3.LUT P0, RZ, R20.reuse, 0x1, RZ, 0xc0, !PT ;  /* 0x0000000114ff7812 */ /* 0x040fe4000780c0ff */
[----:B------:R-:W-:-:S04]  /*1040*/  LOP3.LUT P2, RZ, R20, 0x2, RZ, 0xc0, !PT ;  /* 0x0000000214ff7812 */ /* 0x000fc8000784c0ff */
[----:B------:R-:W-:Y:S02]  /*1050*/  PLOP3.LUT P0, PT, P0, P1, P2, 0xe0, 0x0 ;  /* 0x000000000000781c */ /* 0x000fe40000703c20 */
[----:B------:R-:W-:Y:S02]  /*1060*/  LOP3.LUT P1, RZ, R0, 0x7fffff, RZ, 0xc0, !PT ;  /* 0x007fffff00ff7812 */ /* 0x000fe4000782c0ff */
[----:B------:R-:W-:-:S04]  /*1070*/  SEL R3, RZ, 0x1, !P0 ;  /* 0x00000001ff037807 */ /* 0x000fc80004000000 */
[----:B------:R-:W-:-:S04]  /*1080*/  IADD3 R3, PT, PT, -R3, RZ, RZ ;  /* 0x000000ff03037210 */ /* 0x000fc80007ffe1ff */
[----:B------:R-:W-:Y:S02]  /*1090*/  ISETP.GE.AND P0, PT, R3, RZ, PT ;  /* 0x000000ff0300720c */ /* 0x000fe40003f06270 */
[----:B------:R-:W-:-:S04]  /*10a0*/  IADD3 R3, PT, PT, R2, -0xfc, RZ ;  /* 0xffffff0402037810 */ /* 0x000fc80007ffe0ff */
[----:B------:R-:W-:-:S07]  /*10b0*/  SHF.R.U32.HI R3, RZ, R3, R18 ;  /* 0x00000003ff037219 */ /* 0x000fce0000011612 */
[----:B------:R-:W-:-:S04]  /*10c0*/  @!P0 IADD3 R3, PT, PT, R3, 0x1, RZ ;  /* 0x0000000103038810 */ /* 0x000fc80007ffe0ff */
[----:B------:R-:W-:-:S04]  /*10d0*/  @!P1 SHF.L.U32 R3, R3, 0x1, RZ ;  /* 0x0000000103039819 */ /* 0x000fc800000006ff */
[----:B------:R-:W-:Y:S01]  /*10e0*/  LOP3.LUT R3, R3, 0x80000000, R0, 0xf8, !PT ;  /* 0x8000000003037812 */ /* 0x000fe200078ef800 */
[----:B------:R-:W-:Y:S06]  /*10f0*/  BRA `(.L_x_122) ;  /* 0x0000000000047947 */ /* 0x000fec0003800000 */
.L_x_123:
[----:B------:R0:W1:Y:S02]  /*1100*/  MUFU.RCP R3, R0 ;  /* 0x0000000000037308 */ /* 0x0000640000001000 */
.L_x_122:
[----:B------:R-:W-:Y:S05]  /*1110*/  BSYNC.RECONVERGENT B2 ;  /* 0x0000000000027941 */ /* 0x000fea0003800200 */
.L_x_120:
[----:B01----:R-:W-:Y:S01]  /*1120*/  MOV R0, R3 ;  /* 0x0000000300007202 */ /* 0x003fe20000000f00 */
[----:B------:R-:W-:Y:S01]  /*1130*/  HFMA2 R3, -RZ, RZ, 0, 0 ;  /* 0x00000000ff037431 */ /* 0x000fe200000001ff */
[----:B------:R-:W-:-:S04]  /*1140*/  MOV R2, R16 ;  /* 0x0000001000027202 */ /* 0x000fc80000000f00 */
[----:B------:R-:W-:Y:S05]  /*1150*/  RET.REL.NODEC R2 `(_Z17b_before_act_softPA6_A6_fS1_S1_) ;  /* 0xffffffec02a87950 */ /* 0x000fea0003c3ffff */
.L_x_124:
        /* <DEDUP_REMOVED lines=10> */
.L_x_208:


//--------------------- .text._Z13b_output_softPA6_A6_fPA6_S0_Pf --------------------------
	.section	.text._Z13b_output_softPA6_A6_fPA6_S0_Pf,"ax",@progbits
	.align	128
        .global         _Z13b_output_softPA6_A6_fPA6_S0_Pf
        .type           _Z13b_output_softPA6_A6_fPA6_S0_Pf,@function
        .size           _Z13b_output_softPA6_A6_fPA6_S0_Pf,(.L_x_217 - _Z13b_output_softPA6_A6_fPA6_S0_Pf)
        .other          _Z13b_output_softPA6_A6_fPA6_S0_Pf,@"STO_CUDA_ENTRY STV_DEFAULT"
_Z13b_output_softPA6_A6_fPA6_S0_Pf:
.text._Z13b_output_softPA6_A6_fPA6_S0_Pf:
        /* <DEDUP_REMOVED lines=34> */
[-C--:B------:R-:W-:Y:S02]  /*0220*/  @!P5 IADD3 R6, PT, PT, R6, -R9.reuse, RZ ;  /* 0x800000090606d210 */ /* 0x080fe40007ffe0ff */
[-C--:B------:R-:W-:Y:S02]  /*0230*/  ISETP.GE.U32.AND P2, PT, R2, R9.reuse, PT ;  /* 0x000000090200720c */ /* 0x080fe40003f46070 */
[----:B------:R-:W-:Y:S02]  /*0240*/  ISETP.GE.U32.AND P3, PT, R6, R9, PT ;  /* 0x000000090600720c */ /* 0x000fe40003f66070 */
[----:B------:R-:W-:Y:S02]  /*0250*/  @!P4 IADD3 R3, PT, PT, R3, 0x1, RZ ;  /* 0x000000010303c810 */ /* 0x000fe40007ffe0ff */
[----:B------:R-:W-:-:S07]  /*0260*/  @!P5 IADD3 R4, PT, PT, R4, 0x1, RZ ;  /* 0x000000010404d810 */ /* 0x000fce0007ffe0ff */
        /* <DEDUP_REMOVED lines=8> */
[----:B------:R-:W-:-:S13]  /*02f0*/  ISETP.GE.AND P0, PT, R13, R2, PT ;  /* 0x000000020d00720c */ /* 0x000fda0003f06270 */
[----:B------:R-:W-:Y:S05]  /*0300*/  @P0 EXIT ;  /* 0x000000000000094d */ /* 0x000fea0003800000 */
[CC--:B------:R-:W-:Y:S01]  /*0310*/  IADD3 R0, PT, PT, -R13.reuse, R2.reuse, RZ ;  /* 0x000000020d007210 */ /* 0x0c0fe20007ffe1ff */
[----:B------:R-:W0:Y:S01]  /*0320*/  LDCU.64 UR4, c[0x0][0x358] ;  /* 0x00006b00ff0477ac */ /* 0x000e220008000a00 */
[----:B------:R-:W-:Y:S01]  /*0330*/  IADD3 R2, PT, PT, R13, -R2, RZ ;  /* 0x800000020d027210 */ /* 0x000fe20007ffe0ff */
[----:B------:R-:W-:Y:S01]  /*0340*/  BSSY.RECONVERGENT B0, `(.L_x_125) ;  /* 0x0000092000007945 */ /* 0x000fe20003800200 */
[----:B------:R-:W-:Y:S02]  /*0350*/  LOP3.LUT R16, R0, 0x3, RZ, 0xc0, !PT ;  /* 0x0000000300107812 */ /* 0x000fe400078ec0ff */
[----:B------:R-:W-:Y:S02]  /*0360*/  ISETP.GT.U32.AND P0, PT, R2, -0x4, PT ;  /* 0xfffffffc0200780c */ /* 0x000fe40003f04070 */
[----:B------:R-:W-:-:S11]  /*0370*/  ISETP.NE.AND P1, PT, R16, RZ, PT ;  /* 0x000000ff1000720c */ /* 0x000fd60003f25270 */
[----:B0-----:R-:W-:Y:S05]  /*0380*/  @P0 BRA `(.L_x_126) ;  /* 0x0000000800340947 */ /* 0x001fea0003800000 */
[----:B------:R-:W0:Y:S01]  /*0390*/  LDC.64 R2, c[0x0][0x390] ;  /* 0x0000e400ff027b82 */ /* 0x000e220000000a00 */
[----:B------:R-:W-:-:S04]  /*03a0*/  LOP3.LUT R12, R0, 0xfffffffc, RZ, 0xc0, !PT ;  /* 0xfffffffc000c7812 */ /* 0x000fc800078ec0ff */
[----:B------:R-:W-:-:S03]  /*03b0*/  IADD3 R12, PT, PT, -R12, RZ, RZ ;  /* 0x000000ff0c0c7210 */ /* 0x000fc60007ffe1ff */
[----:B------:R-:W1:Y:S08]  /*03c0*/  LDC.64 R4, c[0x0][0x380] ;  /* 0x0000e000ff047b82 */ /* 0x000e700000000a00 */
[----:B------:R-:W2:Y:S02]  /*03d0*/  LDC.64 R6, c[0x0][0x388] ;  /* 0x0000e200ff067b82 */ /* 0x000ea40000000a00 */
.L_x_127:
[C---:B---3--:R-:W-:Y:S01]  /*03e0*/  IMAD.HI R10, R13.reuse, 0x66666667, RZ ;  /* 0x666666670d0a7827 */ /* 0x048fe200078e02ff */
[----:B------:R-:W-:Y:S02]  /*03f0*/  MOV R8, RZ ;  /* 0x000000ff00087202 */ /* 0x000fe40000000f00 */
[----:B------:R-:W-:Y:S02]  /*0400*/  MOV R9, R13 ;  /* 0x0000000d00097202 */ /* 0x000fe40000000f00 */
[----:B------:R-:W-:Y:S01]  /*0410*/  SHF.R.U32.HI R11, RZ, 0x1f, R10 ;  /* 0x0000001fff0b7819 */ /* 0x000fe2000001160a */
[----:B------:R-:W-:-:S03]  /*0420*/  IMAD.HI R14, R13, -0x77777777, R8 ;  /* 0x888888890d0e7827 */ /* 0x000fc600078e0208 */
[----:B------:R-:W-:Y:S01]  /*0430*/  LEA.HI.SX32 R10, R10, R11, 0x1e ;  /* 0x0000000b0a0a7211 */ /* 0x000fe200078ff2ff */
[----:B------:R-:W-:Y:S01]  /*0440*/  IMAD.HI R9, R13, -0x49f49f49, R8 ;  /* 0xb60b60b70d097827 */ /* 0x000fe200078e0208 */
[----:B------:R-:W-:-:S03]  /*0450*/  SHF.R.U32.HI R11, RZ, 0x1f, R14 ;  /* 0x0000001fff0b7819 */ /* 0x000fc6000001160e */
[----:B------:R-:W-:Y:S01]  /*0460*/  IMAD.HI R8, R10, 0x2aaaaaab, RZ ;  /* 0x2aaaaaab0a087827 */ /* 0x000fe200078e02ff */
[----:B------:R-:W-:Y:S02]  /*0470*/  LEA.HI.SX32 R14, R14, R11, 0x1b ;  /* 0x0000000b0e0e7211 */ /* 0x000fe400078fdaff */
[----:B------:R-:W-:Y:S01]  /*0480*/  SHF.R.U32.HI R18, RZ, 0x1f, R9 ;  /* 0x0000001fff127819 */ /* 0x000fe20000011609 */
[----:B------:R-:W-:Y:S01]  /*0490*/  IMAD R15, R10, -0xa, R13 ;  /* 0xfffffff60a0f7824 */ /* 0x000fe200078e020d */
[----:B------:R-:W-:Y:S01]  /*04a0*/  LEA.HI R11, R8, R8, RZ, 0x1 ;  /* 0x00000008080b7211 */ /* 0x000fe200078f08ff */
[----:B------:R-:W-:Y:S01]  /*04b0*/  IMAD.HI R17, R14, 0x2aaaaaab, RZ ;  /* 0x2aaaaaab0e117827 */ /* 0x000fe200078e02ff */
[----:B------:R-:W-:-:S03]  /*04c0*/  LEA.HI.SX32 R18, R9, R18, 0x18 ;  /* 0x0000001209127211 */ /* 0x000fc600078fc2ff */
[----:B--2---:R-:W-:Y:S01]  /*04d0*/  IMAD.WIDE R8, R15, 0x360, R6 ;  /* 0x000003600f087825 */ /* 0x004fe200078e0206 */
[----:B------:R-:W-:-:S03]  /*04e0*/  LEA.HI R21, R17, R17, RZ, 0x1 ;  /* 0x0000001111157211 */ /* 0x000fc600078f08ff */
[----:B------:R-:W-:Y:S02]  /*04f0*/  IMAD R11, R11, -0x6, R10 ;  /* 0xfffffffa0b0b7824 */ /* 0x000fe400078e020a */
[----:B------:R-:W-:-:S04]  /*0500*/  IMAD.HI R10, R18, 0x2aaaaaab, RZ ;  /* 0x2aaaaaab120a7827 */ /* 0x000fc800078e02ff */
[----:B------:R-:W-:Y:S01]  /*0510*/  IMAD.WIDE R8, R11, 0x90, R8 ;  /* 0x000000900b087825 */ /* 0x000fe200078e0208 */
[----:B------:R-:W-:-:S03]  /*0520*/  LEA.HI R25, R10, R10, RZ, 0x1 ;  /* 0x0000000a0a197211 */ /* 0x000fc600078f08ff */
[----:B------:R-:W-:Y:S02]  /*0530*/  IMAD R21, R21, -0x6, R14 ;  /* 0xfffffffa15157824 */ /* 0x000fe400078e020e */
[----:B------:R-:W-:Y:S02]  /*0540*/  IMAD R25, R25, -0x6, R18 ;  /* 0xfffffffa19197824 */ /* 0x000fe400078e0212 */
[----:B------:R-:W-:-:S04]  /*0550*/  IMAD.WIDE R8, R21, 0x18, R8 ;  /* 0x0000001815087825 */ /* 0x000fc800078e0208 */
[----:B0-----:R-:W-:-:S04]  /*0560*/  IMAD.WIDE R22, R15, 0x4, R2 ;  /* 0x000000040f167825 */ /* 0x001fc800078e0202 */
[----:B------:R-:W-:Y:S02]  /*0570*/  IMAD.WIDE R18, R25, 0x4, R8 ;  /* 0x0000000419127825 */ /* 0x000fe400078e0208 */
[----:B------:R0:W2:Y:S04]  /*0580*/  LDG.E R8, desc[UR4][R22.64] ;  /* 0x0000000416087981 */ /* 0x0000a8000c1e1900 */
[----:B------:R3:W2:Y:S01]  /*0590*/  LDG.E R17, desc[UR4][R18.64] ;  /* 0x0000000412117981 */ /* 0x0006a2000c1e1900 */
[----:B------:R-:W-:Y:S01]  /*05a0*/  IADD3 R15, PT, PT, R13, 0x1, RZ ;  /* 0x000000010d0f7810 */ /* 0x000fe20007ffe0ff */
[----:B------:R-:W-:-:S04]  /*05b0*/  HFMA2 R14, -RZ, RZ, 0, 0 ;  /* 0x00000000ff0e7431 */ /* 0x000fc800000001ff */
[----:B------:R-:W-:-:S05]  /*05c0*/  IMAD.HI R9, R15, 0x66666667, RZ ;  /* 0x666666670f097827 */ /* 0x000fca00078e02ff */
[----:B------:R-:W-:Y:S01]  /*05d0*/  SHF.R.U32.HI R10, RZ, 0x1f, R9 ;  /* 0x0000001fff0a7819 */ /* 0x000fe20000011609 */
[----:B------:R-:W-:-:S03]  /*05e0*/  IMAD.HI R20, R15, -0x77777777, R14 ;  /* 0x888888890f147827 */ /* 0x000fc600078e020e */
[----:B------:R-:W-:Y:S01]  /*05f0*/  LEA.HI.SX32 R9, R9, R10, 0x1e ;  /* 0x0000000a09097211 */ /* 0x000fe200078ff2ff */
[----:B------:R-:W-:Y:S01]  /*0600*/  IMAD.HI R14, R15, -0x49f49f49, R14 ;  /* 0xb60b60b70f0e7827 */ /* 0x000fe200078e020e */
[----:B------:R-:W-:-:S03]  /*0610*/  SHF.R.U32.HI R27, RZ, 0x1f, R20 ;  /* 0x0000001fff1b7819 */ /* 0x000fc60000011614 */
[C---:B------:R-:W-:Y:S01]  /*0620*/  IMAD.HI R10, R9.reuse, 0x2aaaaaab, RZ ;  /* 0x2aaaaaab090a7827 */ /* 0x040fe200078e02ff */
[----:B0-----:R-:W-:Y:S02]  /*0630*/  LEA.HI.SX32 R23, R20, R27, 0x1b ;  /* 0x0000001b14177211 */ /* 0x001fe400078fdaff */
[----:B------:R-:W-:Y:S01]  /*0640*/  SHF.R.U32.HI R27, RZ, 0x1f, R14 ;  /* 0x0000001fff1b7819 */ /* 0x000fe2000001160e */
[----:B---3--:R-:W-:Y:S01]  /*0650*/  IMAD R19, R9, -0xa, R15 ;  /* 0xfffffff609137824 */ /* 0x008fe200078e020f */
[----:B------:R-:W-:Y:S01]  /*0660*/  LEA.HI R10, R10, R10, RZ, 0x1 ;  /* 0x0000000a0a0a7211 */ /* 0x000fe200078f08ff */
[----:B------:R-:W-:Y:S01]  /*0670*/  IMAD.HI R20, R23, 0x2aaaaaab, RZ ;  /* 0x2aaaaaab17147827 */ /* 0x000fe200078e02ff */
[----:B------:R-:W-:-:S03]  /*0680*/  LEA.HI.SX32 R18, R14, R27, 0x18 ;  /* 0x0000001b0e127211 */ /* 0x000fc600078fc2ff */
[----:B------:R-:W-:Y:S01]  /*0690*/  IMAD.WIDE R14, R19, 0x360, R6 ;  /* 0x00000360130e7825 */ /* 0x000fe200078e0206 */
[----:B------:R-:W-:-:S03]  /*06a0*/  LEA.HI R20, R20, R20, RZ, 0x1 ;  /* 0x0000001414147211 */ /* 0x000fc600078f08ff */
[----:B------:R-:W-:Y:S02]  /*06b0*/  IMAD R9, R10, -0x6, R9 ;  /* 0xfffffffa0a097824 */ /* 0x000fe400078e0209 */
[----:B------:R-:W-:-:S04]  /*06c0*/  IMAD.HI R22, R18, 0x2aaaaaab, RZ ;  /* 0x2aaaaaab12167827 */ /* 0x000fc800078e02ff */
[----:B------:R-:W-:Y:S01]  /*06d0*/  IMAD.WIDE R14, R9, 0x90, R14 ;  /* 0x00000090090e7825 */ /* 0x000fe200078e020e */
[----:B------:R-:W-:-:S03]  /*06e0*/  LEA.HI R27, R22, R22, RZ, 0x1 ;  /* 0x00000016161b7211 */ /* 0x000fc600078f08ff */
[----:B-1----:R-:W-:-:S04]  /*06f0*/  IMAD.WIDE R10, R11, 0x90, R4 ;  /* 0x000000900b0a7825 */ /* 0x002fc800078e0204 */
[----:B------:R-:W-:Y:S02]  /*0700*/  IMAD R23, R20, -0x6, R23 ;  /* 0xfffffffa14177824 */ /* 0x000fe400078e0217 */
[----:B------:R-:W-:-:S04]  /*0710*/  IMAD.WIDE R10, R21, 0x18, R10 ;  /* 0x00000018150a7825 */ /* 0x000fc800078e020a */
[----:B------:R-:W-:-:S04]  /*0720*/  IMAD.WIDE R14, R23, 0x18, R14 ;  /* 0x00000018170e7825 */ /* 0x000fc800078e020e */
[----:B------:R-:W-:Y:S02]  /*0730*/  IMAD R21, R27, -0x6, R18 ;  /* 0xfffffffa1b157824 */ /* 0x000fe400078e0212 */
[----:B------:R-:W-:-:S04]  /*0740*/  IMAD.WIDE R10, R25, 0x4, R10 ;  /* 0x00000004190a7825 */ /* 0x000fc800078e020a */
[----:B------:R-:W-:-:S04]  /*0750*/  IMAD.WIDE R26, R21, 0x4, R14 ;  /* 0x00000004151a7825 */ /* 0x000fc800078e020e */
[----:B------:R-:W-:-:S04]  /*0760*/  IMAD.WIDE R14, R19, 0x4, R2 ;  /* 0x00000004130e7825 */ /* 0x000fc800078e0202 */
[----:B--2---:R-:W-:-:S05]  /*0770*/  FMUL R17, R17, R8 ;  /* 0x0000000811117220 */ /* 0x004fca0000400000 */
[----:B------:R0:W-:Y:S04]  /*0780*/  REDG.E.ADD.F32.FTZ.RN.STRONG.GPU desc[UR4][R10.64], R17 ;  /* 0x000000110a0079a6 */ /* 0x0001e8000c12f304 */
[----:B------:R-:W2:Y:S04]  /*0790*/  LDG.E R19, desc[UR4][R26.64] ;  /* 0x000000041a137981 */ /* 0x000ea8000c1e1900 */
[----:B------:R1:W2:Y:S01]  /*07a0*/  LDG.E R14, desc[UR4][R14.64] ;  /* 0x000000040e0e7981 */ /* 0x0002a2000c1e1900 */
[----:B------:R-:W-:Y:S02]  /*07b0*/  IADD3 R25, PT, PT, R13, 0x2, RZ ;  /* 0x000000020d197810 */ /* 0x000fe40007ffe0ff */
[----:B------:R-:W-:-:S03]  /*07c0*/  MOV R24, RZ ;  /* 0x000000ff00187202 */ /* 0x000fc60000000f00 */
[----:B------:R-:W-:-:S04]  /*07d0*/  IMAD.HI R29, R25, 0x66666667, RZ ;  /* 0x66666667191d7827 */ /* 0x000fc800078e02ff */
[----:B------:R-:W-:Y:S01]  /*07e0*/  IMAD.HI R20, R25, -0x77777777, R24 ;  /* 0x8888888919147827 */ /* 0x000fe200078e0218 */
[----:B------:R-:W-:-:S03]  /*07f0*/  SHF.R.U32.HI R8, RZ, 0x1f, R29 ;  /* 0x0000001fff087819 */ /* 0x000fc6000001161d */
[----:B------:R-:W-:Y:S01]  /*0800*/  IMAD.HI R24, R25, -0x49f49f49, R24 ;  /* 0xb60b60b719187827 */ /* 0x000fe200078e0218 */
[----:B------:R-:W-:Y:S02]  /*0810*/  LEA.HI.SX32 R29, R29, R8, 0x1e ;  /* 0x000000081d1d7211 */ /* 0x000fe400078ff2ff */
[----:B0-----:R-:W-:-:S03]  /*0820*/  SHF.R.U32.HI R11, RZ, 0x1f, R20 ;  /* 0x0000001fff0b7819 */ /* 0x001fc60000011614 */
[C---:B------:R-:W-:Y:S01]  /*0830*/  IMAD.HI R8, R29.reuse, 0x2aaaaaab, RZ ;  /* 0x2aaaaaab1d087827 */ /* 0x040fe200078e02ff */
[----:B------:R-:W-:Y:S02]  /*0840*/  LEA.HI.SX32 R20, R20, R11, 0x1b ;  /* 0x0000000b14147211 */ /* 0x000fe400078fdaff */
[----:B------:R-:W-:Y:S01]  /*0850*/  SHF.R.U32.HI R11, RZ, 0x1f, R24 ;  /* 0x0000001fff0b7819 */ /* 0x000fe20000011618 */
[----:B------:R-:W-:Y:S01]  /*0860*/  IMAD R17, R29, -0xa, R25 ;  /* 0xfffffff61d117824 */ /* 0x000fe200078e0219 */
[----:B------:R-:W-:Y:S01]  /*0870*/  LEA.HI R8, R8, R8, RZ, 0x1 ;  /* 0x0000000808087211 */ /* 0x000fe200078f08ff */
[----:B------:R-:W-:Y:S01]  /*0880*/  IMAD.HI R22, R20, 0x2aaaaaab, RZ ;  /* 0x2aaaaaab14167827 */ /* 0x000fe200078e02ff */
[----:B------:R-:W-:-:S03]  /*0890*/  LEA.HI.SX32 R18, R24, R11, 0x18 ;  /* 0x0000000b18127211 */ /* 0x000fc600078fc2ff */
[----:B------:R-:W-:Y:S01]  /*08a0*/  IMAD.WIDE R10, R17, 0x360, R6 ;  /* 0x00000360110a7825 */ /* 0x000fe200078e0206 */
[----:B------:R-:W-:-:S03]  /*08b0*/  LEA.HI R25, R22, R22, RZ, 0x1 ;  /* 0x0000001616197211 */ /* 0x000fc600078f08ff */
[----:B-1----:R-:W-:Y:S02]  /*08c0*/  IMAD R15, R8, -0x6, R29 ;  /* 0xfffffffa080f7824 */ /* 0x002fe400078e021d */
[----:B------:R-:W-:-:S04]  /*08d0*/  IMAD.HI R24, R18, 0x2aaaaaab, RZ ;  /* 0x2aaaaaab12187827 */ /* 0x000fc800078e02ff */
[----:B------:R-:W-:Y:S01]  /*08e0*/  IMAD.WIDE R8, R9, 0x90, R4 ;  /* 0x0000009009087825 */ /* 0x000fe200078e0204 */
[----:B------:R-:W-:-:S03]  /*08f0*/  LEA.HI R27, R24, R24, RZ, 0x1 ;  /* 0x00000018181b7211 */ /* 0x000fc600078f08ff */
[----:B------:R-:W-:-:S04]  /*0900*/  IMAD.WIDE R10, R15, 0x90, R10 ;  /* 0x000000900f0a7825 */ /* 0x000fc800078e020a */
[----:B------:R-:W-:Y:S02]  /*0910*/  IMAD R25, R25, -0x6, R20 ;  /* 0xfffffffa19197824 */ /* 0x000fe400078e0214 */
[----:B------:R-:W-:-:S04]  /*0920*/  IMAD.WIDE R8, R23, 0x18, R8 ;  /* 0x0000001817087825 */ /* 0x000fc800078e0208 */
[----:B------:R-:W-:-:S04]  /*0930*/  IMAD.WIDE R10, R25, 0x18, R10 ;  /* 0x00000018190a7825 */ /* 0x000fc800078e020a */
[----:B------:R-:W-:Y:S02]  /*0940*/  IMAD R23, R27, -0x6, R18 ;  /* 0xfffffffa1b177824 */ /* 0x000fe400078e0212 */
[----:B------:R-:W-:-:S04]  /*0950*/  IMAD.WIDE R8, R21, 0x4, R8 ;  /* 0x0000000415087825 */ /* 0x000fc800078e0208 */
[----:B------:R-:W-:-:S04]  /*0960*/  IMAD.WIDE R26, R17, 0x4, R2 ;  /* 0x00000004111a7825 */ /* 0x000fc800078e0202 */
[----:B--2---:R-:W-:Y:S01]  /*0970*/  FMUL R29, R19, R14 ;  /* 0x0000000e131d7220 */ /* 0x004fe20000400000 */
[----:B------:R-:W-:-:S04]  /*0980*/  IMAD.WIDE R18, R23, 0x4, R10 ;  /* 0x0000000417127825 */ /* 0x000fc800078e020a */
[----:B------:R0:W-:Y:S04]  /*0990*/  REDG.E.ADD.F32.FTZ.RN.STRONG.GPU desc[UR4][R8.64], R29 ;  /* 0x0000001d080079a6 */ /* 0x0001e8000c12f304 */
        /* <DEDUP_REMOVED lines=9> */
[----:B0-----:R-:W-:-:S03]  /*0a30*/  SHF.R.U32.HI R9, RZ, 0x1f, R22 ;  /* 0x0000001fff097819 */ /* 0x001fc60000011616 */
[C---:B------:R-:W-:Y:S01]  /*0a40*/  IMAD.HI R8, R17.reuse, 0x2aaaaaab, RZ ;  /* 0x2aaaaaab11087827 */ /* 0x040fe200078e02ff */
[----:B------:R-:W-:Y:S02]  /*0a50*/  LEA.HI.SX32 R20, R22, R9, 0x1b ;  /* 0x0000000916147211 */ /* 0x000fe400078fdaff */
[----:B------:R-:W-:Y:S01]  /*0a60*/  SHF.R.U32.HI R9, RZ, 0x1f, R24 ;  /* 0x0000001fff097819 */ /* 0x000fe20000011618 */
[----:B-1----:R-:W-:Y:S01]  /*0a70*/  IMAD R19, R17, -0xa, R11 ;  /* 0xfffffff611137824 */ /* 0x002fe200078e020b */
[----:B------:R-:W-:Y:S01]  /*0a80*/  LEA.HI R10, R8, R8, RZ, 0x1 ;  /* 0x00000008080a7211 */ /* 0x000fe200078f08ff */
[----:B------:R-:W-:Y:S01]  /*0a90*/  IMAD.HI R11, R20, 0x2aaaaaab, RZ ;  /* 0x2aaaaaab140b7827 */ /* 0x000fe200078e02ff */
[----:B------:R-:W-:-:S03]  /*0aa0*/  LEA.HI.SX32 R18, R24, R9, 0x18 ;  /* 0x0000000918127211 */ /* 0x000fc600078fc2ff */
[----:B------:R-:W-:Y:S01]  /*0ab0*/  IMAD.WIDE R8, R19, 0x360, R6 ;  /* 0x0000036013087825 */ /* 0x000fe200078e0206 */
[----:B---3--:R-:W-:-:S03]  /*0ac0*/  LEA.HI R27, R11, R11, RZ, 0x1 ;  /* 0x0000000b0b1b7211 */ /* 0x008fc600078f08ff */
[----:B------:R-:W-:Y:S02]  /*0ad0*/  IMAD R17, R10, -0x6, R17 ;  /* 0xfffffffa0a117824 */ /* 0x000fe400078e0211 */
[----:B------:R-:W-:-:S04]  /*0ae0*/  IMAD.HI R22, R18, 0x2aaaaaab, RZ ;  /* 0x2aaaaaab12167827 */ /* 0x000fc800078e02ff */
[----:B------:R-:W-:-:S04]  /*0af0*/  IMAD.WIDE R10, R15, 0x90, R4 ;  /* 0x000000900f0a7825 */ /* 0x000fc800078e0204 */
[----:B------:R-:W-:-:S04]  /*0b00*/  IMAD.WIDE R8, R17, 0x90, R8 ;  /* 0x0000009011087825 */ /* 0x000fc800078e0208 */
[----:B------:R-:W-:Y:S01]  /*0b10*/  IMAD R15, R27, -0x6, R20 ;  /* 0xfffffffa1b0f7824 */ /* 0x000fe200078e0214 */
[----:B------:R-:W-:Y:S01]  /*0b20*/  LEA.HI R27, R22, R22, RZ, 0x1 ;  /* 0x00000016161b7211 */ /* 0x000fe200078f08ff */
        /* <DEDUP_REMOVED lines=9> */
[----:B------:R-:W2:Y:S01]  /*0bc0*/  LDG.E R19, desc[UR4][R18.64] ;  /* 0x0000000412137981 */ /* 0x000ea2000c1e1900 */
[----:B------:R-:W-:Y:S01]  /*0bd0*/  IMAD.WIDE R20, R17, 0x90, R4 ;  /* 0x0000009011147825 */ /* 0x000fe200078e0204 */
[----:B------:R-:W-:-:S04]  /*0be0*/  IADD3 R12, PT, PT, R12, 0x4, RZ ;  /* 0x000000040c0c7810 */ /* 0x000fc80007ffe0ff */
[----:B------:R-:W-:Y:S01]  /*0bf0*/  ISETP.NE.AND P0, PT, R12, RZ, PT ;  /* 0x000000ff0c00720c */ /* 0x000fe20003f05270 */
[----:B------:R-:W-:-:S04]  /*0c00*/  IMAD.WIDE R20, R15, 0x18, R20 ;  /* 0x000000180f147825 */ /* 0x000fc800078e0214 */
[----:B------:R-:W-:Y:S01]  /*0c10*/  IMAD.WIDE R20, R25, 0x4, R20 ;  /* 0x0000000419147825 */ /* 0x000fe200078e0214 */
[----:B------:R-:W-:-:S03]  /*0c20*/  IADD3 R13, PT, PT, R13, 0x4, RZ ;  /* 0x000000040d0d7810 */ /* 0x000fc60007ffe0ff */
[----:B--2---:R-:W-:-:S05]  /*0c30*/  FMUL R15, R8, R19 ;  /* 0x00000013080f7220 */ /* 0x004fca0000400000 */
[----:B------:R3:W-:Y:S01]  /*0c40*/  REDG.E.ADD.F32.FTZ.RN.STRONG.GPU desc[UR4][R20.64], R15 ;  /* 0x0000000f140079a6 */ /* 0x0007e2000c12f304 */
[----:B------:R-:W-:Y:S05]  /*0c50*/  @P0 BRA `(.L_x_127) ;  /* 0xfffffff400e00947 */ /* 0x000fea000383ffff */
.L_x_126:
[----:B------:R-:W-:Y:S05]  /*0c60*/  BSYNC.RECONVERGENT B0 ;  /* 0x0000000000007941 */ /* 0x000fea0003800200 */
.L_x_125:
[----:B------:R-:W-:Y:S05]  /*0c70*/  @!P1 EXIT ;  /* 0x000000000000994d */ /* 0x000fea0003800000 */
[----:B------:R-:W-:Y:S01]  /*0c80*/  ISETP.NE.AND P0, PT, R16, 0x1, PT ;  /* 0x000000011000780c */ /* 0x000fe20003f05270 */
[----:B------:R-:W-:Y:S01]  /*0c90*/  BSSY.RECONVERGENT B0, `(.L_x_128) ;  /* 0x0000049000007945 */ /* 0x000fe20003800200 */
[----:B------:R-:W-:-:S04]  /*0ca0*/  LOP3.LUT R0, R0, 0x1, RZ, 0xc0, !PT ;  /* 0x0000000100007812 */ /* 0x000fc800078ec0ff */
[----:B------:R-:W-:-:S07]  /*0cb0*/  ISETP.NE.U32.AND P1, PT, R0, 0x1, PT ;  /* 0x000000010000780c */ /* 0x000fce0003f25070 */
[----:B------:R-:W-:Y:S06]  /*0cc0*/  @!P0 BRA `(.L_x_129) ;  /* 0x0000000400148947 */ /* 0x000fec0003800000 */
[----:B------:R-:W0:Y:S01]  /*0cd0*/  LDC.64 R6, c[0x0][0x388] ;  /* 0x0000e200ff067b82 */ /* 0x000e220000000a00 */
[----:B------:R-:W-:Y:S01]  /*0ce0*/  IMAD.HI R0, R13, 0x66666667, RZ ;  /* 0x666666670d007827 */ /* 0x000fe200078e02ff */
[----:B------:R-:W-:-:S04]  /*0cf0*/  MOV R12, RZ ;  /* 0x000000ff000c7202 */ /* 0x000fc80000000f00 */
[----:B------:R-:W-:Y:S01]  /*0d00*/  SHF.R.U32.HI R3, RZ, 0x1f, R0 ;  /* 0x0000001fff037819 */ /* 0x000fe20000011600 */
[C-C-:B------:R-:W-:Y:S01]  /*0d10*/  IMAD.HI R2, R13.reuse, -0x77777777, R12.reuse ;  /* 0x888888890d027827 */ /* 0x140fe200078e020c */
[----:B------:R-:W1:Y:S02]  /*0d20*/  LDC.64 R4, c[0x0][0x390] ;  /* 0x0000e400ff047b82 */ /* 0x000e640000000a00 */
[----:B------:R-:W-:Y:S01]  /*0d30*/  LEA.HI.SX32 R0, R0, R3, 0x1e ;  /* 0x0000000300007211 */ /* 0x000fe200078ff2ff */
[----:B---3--:R-:W-:Y:S01]  /*0d40*/  IMAD.HI R10, R13, -0x49f49f49, R12 ;  /* 0xb60b60b70d0a7827 */ /* 0x008fe200078e020c */
[----:B------:R-:W-:-:S03]  /*0d50*/  SHF.R.U32.HI R3, RZ, 0x1f, R2 ;  /* 0x0000001fff037819 */ /* 0x000fc60000011602 */
[----:B------:R-:W-:Y:S01]  /*0d60*/  IMAD R21, R0, -0xa, R13 ;  /* 0xfffffff600157824 */ /* 0x000fe200078e020d */
[----:B------:R-:W-:Y:S01]  /*0d70*/  LEA.HI.SX32 R15, R2, R3, 0x1b ;  /* 0x00000003020f7211 */ /* 0x000fe200078fdaff */
[----:B------:R-:W-:Y:S01]  /*0d80*/  IMAD.HI R2, R0, 0x2aaaaaab, RZ ;  /* 0x2aaaaaab00027827 */ /* 0x000fe200078e02ff */
[----:B------:R-:W-:-:S03]  /*0d90*/  SHF.R.U32.HI R3, RZ, 0x1f, R10 ;  /* 0x0000001fff037819 */ /* 0x000fc6000001160a */
[----:B------:R-:W-:Y:S01]  /*0da0*/  IMAD.HI R8, R15, 0x2aaaaaab, RZ ;  /* 0x2aaaaaab0f087827 */ /* 0x000fe200078e02ff */
[----:B------:R-:W-:Y:S02]  /*0db0*/  LEA.HI R9, R2, R2, RZ, 0x1 ;  /* 0x0000000202097211 */ /* 0x000fe400078f08ff */
[----:B------:R-:W-:Y:S01]  /*0dc0*/  LEA.HI.SX32 R10, R10, R3, 0x18 ;  /* 0x000000030a0a7211 */ /* 0x000fe200078fc2ff */
[----:B0-----:R-:W-:Y:S01]  /*0dd0*/  IMAD.WIDE R2, R21, 0x360, R6 ;  /* 0x0000036015027825 */ /* 0x001fe200078e0206 */
        /* <DEDUP_REMOVED lines=8> */
[----:B-1----:R-:W-:-:S04]  /*0e60*/  IMAD.WIDE R20, R21, 0x4, R4 ;  /* 0x0000000415147825 */ /* 0x002fc800078e0204 */
[----:B------:R-:W-:Y:S01]  /*0e70*/  IMAD.WIDE R18, R10, 0x4, R2 ;  /* 0x000000040a127825 */ /* 0x000fe200078e0202 */
[----:B------:R0:W2:Y:S01]  /*0e80*/  LDG.E R11, desc[UR4][R20.64] ;  /* 0x00000004140b7981 */ /* 0x0000a2000c1e1900 */
[----:B------:R-:W-:Y:S02]  /*0e90*/  IADD3 R17, PT, PT, R13, 0x1, RZ ;  /* 0x000000010d117810 */ /* 0x000fe40007ffe0ff */
[----:B------:R-:W-:Y:S01]  /*0ea0*/  HFMA2 R16, -RZ, RZ, 0, 0 ;  /* 0x00000000ff107431 */ /* 0x000fe200000001ff */
[----:B------:R-:W1:Y:S01]  /*0eb0*/  LDC.64 R2, c[0x0][0x380] ;  /* 0x0000e000ff027b82 */ /* 0x000e620000000a00 */
[----:B------:R3:W2:Y:S01]  /*0ec0*/  LDG.E R0, desc[UR4][R18.64] ;  /* 0x0000000412007981 */ /* 0x0006a2000c1e1900 */
        /* <DEDUP_REMOVED lines=8> */
[----:B---3--:R-:W-:Y:S01]  /*0f50*/  SHF.R.U32.HI R19, RZ, 0x1f, R16 ;  /* 0x0000001fff137819 */ /* 0x008fe20000011610 */
[----:B------:R-:W-:Y:S01]  /*0f60*/  IMAD R17, R23, -0xa, R17 ;  /* 0xfffffff617117824 */ /* 0x000fe200078e0211 */
[----:B------:R-:W-:Y:S02]  /*0f70*/  LEA.HI R8, R8, R8, RZ, 0x1 ;  /* 0x0000000808087211 */ /* 0x000fe400078f08ff */
[----:B------:R-:W-:Y:S01]  /*0f80*/  LEA.HI.SX32 R12, R16, R19, 0x18 ;  /* 0x00000013100c7211 */ /* 0x000fe200078fc2ff */
[----:B------:R-:W-:-:S04]  /*0f90*/  IMAD.HI R16, R14, 0x2aaaaaab, RZ ;  /* 0x2aaaaaab0e107827 */ /* 0x000fc800078e02ff */
[----:B------:R-:W-:-:S04]  /*0fa0*/  IMAD.WIDE R20, R17, 0x360, R6 ;  /* 0x0000036011147825 */ /* 0x000fc800078e0206 */
[----:B------:R-:W-:Y:S01]  /*0fb0*/  IMAD R19, R8, -0x6, R23 ;  /* 0xfffffffa08137824 */ /* 0x000fe200078e0217 */
[----:B------:R-:W-:Y:S01]  /*0fc0*/  LEA.HI R23, R16, R16, RZ, 0x1 ;  /* 0x0000001010177211 */ /* 0x000fe200078f08ff */
[----:B------:R-:W-:-:S04]  /*0fd0*/  IMAD.HI R18, R12, 0x2aaaaaab, RZ ;  /* 0x2aaaaaab0c127827 */ /* 0x000fc800078e02ff */
[----:B-1----:R-:W-:-:S04]  /*0fe0*/  IMAD.WIDE R6, R9, 0x90, R2 ;  /* 0x0000009009067825 */ /* 0x002fc800078e0202 */
        /* <DEDUP_REMOVED lines=13> */
[----:B------:R-:W-:-:S04]  /*10c0*/  IMAD.WIDE R2, R19, 0x90, R2 ;  /* 0x0000009013027825 */ /* 0x000fc800078e0202 */
[----:B------:R-:W-:-:S04]  /*10d0*/  IMAD.WIDE R2, R21, 0x18, R2 ;  /* 0x0000001815027825 */ /* 0x000fc800078e0202 */
[----:B------:R-:W-:-:S04]  /*10e0*/  IMAD.WIDE R2, R23, 0x4, R2 ;  /* 0x0000000417027825 */ /* 0x000fc800078e0202 */
[----:B--2---:R-:W-:-:S05]  /*10f0*/  FMUL R15, R8, R5 ;  /* 0x00000005080f7220 */ /* 0x004fca0000400000 */
[----:B------:R0:W-:Y:S01]  /*1100*/  REDG.E.ADD.F32.FTZ.RN.STRONG.GPU desc[UR4][R2.64], R15 ;  /* 0x0000000f020079a6 */ /* 0x0001e2000c12f304 */
[----:B------:R-:W-:-:S07]  /*1110*/  IADD3 R13, PT, PT, R13, 0x2, RZ ;  /* 0x000000020d0d7810 */ /* 0x000fce0007ffe0ff */
.L_x_129:
[----:B------:R-:W-:Y:S05]  /*1120*/  BSYNC.RECONVERGENT B0 ;  /* 0x0000000000007941 */ /* 0x000fea0003800200 */
.L_x_128:
[----:B------:R-:W-:Y:S05]  /*1130*/  @P1 EXIT ;  /* 0x000000000000194d */ /* 0x000fea0003800000 */
[----:B0-----:R-:W0:Y:S01]  /*1140*/  LDC.64 R2, c[0x0][0x388] ;  /* 0x0000e200ff027b82 */ /* 0x001e220000000a00 */
[----:B------:R-:W-:Y:S01]  /*1150*/  IMAD.HI R0, R13, 0x66666667, RZ ;  /* 0x666666670d007827 */ /* 0x000fe200078e02ff */
[----:B------:R-:W-:-:S04]  /*1160*/  MOV R12, RZ ;  /* 0x000000ff000c7202 */ /* 0x000fc80000000f00 */
[----:B------:R-:W-:Y:S01]  /*1170*/  SHF.R.U32.HI R5, RZ, 0x1f, R0 ;  /* 0x0000001fff057819 */ /* 0x000fe20000011600 */
[----:B------:R-:W-:-:S03]  /*1180*/  IMAD.HI R4, R13, -0x77777777, R12 ;  /* 0x888888890d047827 */ /* 0x000fc600078e020c */
[----:B------:R-:W-:Y:S01]  /*1190*/  LEA.HI.SX32 R0, R0, R5, 0x1e ;  /* 0x0000000500007211 */ /* 0x000fe200078ff2ff */
[----:B---3--:R-:W-:Y:S01]  /*11a0*/  IMAD.HI R10, R13, -0x49f49f49, R12 ;  /* 0xb60b60b70d0a7827 */ /* 0x008fe200078e020c */
[----:B------:R-:W-:-:S03]  /*11b0*/  SHF.R.U32.HI R5, RZ, 0x1f, R4 ;  /* 0x0000001fff057819 */ /* 0x000fc60000011604 */
[----:B------:R-:W-:Y:S01]  /*11c0*/  IMAD.HI R6, R0, 0x2aaaaaab, RZ ;  /* 0x2aaaaaab00067827 */ /* 0x000fe200078e02ff */
[----:B------:R-:W-:Y:S02]  /*11d0*/  LEA.HI.SX32 R8, R4, R5, 0x1b ;  /* 0x0000000504087211 */ /* 0x000fe400078fdaff */
[----:B------:R-:W1:Y:S01]  /*11e0*/  LDC.64 R4, c[0x0][0x390] ;  /* 0x0000e400ff047b82 */ /* 0x000e620000000a00 */
[----:B------:R-:W-:Y:S01]  /*11f0*/  SHF.R.U32.HI R11, RZ, 0x1f, R10 ;  /* 0x0000001fff0b7819 */ /* 0x000fe2000001160a */
[----:B------:R-:W-:Y:S01]  /*1200*/  IMAD R7, R0, -0xa, R13 ;  /* 0xfffffff600077824 */ /* 0x000fe200078e020d */
[----:B------:R-:W-:Y:S01]  /*1210*/  LEA.HI R9, R6, R6, RZ, 0x1 ;  /* 0x0000000606097211 */ /* 0x000fe200078f08ff */
[----:B------:R-:W-:Y:S01]  /*1220*/  IMAD.HI R6, R8, 0x2aaaaaab, RZ ;  /* 0x2aaaaaab08067827 */ /* 0x000fe200078e02ff */
[----:B------:R-:W-:-:S03]  /*1230*/  LEA.HI.SX32 R10, R10, R11, 0x18 ;  /* 0x0000000b0a0a7211 */ /* 0x000fc600078fc2ff */
        /* <DEDUP_REMOVED lines=10> */
[----:B------:R-:W-:Y:S02]  /*12e0*/  IMAD.WIDE R4, R13, 0x4, R2 ;  /* 0x000000040d047825 */ /* 0x000fe400078e0202 */
[----:B------:R-:W2:Y:S01]  /*12f0*/  LDG.E R7, desc[UR4][R6.64] ;  /* 0x0000000406077981 */ /* 0x000ea2000c1e1900 */
[----:B------:R-:W0:Y:S03]  /*1300*/  LDC.64 R2, c[0x0][0x380] ;  /* 0x0000e000ff027b82 */ /* 0x000e260000000a00 */
[----:B------:R-:W2:Y:S01]  /*1310*/  LDG.E R4, desc[UR4][R4.64] ;  /* 0x0000000404047981 */ /* 0x000ea2000c1e1900 */
[----:B0-----:R-:W-:-:S04]  /*1320*/  IMAD.WIDE R2, R9, 0x90, R2 ;  /* 0x0000009009027825 */ /* 0x001fc800078e0202 */
[----:B------:R-:W-:-:S04]  /*1330*/  IMAD.WIDE R2, R11, 0x18, R2 ;  /* 0x000000180b027825 */ /* 0x000fc800078e0202 */
[----:B------:R-:W-:-:S04]  /*1340*/  IMAD.WIDE R2, R13, 0x4, R2 ;  /* 0x000000040d027825 */ /* 0x000fc800078e0202 */
[----:B--2---:R-:W-:-:S05]  /*1350*/  FMUL R9, R4, R7 ;  /* 0x0000000704097220 */ /* 0x004fca0000400000 */
[----:B------:R-:W-:Y:S01]  /*1360*/  REDG.E.ADD.F32.FTZ.RN.STRONG.GPU desc[UR4][R2.64], R9 ;  /* 0x00000009020079a6 */ /* 0x000fe2000c12f304 */
[----:B------:R-:W-:Y:S05]  /*1370*/  EXIT ;  /* 0x000000000000794d */ /* 0x000fea0003800000 */
.L_x_130:
        /* <DEDUP_REMOVED lines=16> */
.L_x_217:


//--------------------- .text._Z12b_bias_finalPfS_ --------------------------
	.section	.text._Z12b_bias_finalPfS_,"ax",@progbits
	.align	128
        .global         _Z12b_bias_finalPfS_
        .type           _Z12b_bias_finalPfS_,@function
        .size           _Z12b_bias_finalPfS_,(.L_x_218 - _Z12b_bias_finalPfS_)
        .other          _Z12b_bias_finalPfS_,@"STO_CUDA_ENTRY STV_DEFAULT"
_Z12b_bias_finalPfS_:
.text._Z12b_bias_finalPfS_:
        /* <DEDUP_REMOVED lines=23> */
[----:B------:R-:W-:Y:S01]  /*0170*/  HFMA2 R2, -RZ, RZ, 0, 0 ;  /* 0x00000000ff027431 */ /* 0x000fe200000001ff */
[----:B------:R-:W-:-:S04]  /*0180*/  ISETP.GE.AND P0, PT, R5, RZ, PT ;  /* 0x000000ff0500720c */ /* 0x000fc80003f06270 */
[----:B------:R-:W-:-:S04]  /*0190*/  IMAD.HI.U32 R2, R3, R11, R2 ;  /* 0x0000000b03027227 */ /* 0x000fc800078e0002 */
[----:B------:R-:W-:Y:S02]  /*01a0*/  IMAD.MOV R11, RZ, RZ, -R8 ;  /* 0x000000ffff0b7224 */ /* 0x000fe400078e0a08 */
[----:B------:R-:W-:-:S04]  /*01b0*/  IMAD.HI.U32 R3, R2, R6, RZ ;  /* 0x0000000602037227 */ /* 0x000fc800078e00ff */
[----:B------:R-:W-:-:S04]  /*01c0*/  IMAD.HI.U32 R4, R2, R13, RZ ;  /* 0x0000000d02047227 */ /* 0x000fc800078e00ff */
[-C--:B------:R-:W-:Y:S02]  /*01d0*/  IMAD R2, R3, R11.reuse, R6 ;  /* 0x0000000b03027224 */ /* 0x080fe400078e0206 */
[----:B------:R-:W-:-:S03]  /*01e0*/  IMAD R6, R4, R11, R13 ;  /* 0x0000000b04067224 */ /* 0x000fc600078e020d */
[C---:B------:R-:W-:Y:S02]  /*01f0*/  ISETP.GT.U32.AND P4, PT, R9.reuse, R2, PT ;  /* 0x000000020900720c */ /* 0x040fe40003f84070 */
[----:B------:R-:W-:-:S11]  /*0200*/  ISETP.GT.U32.AND P5, PT, R9, R6, PT ;  /* 0x000000060900720c */ /* 0x000fd60003fa4070 */
[-C--:B------:R-:W-:Y:S02]  /*0210*/  @!P4 IADD3 R2, PT, PT, R2, -R9.reuse, RZ ;  /* 0x800000090202c210 */ /* 0x080fe40007ffe0ff */
[----:B------:R-:W-:Y:S01]  /*0220*/  @!P5 IMAD.IADD R6, R6, 0x1, -R9 ;  /* 0x000000010606d824 */ /* 0x000fe200078e0a09 */
[----:B------:R-:W-:Y:S01]  /*0230*/  @!P4 IADD3 R3, PT, PT, R3, 0x1, RZ ;  /* 0x000000010303c810 */ /* 0x000fe20007ffe0ff */
        /* <DEDUP_REMOVED lines=11> */
[----:B------:R-:W-:-:S13]  /*02f0*/  ISETP.GE.AND P0, PT, R3, R12, PT ;  /* 0x0000000c0300720c */ /* 0x000fda0003f06270 */
[----:B------:R-:W-:Y:S05]  /*0300*/  @P0 EXIT ;  /* 0x000000000000094d */ /* 0x000fea0003800000 */
[C---:B------:R-:W-:Y:S01]  /*0310*/  IADD3 R0, PT, PT, -R3.reuse, R12, RZ ;  /* 0x0000000c03007210 */ /* 0x040fe20007ffe1ff */
[----:B------:R-:W-:Y:S01]  /*0320*/  IMAD.IADD R2, R3, 0x1, -R12 ;  /* 0x0000000103027824 */ /* 0x000fe200078e0a0c */
[----:B------:R-:W0:Y:S01]  /*0330*/  LDCU.64 UR8, c[0x0][0x358] ;  /* 0x00006b00ff0877ac */ /* 0x000e220008000a00 */
[----:B------:R-:W-:Y:S01]  /*0340*/  BSSY.RECONVERGENT B0, `(.L_x_131) ;  /* 0x0000013000007945 */ /* 0x000fe20003800200 */
[----:B------:R-:W-:Y:S02]  /*0350*/  LOP3.LUT P0, R10, R0, 0x3, RZ, 0xc0, !PT ;  /* 0x00000003000a7812 */ /* 0x000fe4000780c0ff */
[----:B------:R-:W-:Y:S02]  /*0360*/  ISETP.GT.U32.AND P1, PT, R2, -0x4, PT ;  /* 0xfffffffc0200780c */ /* 0x000fe40003f24070 */
[----:B------:R-:W-:-:S09]  /*0370*/  MOV R0, R3 ;  /* 0x0000000300007202 */ /* 0x000fd20000000f00 */
[----:B------:R-:W-:Y:S05]  /*0380*/  @!P0 BRA `(.L_x_132) ;  /* 0x0000000000388947 */ /* 0x000fea0003800000 */
[----:B------:R-:W1:Y:S01]  /*0390*/  LDC.64 R6, c[0x0][0x380] ;  /* 0x0000e000ff067b82 */ /* 0x000e620000000a00 */
[----:B------:R-:W-:Y:S01]  /*03a0*/  IMAD.MOV R10, RZ, RZ, -R10 ;  /* 0x000000ffff0a7224 */ /* 0x000fe200078e0a0a */
[----:B------:R-:W-:-:S06]  /*03b0*/  MOV R0, R3 ;  /* 0x0000000300007202 */ /* 0x000fcc0000000f00 */
[----:B------:R-:W2:Y:S02]  /*03c0*/  LDC.64 R8, c[0x0][0x388] ;  /* 0x0000e200ff087b82 */ /* 0x000ea40000000a00 */
.L_x_133:
[----:B--2---:R-:W-:-:S04]  /*03d0*/  IMAD.WIDE R4, R0, 0x4, R8 ;  /* 0x0000000400047825 */ /* 0x004fc800078e0208 */
[----:B-1-3--:R-:W-:Y:S02]  /*03e0*/  IMAD.WIDE R2, R0, 0x4, R6 ;  /* 0x0000000400027825 */ /* 0x00afe400078e0206 */
[----:B0-----:R-:W2:Y:S04]  /*03f0*/  LDG.E R4, desc[UR8][R4.64] ;  /* 0x0000000804047981 */ /* 0x001ea8000c1e1900 */
[----:B------:R-:W2:Y:S01]  /*0400*/  LDG.E R11, desc[UR8][R2.64] ;  /* 0x00000008020b7981 */ /* 0x000ea2000c1e1900 */
[----:B------:R-:W-:Y:S01]  /*0410*/  VIADD R10, R10, 0x1 ;  /* 0x000000010a0a7836 */ /* 0x000fe20000000000 */
[----:B------:R-:W-:-:S04]  /*0420*/  IADD3 R0, PT, PT, R0, 0x1, RZ ;  /* 0x0000000100007810 */ /* 0x000fc80007ffe0ff */
[----:B------:R-:W-:Y:S01]  /*0430*/  ISETP.NE.AND P0, PT, R10, RZ, PT ;  /* 0x000000ff0a00720c */ /* 0x000fe20003f05270 */
[----:B--2---:R-:W-:-:S05]  /*0440*/  FFMA R11, R4, 0.10000000149011611938, R11 ;  /* 0x3dcccccd040b7823 */ /* 0x004fca000000000b */
[----:B------:R3:W-:Y:S07]  /*0450*/  STG.E desc[UR8][R2.64], R11 ;  /* 0x0000000b02007986 */ /* 0x0007ee000c101908 */
[----:B------:R-:W-:Y:S05]  /*0460*/  @P0 BRA `(.L_x_133) ;  /* 0xfffffffc00d80947 */ /* 0x000fea000383ffff */
.L_x_132:
[----:B0-----:R-:W-:Y:S05]  /*0470*/  BSYNC.RECONVERGENT B0 ;  /* 0x0000000000007941 */ /* 0x001fea0003800200 */
.L_x_131:
[----:B------:R-:W-:Y:S05]  /*0480*/  @P1 EXIT ;  /* 0x000000000000194d */ /* 0x000fea0003800000 */
[----:B------:R-:W0:Y:S01]  /*0490*/  LDCU.128 UR4, c[0x0][0x380] ;  /* 0x00007000ff0477ac */ /* 0x000e220008000c00 */
[----:B------:R-:W-:Y:S01]  /*04a0*/  IMAD.IADD R6, R0, 0x1, -R12 ;  /* 0x0000000100067824 */ /* 0x000fe200078e0a0c */
[----:B0-----:R-:W-:Y:S02]  /*04b0*/  UIADD3 UR6, UP0, UPT, UR6, 0x8, URZ ;  /* 0x0000000806067890 */ /* 0x001fe4000ff1e0ff */
[----:B------:R-:W-:Y:S02]  /*04c0*/  UIADD3 UR4, UP1, UPT, UR4, 0x8, URZ ;  /* 0x0000000804047890 */ /* 0x000fe4000ff3e0ff */
[----:B------:R-:W-:Y:S02]  /*04d0*/  UIADD3.X UR7, UPT, UPT, URZ, UR7, URZ, UP0, !UPT ;  /* 0x00000007ff077290 */ /* 0x000fe400087fe4ff */
[----:B------:R-:W-:-:S12]  /*04e0*/  UIADD3.X UR5, UPT, UPT, URZ, UR5, URZ, UP1, !UPT ;  /* 0x00000005ff057290 */ /* 0x000fd80008ffe4ff */
.L_x_134:
[----:B------:R-:W-:Y:S01]  /*04f0*/  MOV R4, UR6 ;  /* 0x0000000600047c02 */ /* 0x000fe20008000f00 */
[----:B------:R-:W-:Y:S01]  /*0500*/  IMAD.U32 R5, RZ, RZ, UR7 ;  /* 0x00000007ff057e24 */ /* 0x000fe2000f8e00ff */
[----:B0--3--:R-:W-:Y:S01]  /*0510*/  MOV R2, UR4 ;  /* 0x0000000400027c02 */ /* 0x009fe20008000f00 */
[----:B------:R-:W-:Y:S02]  /*0520*/  IMAD.U32 R3, RZ, RZ, UR5 ;  /* 0x00000005ff037e24 */ /* 0x000fe4000f8e00ff */
[----:B------:R-:W-:-:S04]  /*0530*/  IMAD.WIDE R4, R0, 0x4, R4 ;  /* 0x0000000400047825 */ /* 0x000fc800078e0204 */
[----:B------:R-:W-:Y:S01]  /*0540*/  IMAD.WIDE R2, R0, 0x4, R2 ;  /* 0x0000000400027825 */ /* 0x000fe200078e0202 */
[----:B------:R-:W2:Y:S04]  /*0550*/  LDG.E R7, desc[UR8][R4.64+-0x8] ;  /* 0xfffff80804077981 */ /* 0x000ea8000c1e1900 */
[----:B------:R-:W2:Y:S04]  /*0560*/  LDG.E R8, desc[UR8][R2.64+-0x8] ;  /* 0xfffff80802087981 */ /* 0x000ea8000c1e1900 */
[----:B------:R-:W3:Y:S04]  /*0570*/  LDG.E R9, desc[UR8][R2.64+-0x4] ;  /* 0xfffffc0802097981 */ /* 0x000ee8000c1e1900 */
[----:B------:R-:W4:Y:S04]  /*0580*/  LDG.E R11, desc[UR8][R2.64] ;  /* 0x00000008020b7981 */ /* 0x000f28000c1e1900 */
[----:B------:R-:W5:Y:S01]  /*0590*/  LDG.E R13, desc[UR8][R2.64+0x4] ;  /* 0x00000408020d7981 */ /* 0x000f62000c1e1900 */
[----:B--2---:R-:W-:-:S05]  /*05a0*/  FFMA R7, R7, 0.10000000149011611938, R8 ;  /* 0x3dcccccd07077823 */ /* 0x004fca0000000008 */
[----:B------:R0:W-:Y:S04]  /*05b0*/  STG.E desc[UR8][R2.64+-0x8], R7 ;  /* 0xfffff80702007986 */ /* 0x0001e8000c101908 */
[----:B------:R-:W3:Y:S02]  /*05c0*/  LDG.E R8, desc[UR8][R4.64+-0x4] ;  /* 0xfffffc0804087981 */ /* 0x000ee4000c1e1900 */
[----:B---3--:R-:W-:-:S05]  /*05d0*/  FFMA R9, R8, 0.10000000149011611938, R9 ;  /* 0x3dcccccd08097823 */ /* 0x008fca0000000009 */
[----:B------:R0:W-:Y:S04]  /*05e0*/  STG.E desc[UR8][R2.64+-0x4], R9 ;  /* 0xfffffc0902007986 */ /* 0x0001e8000c101908 */
[----:B------:R-:W4:Y:S02]  /*05f0*/  LDG.E R8, desc[UR8][R4.64] ;  /* 0x0000000804087981 */ /* 0x000f24000c1e1900 */
[----:B----4-:R-:W-:-:S05]  /*0600*/  FFMA R11, R8, 0.10000000149011611938, R11 ;  /* 0x3dcccccd080b7823 */ /* 0x010fca000000000b */
[----:B------:R0:W-:Y:S04]  /*0610*/  STG.E desc[UR8][R2.64], R11 ;  /* 0x0000000b02007986 */ /* 0x0001e8000c101908 */
[----:B------:R-:W5:Y:S01]  /*0620*/  LDG.E R8, desc[UR8][R4.64+0x4] ;  /* 0x0000040804087981 */ /* 0x000f62000c1e1900 */
[----:B------:R-:W-:-:S04]  /*0630*/  IADD3 R6, PT, PT, R6, 0x4, RZ ;  /* 0x0000000406067810 */ /* 0x000fc80007ffe0ff */
[----:B------:R-:W-:Y:S01]  /*0640*/  ISETP.NE.AND P0, PT, R6, RZ, PT ;  /* 0x000000ff0600720c */ /* 0x000fe20003f05270 */
[----:B------:R-:W-:Y:S02]  /*0650*/  VIADD R0, R0, 0x4 ;  /* 0x0000000400007836 */ /* 0x000fe40000000000 */
[----:B-----5:R-:W-:-:S05]  /*0660*/  FFMA R13, R8, 0.10000000149011611938, R13 ;  /* 0x3dcccccd080d7823 */ /* 0x020fca000000000d */
[----:B------:R0:W-:Y:S05]  /*0670*/  STG.E desc[UR8][R2.64+0x4], R13 ;  /* 0x0000040d02007986 */ /* 0x0001ea000c101908 */
[----:B------:R-:W-:Y:S05]  /*0680*/  @P0 BRA `(.L_x_134) ;  /* 0xfffffffc00980947 */ /* 0x000fea000383ffff */
[----:B------:R-:W-:Y:S05]  /*0690*/  EXIT ;  /* 0x000000000000794d */ /* 0x000fea0003800000 */
.L_x_135:
        /* <DEDUP_REMOVED lines=14> */
.L_x_218:


//--------------------- .text._Z12b_grad_finalPA6_A6_A6_fPfPS0_ --------------------------
	.section	.text._Z12b_grad_finalPA6_A6_A6_fPfPS0_,"ax",@progbits
	.align	128
        .global         _Z12b_grad_finalPA6_A6_A6_fPfPS0_
        .type           _Z12b_grad_finalPA6_A6_A6_fPfPS0_,@function
        .size           _Z12b_grad_finalPA6_A6_A6_fPfPS0_,(.L_x_219 - _Z12b_grad_finalPA6_A6_A6_fPfPS0_)
        .other          _Z12b_grad_finalPA6_A6_A6_fPfPS0_,@"STO_CUDA_ENTRY STV_DEFAULT"
_Z12b_grad_finalPA6_A6_A6_fPfPS0_:
.text._Z12b_grad_finalPA6_A6_A6_fPfPS0_:
        /* <DEDUP_REMOVED lines=49> */
[----:B------:R-:W0:Y:S01]  /*0310*/  LDC.64 R2, c[0x0][0x390] ;  /* 0x0000e400ff027b82 */ /* 0x000e220000000a00 */
[----:B------:R-:W-:Y:S01]  /*0320*/  IADD3 R4, PT, PT, -R13, R0, RZ ;  /* 0x000000000d047210 */ /* 0x000fe20007ffe1ff */
[----:B------:R-:W1:Y:S01]  /*0330*/  LDCU.64 UR4, c[0x0][0x358] ;  /* 0x00006b00ff0477ac */ /* 0x000e620008000a00 */
[----:B------:R-:W-:Y:S01]  /*0340*/  BSSY.RECONVERGENT B0, `(.L_x_136) ;  /* 0x000002e000007945 */ /* 0x000fe20003800200 */
[----:B------:R-:W-:Y:S02]  /*0350*/  MOV R11, R13 ;  /* 0x0000000d000b7202 */ /* 0x000fe40000000f00 */
[----:B------:R-:W-:-:S13]  /*0360*/  LOP3.LUT P0, R10, R4, 0x3, RZ, 0xc0, !PT ;  /* 0x00000003040a7812 */ /* 0x000fda000780c0ff */
[----:B------:R-:W-:Y:S05]  /*0370*/  @!P0 BRA `(.L_x_137) ;  /* 0x0000000000a88947 */ /* 0x000fea0003800000 */
[----:B------:R-:W2:Y:S01]  /*0380*/  LDC.64 R4, c[0x0][0x390] ;  /* 0x0000e400ff047b82 */ /* 0x000ea20000000a00 */
[----:B------:R-:W-:Y:S02]  /*0390*/  IADD3 R10, PT, PT, -R10, RZ, RZ ;  /* 0x000000ff0a0a7210 */ /* 0x000fe40007ffe1ff */
[----:B------:R-:W-:-:S05]  /*03a0*/  MOV R11, R13 ;  /* 0x0000000d000b7202 */ /* 0x000fca0000000f00 */
[----:B------:R-:W3:Y:S08]  /*03b0*/  LDC.64 R6, c[0x0][0x380] ;  /* 0x0000e000ff067b82 */ /* 0x000ef00000000a00 */
[----:B------:R-:W4:Y:S02]  /*03c0*/  LDC.64 R8, c[0x0][0x388] ;  /* 0x0000e200ff087b82 */ /* 0x000f240000000a00 */
.L_x_138:
[----:B------:R-:W-:Y:S02]  /*03d0*/  HFMA2 R14, -RZ, RZ, 0, 0 ;  /* 0x00000000ff0e7431 */ /* 0x000fe400000001ff */
[----:B------:R-:W-:Y:S01]  /*03e0*/  IMAD.HI R12, R11, 0x66666667, RZ ;  /* 0x666666670b0c7827 */ /* 0x000fe200078e02ff */
[----:B------:R-:W-:-:S04]  /*03f0*/  MOV R15, R11 ;  /* 0x0000000b000f7202 */ /* 0x000fc80000000f00 */
        /* <DEDUP_REMOVED lines=8> */
[----:B-1----:R-:W-:Y:S01]  /*0480*/  IMAD R25, R12, -0xa, R11 ;  /* 0xfffffff60c197824 */ /* 0x002fe200078e020b */
[----:B------:R-:W-:Y:S01]  /*0490*/  LEA.HI R19, R14, R14, RZ, 0x1 ;  /* 0x0000000e0e137211 */ /* 0x000fe200078f08ff */
[----:B------:R-:W-:Y:S01]  /*04a0*/  IMAD.HI R14, R17, 0x2aaaaaab, RZ ;  /* 0x2aaaaaab110e7827 */ /* 0x000fe200078e02ff */
[----:B------:R-:W-:-:S03]  /*04b0*/  LEA.HI.SX32 R23, R15, R16, 0x18 ;  /* 0x000000100f177211 */ /* 0x000fc600078fc2ff */
[----:B------:R-:W-:Y:S01]  /*04c0*/  IMAD R19, R19, -0x6, R12 ;  /* 0xfffffffa13137824 */ /* 0x000fe200078e020c */
[----:B------:R-:W-:Y:S01]  /*04d0*/  LEA.HI R16, R14, R14, RZ, 0x1 ;  /* 0x0000000e0e107211 */ /* 0x000fe200078f08ff */
[----:B------:R-:W-:-:S04]  /*04e0*/  IMAD.HI R18, R23, 0x2aaaaaab, RZ ;  /* 0x2aaaaaab17127827 */ /* 0x000fc800078e02ff */
[----:B--2---:R-:W-:Y:S01]  /*04f0*/  IMAD.WIDE R14, R19, 0x90, R4 ;  /* 0x00000090130e7825 */ /* 0x004fe200078e0204 */
[----:B------:R-:W-:-:S03]  /*0500*/  LEA.HI R18, R18, R18, RZ, 0x1 ;  /* 0x0000001212127211 */ /* 0x000fc600078f08ff */
[----:B------:R-:W-:Y:S02]  /*0510*/  IMAD R21, R16, -0x6, R17 ;  /* 0xfffffffa10157824 */ /* 0x000fe400078e0211 */
[----:B------:R-:W-:Y:S02]  /*0520*/  IMAD R23, R18, -0x6, R23 ;  /* 0xfffffffa12177824 */ /* 0x000fe400078e0217 */
[----:B------:R-:W-:-:S04]  /*0530*/  IMAD.WIDE R14, R21, 0x18, R14 ;  /* 0x00000018150e7825 */ /* 0x000fc800078e020e */
[----:B----4-:R-:W-:-:S04]  /*0540*/  IMAD.WIDE R16, R25, 0x4, R8 ;  /* 0x0000000419107825 */ /* 0x010fc800078e0208 */
[----:B------:R-:W-:Y:S02]  /*0550*/  IMAD.WIDE R14, R23, 0x4, R14 ;  /* 0x00000004170e7825 */ /* 0x000fe400078e020e */
[----:B-1----:R-:W2:Y:S04]  /*0560*/  LDG.E R16, desc[UR4][R16.64] ;  /* 0x0000000410107981 */ /* 0x002ea8000c1e1900 */
[----:B------:R-:W2:Y:S01]  /*0570*/  LDG.E R15, desc[UR4][R14.64] ;  /* 0x000000040e0f7981 */ /* 0x000ea2000c1e1900 */
[----:B---3--:R-:W-:Y:S01]  /*0580*/  IMAD.WIDE R24, R25, 0x360, R6 ;  /* 0x0000036019187825 */ /* 0x008fe200078e0206 */
[----:B------:R-:W-:Y:S02]  /*0590*/  IADD3 R10, PT, PT, R10, 0x1, RZ ;  /* 0x000000010a0a7810 */ /* 0x000fe40007ffe0ff */
[----:B------:R-:W-:-:S02]  /*05a0*/  IADD3 R11, PT, PT, R11, 0x1, RZ ;  /* 0x000000010b0b7810 */ /* 0x000fc40007ffe0ff */
[----:B------:R-:W-:Y:S01]  /*05b0*/  ISETP.NE.AND P0, PT, R10, RZ, PT ;  /* 0x000000ff0a00720c */ /* 0x000fe20003f05270 */
[----:B------:R-:W-:-:S04]  /*05c0*/  IMAD.WIDE R24, R19, 0x90, R24 ;  /* 0x0000009013187825 */ /* 0x000fc800078e0218 */
[----:B------:R-:W-:-:S04]  /*05d0*/  IMAD.WIDE R24, R21, 0x18, R24 ;  /* 0x0000001815187825 */ /* 0x000fc800078e0218 */
[----:B------:R-:W-:-:S04]  /*05e0*/  IMAD.WIDE R24, R23, 0x4, R24 ;  /* 0x0000000417187825 */ /* 0x000fc800078e0218 */
[----:B--2---:R-:W-:-:S05]  /*05f0*/  FMUL R19, R16, R15 ;  /* 0x0000000f10137220 */ /* 0x004fca0000400000 */
[----:B------:R1:W-:Y:S01]  /*0600*/  STG.E desc[UR4][R24.64], R19 ;  /* 0x0000001318007986 */ /* 0x0003e2000c101904 */
[----:B------:R-:W-:Y:S05]  /*0610*/  @P0 BRA `(.L_x_138) ;  /* 0xfffffffc006c0947 */ /* 0x000fea000383ffff */
.L_x_137:
[----:B-1----:R-:W-:Y:S05]  /*0620*/  BSYNC.RECONVERGENT B0 ;  /* 0x0000000000007941 */ /* 0x002fea0003800200 */
.L_x_136:
[----:B------:R-:W1:Y:S01]  /*0630*/  LDC.64 R6, c[0x0][0x380] ;  /* 0x0000e000ff067b82 */ /* 0x000e620000000a00 */
[----:B------:R-:W-:-:S04]  /*0640*/  IADD3 R8, PT, PT, R13, -R0, RZ ;  /* 0x800000000d087210 */ /* 0x000fc80007ffe0ff */
[----:B------:R-:W-:-:S03]  /*0650*/  ISETP.GT.U32.AND P0, PT, R8, -0x4, PT ;  /* 0xfffffffc0800780c */ /* 0x000fc60003f04070 */
[----:B------:R-:W2:Y:S10]  /*0660*/  LDC.64 R4, c[0x0][0x388] ;  /* 0x0000e200ff047b82 */ /* 0x000eb40000000a00 */
[----:B------:R-:W-:Y:S05]  /*0670*/  @P0 EXIT ;  /* 0x000000000000094d */ /* 0x000fea0003800000 */
.L_x_139:
[----:B------:R-:W-:Y:S02]  /*0680*/  HFMA2 R10, -RZ, RZ, 0, 0 ;  /* 0x00000000ff0a7431 */ /* 0x000fe400000001ff */
[----:B------:R-:W-:-:S05]  /*0690*/  IMAD.HI R8, R11, 0x66666667, RZ ;  /* 0x666666670b087827 */ /* 0x000fca00078e02ff */
[----:B------:R-:W-:Y:S01]  /*06a0*/  SHF.R.U32.HI R9, RZ, 0x1f, R8 ;  /* 0x0000001fff097819 */ /* 0x000fe20000011608 */
[----:B------:R-:W-:-:S03]  /*06b0*/  IMAD.HI R13, R11, -0x77777777, R10 ;  /* 0x888888890b0d7827 */ /* 0x000fc600078e020a */
[----:B------:R-:W-:Y:S01]  /*06c0*/  LEA.HI.SX32 R12, R8, R9, 0x1e ;  /* 0x00000009080c7211 */ /* 0x000fe200078ff2ff */
[----:B------:R-:W-:Y:S01]  /*06d0*/  IMAD.HI R9, R11, -0x49f49f49, R10 ;  /* 0xb60b60b70b097827 */ /* 0x000fe200078e020a */
[----:B---3--:R-:W-:-:S03]  /*06e0*/  SHF.R.U32.HI R14, RZ, 0x1f, R13 ;  /* 0x0000001fff0e7819 */ /* 0x008fc6000001160d */
[C---:B------:R-:W-:Y:S01]  /*06f0*/  IMAD.HI R8, R12.reuse, 0x2aaaaaab, RZ ;  /* 0x2aaaaaab0c087827 */ /* 0x040fe200078e02ff */
[----:B------:R-:W-:Y:S02]  /*0700*/  LEA.HI.SX32 R14, R13, R14, 0x1b ;  /* 0x0000000e0d0e7211 */ /* 0x000fe400078fdaff */
[----:B------:R-:W-:Y:S01]  /*0710*/  SHF.R.U32.HI R10, RZ, 0x1f, R9 ;  /* 0x0000001fff0a7819 */ /* 0x000fe20000011609 */
[----:B------:R-:W-:Y:S01]  /*0720*/  IMAD R15, R12, -0xa, R11 ;  /* 0xfffffff60c0f7824 */ /* 0x000fe200078e020b */
[----:B------:R-:W-:Y:S01]  /*0730*/  LEA.HI R17, R8, R8, RZ, 0x1 ;  /* 0x0000000808117211 */ /* 0x000fe200078f08ff */
[----:B------:R-:W-:Y:S01]  /*0740*/  IMAD.HI R8, R14, 0x2aaaaaab, RZ ;  /* 0x2aaaaaab0e087827 */ /* 0x000fe200078e02ff */
[----:B------:R-:W-:-:S03]  /*0750*/  LEA.HI.SX32 R10, R9, R10, 0x18 ;  /* 0x0000000a090a7211 */ /* 0x000fc600078fc2ff */
[----:B------:R-:W-:Y:S01]  /*0760*/  IMAD R17, R17, -0x6, R12 ;  /* 0xfffffffa11117824 */ /* 0x000fe200078e020c */
[----:B------:R-:W-:Y:S01]  /*0770*/  LEA.HI R23, R8, R8, RZ, 0x1 ;  /* 0x0000000808177211 */ /* 0x000fe200078f08ff */
[----:B------:R-:W-:-:S04]  /*0780*/  IMAD.HI R13, R10, 0x2aaaaaab, RZ ;  /* 0x2aaaaaab0a0d7827 */ /* 0x000fc800078e02ff */
[----:B0-----:R-:W-:Y:S01]  /*0790*/  IMAD.WIDE R8, R17, 0x90, R2 ;  /* 0x0000009011087825 */ /* 0x001fe200078e0202 */
[----:B------:R-:W-:-:S03]  /*07a0*/  LEA.HI R21, R13, R13, RZ, 0x1 ;  /* 0x0000000d0d157211 */ /* 0x000fc600078f08ff */
[----:B------:R-:W-:Y:S02]  /*07b0*/  IMAD R23, R23, -0x6, R14 ;  /* 0xfffffffa17177824 */ /* 0x000fe400078e020e */
[----:B------:R-:W-:Y:S02]  /*07c0*/  IMAD R21, R21, -0x6, R10 ;  /* 0xfffffffa15157824 */ /* 0x000fe400078e020a */
[----:B------:R-:W-:-:S04]  /*07d0*/  IMAD.WIDE R8, R23, 0x18, R8 ;  /* 0x0000001817087825 */ /* 0x000fc800078e0208 */
[----:B--2---:R-:W-:-:S04]  /*07e0*/  IMAD.WIDE R12, R15, 0x4, R4 ;  /* 0x000000040f0c7825 */ /* 0x004fc800078e0204 */
[----:B------:R-:W-:Y:S02]  /*07f0*/  IMAD.WIDE R18, R21, 0x4, R8 ;  /* 0x0000000415127825 */ /* 0x000fe400078e0208 */
[----:B------:R-:W2:Y:S04]  /*0800*/  LDG.E R13, desc[UR4][R12.64] ;  /* 0x000000040c0d7981 */ /* 0x000ea8000c1e1900 */
[----:B------:R0:W2:Y:S01]  /*0810*/  LDG.E R16, desc[UR4][R18.64] ;  /* 0x0000000412107981 */ /* 0x0000a2000c1e1900 */
[----:B------:R-:W-:Y:S02]  /*0820*/  IADD3 R9, PT, PT, R11, 0x1, RZ ;  /* 0x000000010b097810 */ /* 0x000fe40007ffe0ff */
[----:B------:R-:W-:-:S03]  /*0830*/  MOV R8, RZ ;  /* 0x000000ff00087202 */ /* 0x000fc60000000f00 */
[----:B------:R-:W-:-:S04]  /*0840*/  IMAD.HI R10, R9, 0x66666667, RZ ;  /* 0x66666667090a7827 */ /* 0x000fc800078e02ff */
[----:B0-----:R-:W-:Y:S01]  /*0850*/  HFMA2 R18, -RZ, RZ, 0, 0 ;  /* 0x00000000ff127431 */ /* 0x001fe200000001ff */
[----:B------:R-:W-:Y:S01]  /*0860*/  SHF.R.U32.HI R25, RZ, 0x1f, R10 ;  /* 0x0000001fff197819 */ /* 0x000fe2000001160a */
[C---:B------:R-:W-:Y:S01]  /*0870*/  IMAD.HI R14, R9.reuse, -0x77777777, R8 ;  /* 0x88888889090e7827 */ /* 0x040fe200078e0208 */
[----:B------:R-:W-:Y:S02]  /*0880*/  MOV R19, R9 ;  /* 0x0000000900137202 */ /* 0x000fe40000000f00 */
[----:B------:R-:W-:Y:S02]  /*0890*/  LEA.HI.SX32 R8, R10, R25, 0x1e ;  /* 0x000000190a087211 */ /* 0x000fe400078ff2ff */
[----:B------:R-:W-:Y:S01]  /*08a0*/  SHF.R.U32.HI R25, RZ, 0x1f, R14 ;  /* 0x0000001fff197819 */ /* 0x000fe2000001160e */
[----:B------:R-:W-:-:S03]  /*08b0*/  IMAD.HI R20, R9, -0x49f49f49, R18 ;  /* 0xb60b60b709147827 */ /* 0x000fc600078e0212 */
[----:B------:R-:W-:Y:S01]  /*08c0*/  LEA.HI.SX32 R12, R14, R25, 0x1b ;  /* 0x000000190e0c7211 */ /* 0x000fe200078fdaff */
[----:B------:R-:W-:Y:S01]  /*08d0*/  IMAD.HI R10, R8, 0x2aaaaaab, RZ ;  /* 0x2aaaaaab080a7827 */ /* 0x000fe200078e02ff */
[----:B------:R-:W-:-:S03]  /*08e0*/  SHF.R.U32.HI R25, RZ, 0x1f, R20 ;  /* 0x0000001fff197819 */ /* 0x000fc60000011614 */
[----:B-1----:R-:W-:Y:S01]  /*08f0*/  IMAD.WIDE R14, R15, 0x360, R6 ;  /* 0x000003600f0e7825 */ /* 0x002fe200078e0206 */
[----:B------:R-:W-:Y:S02]  /*0900*/  LEA.HI R19, R10, R10, RZ, 0x1 ;  /* 0x0000000a0a137211 */ /* 0x000fe400078f08ff */
[----:B------:R-:W-:Y:S01]  /*0910*/  LEA.HI.SX32 R10, R20, R25, 0x18 ;  /* 0x00000019140a7211 */ /* 0x000fe200078fc2ff */
[----:B------:R-:W-:-:S04]  /*0920*/  IMAD.HI R18, R12, 0x2aaaaaab, RZ ;  /* 0x2aaaaaab0c127827 */ /* 0x000fc800078e02ff */
[----:B------:R-:W-:Y:S01]  /*0930*/  IMAD.WIDE R14, R17, 0x90, R14 ;  /* 0x00000090110e7825 */ /* 0x000fe200078e020e */
[----:B------:R-:W-:-:S03]  /*0940*/  LEA.HI R25, R18, R18, RZ, 0x1 ;  /* 0x0000001212197211 */ /* 0x000fc600078f08ff */
[----:B------:R-:W-:Y:S02]  /*0950*/  IMAD R17, R19, -0x6, R8 ;  /* 0xfffffffa13117824 */ /* 0x000fe400078e0208 */
[----:B------:R-:W-:-:S04]  /*0960*/  IMAD.HI R20, R10, 0x2aaaaaab, RZ ;  /* 0x2aaaaaab0a147827 */ /* 0x000fc800078e02ff */
[----:B------:R-:W-:-:S04]  /*0970*/  IMAD.WIDE R18, R17, 0x90, R2 ;  /* 0x0000009011127825 */ /* 0x000fc800078e0202 */
[----:B------:R-:W-:Y:S01]  /*0980*/  IMAD R12, R25, -0x6, R12 ;  /* 0xfffffffa190c7824 */ /* 0x000fe200078e020c */
[----:B------:R-:W-:Y:S01]  /*0990*/  LEA.HI R25, R20, R20, RZ, 0x1 ;  /* 0x0000001414197211 */ /* 0x000fe200078f08ff */
[----:B------:R-:W-:-:S04]  /*09a0*/  IMAD.WIDE R14, R23, 0x18, R14 ;  /* 0x00000018170e7825 */ /* 0x000fc800078e020e */
[----:B------:R-:W-:-:S04]  /*09b0*/  IMAD.WIDE R18, R12, 0x18, R18 ;  /* 0x000000180c127825 */ /* 0x000fc800078e0212 */
[----:B------:R-:W-:Y:S02]  /*09c0*/  IMAD R10, R25, -0x6, R10 ;  /* 0xfffffffa190a7824 */ /* 0x000fe400078e020a */
[----:B------:R-:W-:Y:S02]  /*09d0*/  IMAD R25, R8, -0xa, R9 ;  /* 0xfffffff608197824 */ /* 0x000fe400078e0209 */
[----:B------:R-:W-:-:S04]  /*09e0*/  IMAD.WIDE R14, R21, 0x4, R14 ;  /* 0x00000004150e7825 */ /* 0x000fc800078e020e */
[----:B------:R-:W-:-:S04]  /*09f0*/  IMAD.WIDE R18, R10, 0x4, R18 ;  /* 0x000000040a127825 */ /* 0x000fc800078e0212 */
[----:B------:R-:W-:-:S04]  /*0a00*/  IMAD.WIDE R20, R25, 0x4, R4 ;  /* 0x0000000419147825 */ /* 0x000fc800078e0204 */
[----:B--2---:R-:W-:-:S05]  /*0a10*/  FMUL R13, R13, R16 ;  /* 0x000000100d0d7220 */ /* 0x004fca0000400000 */
[----:B------:R0:W-:Y:S04]  /*0a20*/  STG.E desc[UR4][R14.64], R13 ;  /* 0x0000000d0e007986 */ /* 0x0001e8000c101904 */
[----:B------:R1:W2:Y:S04]  /*0a30*/  LDG.E R18, desc[UR4][R18.64] ;  /* 0x0000000412127981 */ /* 0x0002a8000c1e1900 */
[----:B------:R3:W2:Y:S01]  /*0a40*/  LDG.E R23, desc[UR4][R20.64] ;  /* 0x0000000414177981 */ /* 0x0006a2000c1e1900 */
[----:B------:R-:W-:Y:S01]  /*0a50*/  IADD3 R9, PT, PT, R11, 0x2, RZ ;  /* 0x000000020b097810 */ /* 0x000fe20007ffe0ff */
[----:B------:R-:W-:Y:S01]  /*0a60*/  HFMA2 R8, -RZ, RZ, 0, 0 ;  /* 0x00000000ff087431 */ /* 0x000fe200000001ff */
[----:B0-----:R-:W-:-:S03]  /*0a70*/  MOV R14, RZ ;  /* 0x000000ff000e7202 */ /* 0x001fc60000000f00 */
        /* <DEDUP_REMOVED lines=8> */
[----:B-1----:R-:W-:Y:S02]  /*0b00*/  LEA.HI.SX32 R19, R22, R15, 0x1b ;  /* 0x0000000f16137211 */ /* 0x002fe400078fdaff */
[----:B------:R-:W-:Y:S01]  /*0b10*/  SHF.R.U32.HI R27, RZ, 0x1f, R16 ;  /* 0x0000001fff1b7819 */ /* 0x000fe20000011610 */
[----:B------:R-:W-:Y:S01]  /*0b20*/  IMAD.WIDE R14, R25, 0x360, R6 ;  /* 0x00000360190e7825 */ /* 0x000fe200078e0206 */
[----:B---3--:R-:W-:Y:S02]  /*0b30*/  LEA.HI R21, R13, R13, RZ, 0x1 ;  /* 0x0000000d0d157211 */ /* 0x008fe400078f08ff */
[----:B------:R-:W-:Y:S01]  /*0b40*/  LEA.HI.SX32 R20, R16, R27, 0x18 ;  /* 0x0000001b10147211 */ /* 0x000fe200078fc2ff */
[----:B------:R-:W-:-:S04]  /*0b50*/  IMAD.HI R13, R19, 0x2aaaaaab, RZ ;  /* 0x2aaaaaab130d7827 */ /* 0x000fc800078e02ff */
[----:B------:R-:W-:Y:S01]  /*0b60*/  IMAD R21, R21, -0x6, R8 ;  /* 0xfffffffa15157824 */ /* 0x000fe200078e0208 */
[----:B------:R-:W-:Y:S01]  /*0b70*/  LEA.HI R22, R13, R13, RZ, 0x1 ;  /* 0x0000000d0d167211 */ /* 0x000fe200078f08ff */
        /* <DEDUP_REMOVED lines=14> */
[----:B------:R-:W2:Y:S04]  /*0c60*/  LDG.E R10, desc[UR4][R26.64] ;  /* 0x000000041a0a7981 */ /* 0x000ea8000c1e1900 */
[----:B------:R1:W2:Y:S01]  /*0c70*/  LDG.E R23, desc[UR4][R14.64] ;  /* 0x000000040e177981 */ /* 0x0002a2000c1e1900 */
[----:B------:R-:W-:Y:S01]  /*0c80*/  IADD3 R9, PT, PT, R11, 0x3, RZ ;  /* 0x000000030b097810 */ /* 0x000fe20007ffe0ff */
[----:B------:R-:W-:Y:S01]  /*0c90*/  HFMA2 R8, -RZ, RZ, 0, 0 ;  /* 0x00000000ff087431 */ /* 0x000fe200000001ff */
[----:B0-----:R-:W-:-:S03]  /*0ca0*/  MOV R12, RZ ;  /* 0x000000ff000c7202 */ /* 0x001fc60000000f00 */
[----:B------:R-:W-:Y:S01]  /*0cb0*/  IMAD.HI R16, R9, 0x66666667, RZ ;  /* 0x6666666709107827 */ /* 0x000fe200078e02ff */
[----:B------:R-:W-:-:S03]  /*0cc0*/  MOV R13, R9 ;  /* 0x00000009000d7202 */ /* 0x000fc60000000f00 */
[----:B-1----:R-:W-:Y:S01]  /*0cd0*/  IMAD.WIDE R14, R25, 0x360, R6 ;  /* 0x00000360190e7825 */ /* 0x002fe200078e0206 */
[----:B------:R-:W-:-:S03]  /*0ce0*/  SHF.R.U32.HI R18, RZ, 0x1f, R16 ;  /* 0x0000001fff127819 */ /* 0x000fc60000011610 */
[----:B------:R-:W-:Y:S01]  /*0cf0*/  IMAD.HI R20, R9, -0x77777777, R8 ;  /* 0x8888888909147827 */ /* 0x000fe200078e0208 */
[----:B------:R-:W-:-:S03]  /*0d00*/  LEA.HI.SX32 R8, R16, R18, 0x1e ;  /* 0x0000001210087211 */ /* 0x000fc600078ff2ff */
[----:B------:R-:W-:Y:S01]  /*0d10*/  IMAD.HI R16, R9, -0x49f49f49, R12 ;  /* 0xb60b60b709107827 */ /* 0x000fe200078e020c */
[----:B------:R-:W-:-:S03]  /*0d20*/  SHF.R.U32.HI R13, RZ, 0x1f, R20 ;  /* 0x0000001fff0d7819 */ /* 0x000fc60000011614 */
[----:B------:R-:W-:Y:S01]  /*0d30*/  IMAD.HI R12, R8, 0x2aaaaaab, RZ ;  /* 0x2aaaaaab080c7827 */ /* 0x000fe200078e02ff */
[----:B------:R-:W-:Y:S02]  /*0d40*/  LEA.HI.SX32 R18, R20, R13, 0x1b ;  /* 0x0000000d14127211 */ /* 0x000fe400078fdaff */
[----:B------:R-:W-:Y:S01]  /*0d50*/  SHF.R.U32.HI R27, RZ, 0x1f, R16 ;  /* 0x0000001fff1b7819 */ /* 0x000fe20000011610 */
[----:B------:R-:W-:Y:S01]  /*0d60*/  IMAD.WIDE R14, R21, 0x90, R14 ;  /* 0x00000090150e7825 */ /* 0x000fe200078e020e */
[----:B------:R-:W-:Y:S02]  /*0d70*/  LEA.HI R13, R12, R12, RZ, 0x1 ;  /* 0x0000000c0c0d7211 */ /* 0x000fe400078f08ff */
[----:B------:R-:W-:Y:S01]  /*0d80*/  LEA.HI.SX32 R16, R16, R27, 0x18 ;  /* 0x0000001b10107211 */ /* 0x000fe200078fc2ff */
[----:B------:R-:W-:-:S04]  /*0d90*/  IMAD.HI R12, R18, 0x2aaaaaab, RZ ;  /* 0x2aaaaaab120c7827 */ /* 0x000fc800078e02ff */
[----:B------:R-:W-:Y:S01]  /*0da0*/  IMAD R21, R13, -0x6, R8 ;  /* 0xfffffffa0d157824 */ /* 0x000fe200078e0208 */
[----:B------:R-:W-:Y:S01]  /*0db0*/  LEA.HI R25, R12, R12, RZ, 0x1 ;  /* 0x0000000c0c197211 */ /* 0x000fe200078f08ff */
[----:B------:R-:W-:-:S04]  /*0dc0*/  IMAD.HI R20, R16, 0x2aaaaaab, RZ ;  /* 0x2aaaaaab10147827 */ /* 0x000fc800078e02ff */
[----:B------:R-:W-:Y:S01]  /*0dd0*/  IMAD.WIDE R12, R21, 0x90, R2 ;  /* 0x00000090150c7825 */ /* 0x000fe200078e0202 */
[----:B------:R-:W-:-:S03]  /*0de0*/  LEA.HI R27, R20, R20, RZ, 0x1 ;  /* 0x00000014141b7211 */ /* 0x000fc600078f08ff */
        /* <DEDUP_REMOVED lines=11> */
[----:B------:R-:W2:Y:S01]  /*0ea0*/  LDG.E R8, desc[UR4][R8.64] ;  /* 0x0000000408087981 */ /* 0x000ea2000c1e1900 */
[----:B------:R-:W-:Y:S01]  /*0eb0*/  IMAD.WIDE R16, R27, 0x360, R6 ;  /* 0x000003601b107825 */ /* 0x000fe200078e0206 */
[----:B------:R-:W-:-:S04]  /*0ec0*/  IADD3 R11, PT, PT, R11, 0x4, RZ ;  /* 0x000000040b0b7810 */ /* 0x000fc80007ffe0ff */
[----:B------:R-:W-:Y:S01]  /*0ed0*/  ISETP.NE.AND P0, PT, R11, R0, PT ;  /* 0x000000000b00720c */ /* 0x000fe20003f05270 */
[----:B------:R-:W-:-:S04]  /*0ee0*/  IMAD.WIDE R16, R21, 0x90, R16 ;  /* 0x0000009015107825 */ /* 0x000fc800078e0210 */
[----:B------:R-:W-:-:S04]  /*0ef0*/  IMAD.WIDE R16, R25, 0x18, R16 ;  /* 0x0000001819107825 */ /* 0x000fc800078e0210 */
[----:B------:R-:W-:-:S04]  /*0f00*/  IMAD.WIDE R16, R19, 0x4, R16 ;  /* 0x0000000413107825 */ /* 0x000fc800078e0210 */
[----:B--2---:R-:W-:-:S05]  /*0f10*/  FMUL R19, R8, R13 ;  /* 0x0000000d08137220 */ /* 0x004fca0000400000 */
[----:B------:R3:W-:Y:S01]  /*0f20*/  STG.E desc[UR4][R16.64], R19 ;  /* 0x0000001310007986 */ /* 0x0007e2000c101904 */
[----:B------:R-:W-:Y:S05]  /*0f30*/  @P0 BRA `(.L_x_139) ;  /* 0xfffffff400d00947 */ /* 0x000fea000383ffff */
[----:B------:R-:W-:Y:S05]  /*0f40*/  EXIT ;  /* 0x000000000000794d */ /* 0x000fea0003800000 */
.L_x_140:
        /* <DEDUP_REMOVED lines=11> */
.L_x_219:


//--------------------- .text._Z14apply_gradientPfS_i --------------------------
	.section	.text._Z14apply_gradientPfS_i,"ax",@progbits
	.align	128
        .global         _Z14apply_gradientPfS_i
        .type           _Z14apply_gradientPfS_i,@function
        .size           _Z14apply_gradientPfS_i,(.L_x_220 - _Z14apply_gradientPfS_i)
        .other          _Z14apply_gradientPfS_i,@"STO_CUDA_ENTRY STV_DEFAULT"
_Z14apply_gradientPfS_i:
.text._Z14apply_gradientPfS_i:
[----:B------:R-:W-:Y:S08]  /*0000*/  LDC R1, c[0x0][0x37c] ;  /* 0x0000df00ff017b82 */ /* 0x000ff00000000800 */
[----:B------:R-:W0:Y:S01]  /*0010*/  LDC R2, c[0x0][0x360] ;  /* 0x0000d800ff027b82 */ /* 0x000e220000000800 */
[----:B------:R-:W0:Y:S01]  /*0020*/  LDCU UR4, c[0x0][0x370] ;  /* 0x00006e00ff0477ac */ /* 0x000e220008000800 */
[----:B------:R-:W1:Y:S01]  /*0030*/  S2R R5, SR_TID.X ;  /* 0x0000000000057919 */ /* 0x000e620000002100 */
[----:B------:R-:W2:Y:S01]  /*0040*/  LDCU UR5, c[0x0][0x390] ;  /* 0x00007200ff0577ac */ /* 0x000ea20008000800 */
[----:B0-----:R-:W-:-:S04]  /*0050*/  IMAD R0, R2, UR4, RZ ;  /* 0x0000000402007c24 */ /* 0x001fc8000f8e02ff */
[----:B------:R-:W1:Y:S01]  /*0060*/  S2UR UR4, SR_CTAID.X ;  /* 0x00000000000479c3 */ /* 0x000e620000002500 */
[----:B------:R-:W-:-:S04]  /*0070*/  IABS R9, R0 ;  /* 0x0000000000097213 */ /* 0x000fc80000000000 */
[----:B------:R-:W0:Y:S08]  /*0080*/  I2F.RP R4, R9 ;  /* 0x0000000900047306 */ /* 0x000e300000209400 */
[----:B0-----:R-:W0:Y:S01]  /*0090*/  MUFU.RCP R4, R4 ;  /* 0x0000000400047308 */ /* 0x001e220000001000 */
[----:B-1----:R-:W-:-:S04]  /*00a0*/  IMAD R2, R2, UR4, R5 ;  /* 0x0000000402027c24 */ /* 0x002fc8000f8e0205 */
[----:B--2---:R-:W-:-:S04]  /*00b0*/  IMAD R5, R2, UR5, RZ ;  /* 0x0000000502057c24 */ /* 0x004fc8000f8e02ff */
[----:B------:R-:W-:-:S05]  /*00c0*/  VIADD R7, R5, UR5 ;  /* 0x0000000505077c36 */ /* 0x000fca0008000000 */
[----:B------:R-:W-:Y:S02]  /*00d0*/  IABS R13, R7 ;  /* 0x00000007000d7213 */ /* 0x000fe40000000000 */
[-C--:B------:R-:W-:Y:S01]  /*00e0*/  LOP3.LUT R7, R7, R0.reuse, RZ, 0x3c, !PT ;  /* 0x0000000007077212 */ /* 0x080fe200078e3cff */
[----:B0-----:R-:W-:Y:S01]  /*00f0*/  VIADD R3, R4, 0xffffffe ;  /* 0x0ffffffe04037836 */ /* 0x001fe20000000000 */
[----:B------:R-:W-:Y:S02]  /*0100*/  IABS R4, R0 ;  /* 0x0000000000047213 */ /* 0x000fe40000000000 */
        /* <DEDUP_REMOVED lines=45> */
.L_x_143:
        /* <DEDUP_REMOVED lines=10> */
.L_x_142:
[----:B0-----:R-:W-:Y:S05]  /*0480*/  BSYNC.RECONVERGENT B0 ;  /* 0x0000000000007941 */ /* 0x001fea0003800200 */
.L_x_141:
[----:B------:R-:W-:Y:S05]  /*0490*/  @P1 EXIT ;  /* 0x000000000000194d */ /* 0x000fea0003800000 */
[----:B------:R-:W0:Y:S01]  /*04a0*/  LDCU.128 UR4, c[0x0][0x380] ;  /* 0x00007000ff0477ac */ /* 0x000e220008000c00 */
[----:B------:R-:W-:Y:S01]  /*04b0*/  IMAD.IADD R6, R0, 0x1, -R12 ;  /* 0x0000000100067824 */ /* 0x000fe200078e0a0c */
[----:B0-----:R-:W-:Y:S02]  /*04c0*/  UIADD3 UR6, UP0, UPT, UR6, 0x8, URZ ;  /* 0x0000000806067890 */ /* 0x001fe4000ff1e0ff */
[----:B------:R-:W-:Y:S02]  /*04d0*/  UIADD3 UR4, UP1, UPT, UR4, 0x8, URZ ;  /* 0x0000000804047890 */ /* 0x000fe4000ff3e0ff */
[----:B------:R-:W-:Y:S02]  /*04e0*/  UIADD3.X UR7, UPT, UPT, URZ, UR7, URZ, UP0, !UPT ;  /* 0x00000007ff077290 */ /* 0x000fe400087fe4ff */
[----:B------:R-:W-:-:S12]  /*04f0*/  UIADD3.X UR5, UPT, UPT, URZ, UR5, URZ, UP1, !UPT ;  /* 0x00000005ff057290 */ /* 0x000fd80008ffe4ff */
.L_x_144:
        /* <DEDUP_REMOVED lines=27> */
.L_x_145:
        /* <DEDUP_REMOVED lines=13> */
.L_x_220:


//--------------------- .text._Z10calc_errorPfS_ji --------------------------
	.section	.text._Z10calc_errorPfS_ji,"ax",@progbits
	.align	128
        .global         _Z10calc_errorPfS_ji
        .type           _Z10calc_errorPfS_ji,@function
        .size           _Z10calc_errorPfS_ji,(.L_x_221 - _Z10calc_errorPfS_ji)
        .other          _Z10calc_errorPfS_ji,@"STO_CUDA_ENTRY STV_DEFAULT"
_Z10calc_errorPfS_ji:
.text._Z10calc_errorPfS_ji:
        /* <DEDUP_REMOVED lines=11> */
[----:B--2---:R-:W-:-:S05]  /*00b0*/  IMAD R5, R2, UR5, RZ ;  /* 0x0000000502057c24 */ /* 0x004fca000f8e02ff */
[----:B------:R-:W-:-:S04]  /*00c0*/  IADD3 R7, PT, PT, R5, UR5, RZ ;  /* 0x0000000505077c10 */ /* 0x000fc8000fffe0ff */
[----:B------:R-:W-:Y:S02]  /*00d0*/  IABS R13, R7 ;  /* 0x00000007000d7213 */ /* 0x000fe40000000000 */
[-C--:B------:R-:W-:Y:S01]  /*00e0*/  LOP3.LUT R7, R7, R0.reuse, RZ, 0x3c, !PT ;  /* 0x0000000007077212 */ /* 0x080fe200078e3cff */
[----:B0-----:R-:W-:Y:S01]  /*00f0*/  VIADD R3, R4, 0xffffffe ;  /* 0x0ffffffe04037836 */ /* 0x001fe20000000000 */
[----:B------:R-:W-:Y:S02]  /*0100*/  IABS R4, R0 ;  /* 0x0000000000047213 */ /* 0x000fe40000000000 */
[----:B------:R-:W-:-:S03]  /*0110*/  ISETP.GE.AND P1, PT, R7, RZ, PT ;  /* 0x000000ff0700720c */ /* 0x000fc60003f26270 */
[----:B------:R-:W0:Y:S02]  /*0120*/  F2I.FTZ.U32.TRUNC.NTZ R3, R3 ;  /* 0x0000000300037305 */ /* 0x000e24000021f000 */
[----:B0-----:R-:W-:-:S04]  /*0130*/  IMAD.MOV R6, RZ, RZ, -R3 ;  /* 0x000000ffff067224 */ /* 0x001fc800078e0a03 */
[----:B------:R-:W-:Y:S01]  /*0140*/  IMAD.MOV.U32 R2, RZ, RZ, R6 ;  /* 0x000000ffff027224 */ /* 0x000fe200078e0006 */
[----:B------:R-:W-:Y:S02]  /*0150*/  IABS R6, R5 ;  /* 0x0000000500067213 */ /* 0x000fe40000000000 */
[----:B------:R-:W-:Y:S01]  /*0160*/  LOP3.LUT R5, R5, R0, RZ, 0x3c, !PT ;  /* 0x0000000005057212 */ /* 0x000fe200078e3cff */
[----:B------:R-:W-:Y:S02]  /*0170*/  IMAD R11, R2, R9, RZ ;  /* 0x00000009020b7224 */ /* 0x000fe400078e02ff */
[----:B------:R-:W-:Y:S01]  /*0180*/  IMAD.MOV.U32 R2, RZ, RZ, RZ ;  /* 0x000000ffff027224 */ /* 0x000fe200078e00ff */
[----:B------:R-:W-:-:S03]  /*0190*/  ISETP.GE.AND P0, PT, R5, RZ, PT ;  /* 0x000000ff0500720c */ /* 0x000fc60003f06270 */
        /* <DEDUP_REMOVED lines=8> */
[----:B------:R-:W-:Y:S02]  /*0220*/  @!P4 IMAD.IADD R2, R2, 0x1, -R9 ;  /* 0x000000010202c824 */ /* 0x000fe400078e0a09 */
[-C--:B------:R-:W-:Y:S01]  /*0230*/  @!P5 IADD3 R6, PT, PT, R6, -R9.reuse, RZ ;  /* 0x800000090606d210 */ /* 0x080fe20007ffe0ff */
[----:B------:R-:W-:Y:S02]  /*0240*/  @!P4 VIADD R3, R3, 0x1 ;  /* 0x000000010303c836 */ /* 0x000fe40000000000 */
[-C--:B------:R-:W-:Y:S01]  /*0250*/  ISETP.GE.U32.AND P2, PT, R2, R9.reuse, PT ;  /* 0x000000090200720c */ /* 0x080fe20003f46070 */
[----:B------:R-:W-:Y:S01]  /*0260*/  @!P5 VIADD R4, R4, 0x1 ;  /* 0x000000010404d836 */ /* 0x000fe20000000000 */
[----:B------:R-:W-:-:S11]  /*0270*/  ISETP.GE.U32.AND P3, PT, R6, R9, PT ;  /* 0x000000090600720c */ /* 0x000fd60003f66070 */
[----:B------:R-:W-:Y:S02]  /*0280*/  @P2 IADD3 R3, PT, PT, R3, 0x1, RZ ;  /* 0x0000000103032810 */ /* 0x000fe40007ffe0ff */
[----:B------:R-:W-:Y:S01]  /*0290*/  @P3 VIADD R4, R4, 0x1 ;  /* 0x0000000104043836 */ /* 0x000fe20000000000 */
[----:B------:R-:W-:Y:S02]  /*02a0*/  ISETP.NE.AND P2, PT, R0, RZ, PT ;  /* 0x000000ff0000720c */ /* 0x000fe40003f45270 */
[----:B------:R-:W-:Y:S01]  /*02b0*/  @!P0 IMAD.MOV R3, RZ, RZ, -R3 ;  /* 0x000000ffff038224 */ /* 0x000fe200078e0a03 */
[----:B------:R-:W-:Y:S02]  /*02c0*/  LOP3.LUT R0, RZ, R0, RZ, 0x33, !PT ;  /* 0x00000000ff007212 */ /* 0x000fe400078e33ff */
[----:B------:R-:W-:Y:S02]  /*02d0*/  @!P1 IADD3 R4, PT, PT, -R4, RZ, RZ ;  /* 0x000000ff04049210 */ /* 0x000fe40007ffe1ff */
[----:B------:R-:W-:-:S02]  /*02e0*/  SEL R3, R0, R3, !P2 ;  /* 0x0000000300037207 */ /* 0x000fc40005000000 */
[----:B------:R-:W-:-:S04]  /*02f0*/  SEL R0, R0, R4, !P2 ;  /* 0x0000000400007207 */ /* 0x000fc80005000000 */
[----:B------:R-:W-:-:S13]  /*0300*/  ISETP.GE.AND P0, PT, R3, R0, PT ;  /* 0x000000000300720c */ /* 0x000fda0003f06270 */
[----:B------:R-:W-:Y:S05]  /*0310*/  @P0 EXIT ;  /* 0x000000000000094d */ /* 0x000fea0003800000 */
[----:B------:R-:W-:Y:S01]  /*0320*/  IMAD.IADD R2, R0, 0x1, -R3 ;  /* 0x0000000100027824 */ /* 0x000fe200078e0a03 */
[----:B------:R-:W0:Y:S01]  /*0330*/  LDCU.64 UR4, c[0x0][0x358] ;  /* 0x00006b00ff0477ac */ /* 0x000e220008000a00 */
[----:B------:R-:W-:Y:S01]  /*0340*/  IMAD.IADD R4, R3, 0x1, -R0 ;  /* 0x0000000103047824 */ /* 0x000fe200078e0a00 */
[----:B------:R-:W-:Y:S02]  /*0350*/  BSSY.RECONVERGENT B0, `(.L_x_146) ;  /* 0x0000015000007945 */ /* 0x000fe40003800200 */
[----:B------:R-:W-:Y:S02]  /*0360*/  LOP3.LUT P0, R2, R2, 0x3, RZ, 0xc0, !PT ;  /* 0x0000000302027812 */ /* 0x000fe4000780c0ff */
[----:B------:R-:W-:-:S11]  /*0370*/  ISETP.GT.U32.AND P1, PT, R4, -0x4, PT ;  /* 0xfffffffc0400780c */ /* 0x000fd60003f24070 */
[----:B------:R-:W-:Y:S05]  /*0380*/  @!P0 BRA `(.L_x_147) ;  /* 0x0000000000448947 */ /* 0x000fea0003800000 */
[----:B------:R-:W1:Y:S01]  /*0390*/  LDC.64 R8, c[0x0][0x380] ;  /* 0x0000e000ff087b82 */ /* 0x000e620000000a00 */
[----:B------:R-:W2:Y:S01]  /*03a0*/  LDCU UR6, c[0x0][0x390] ;  /* 0x00007200ff0677ac */ /* 0x000ea20008000800 */
[----:B------:R-:W-:-:S06]  /*03b0*/  IADD3 R12, PT, PT, -R2, RZ, RZ ;  /* 0x000000ff020c7210 */ /* 0x000fcc0007ffe1ff */
[----:B------:R-:W3:Y:S01]  /*03c0*/  LDC.64 R10, c[0x0][0x388] ;  /* 0x0000e200ff0a7b82 */ /* 0x000ee20000000a00 */
[----:B--2---:R-:W-:-:S07]  /*03d0*/  VIADD R2, R3, -UR6 ;  /* 0x8000000603027c36 */ /* 0x004fce0008000000 */
.L_x_148:
[----:B---3--:R-:W-:-:S06]  /*03e0*/  IMAD.WIDE R6, R3, 0x4, R10 ;  /* 0x0000000403067825 */ /* 0x008fcc00078e020a */
[----:B0-2---:R-:W2:Y:S01]  /*03f0*/  LDG.E R6, desc[UR4][R6.64] ;  /* 0x0000000406067981 */ /* 0x005ea2000c1e1900 */
[----:B------:R-:W-:Y:S01]  /*0400*/  ISETP.NE.AND P0, PT, R2, RZ, PT ;  /* 0x000000ff0200720c */ /* 0x000fe20003f05270 */
[C---:B-1----:R-:W-:Y:S01]  /*0410*/  IMAD.WIDE R4, R3.reuse, 0x4, R8 ;  /* 0x0000000403047825 */ /* 0x042fe200078e0208 */
[----:B------:R-:W-:Y:S02]  /*0420*/  IADD3 R3, PT, PT, R3, 0x1, RZ ;  /* 0x0000000103037810 */ /* 0x000fe40007ffe0ff */
[----:B------:R-:W-:Y:S01]  /*0430*/  FSEL R13, RZ, 1, P0 ;  /* 0x3f800000ff0d7808 */ /* 0x000fe20000000000 */
[----:B------:R-:W-:Y:S02]  /*0440*/  VIADD R12, R12, 0x1 ;  /* 0x000000010c0c7836 */ /* 0x000fe40000000000 */
[----:B------:R-:W-:-:S03]  /*0450*/  VIADD R2, R2, 0x1 ;  /* 0x0000000102027836 */ /* 0x000fc60000000000 */
[----:B------:R-:W-:Y:S01]  /*0460*/  ISETP.NE.AND P0, PT, R12, RZ, PT ;  /* 0x000000ff0c00720c */ /* 0x000fe20003f05270 */
[----:B--2---:R-:W-:-:S05]  /*0470*/  FADD R13, R13, -R6 ;  /* 0x800000060d0d7221 */ /* 0x004fca0000000000 */
[----:B------:R2:W-:Y:S07]  /*0480*/  STG.E desc[UR4][R4.64], R13 ;  /* 0x0000000d04007986 */ /* 0x0005ee000c101904 */
[----:B------:R-:W-:Y:S05]  /*0490*/  @P0 BRA `(.L_x_148) ;  /* 0xfffffffc00d00947 */ /* 0x000fea000383ffff */
.L_x_147:
[----:B0-----:R-:W-:Y:S05]  /*04a0*/  BSYNC.RECONVERGENT B0 ;  /* 0x0000000000007941 */ /* 0x001fea0003800200 */
.L_x_146:
[----:B------:R-:W-:Y:S05]  /*04b0*/  @P1 EXIT ;  /* 0x000000000000194d */ /* 0x000fea0003800000 */
[----:B--2---:R-:W0:Y:S01]  /*04c0*/  LDC.64 R4, c[0x0][0x380] ;  /* 0x0000e000ff047b82 */ /* 0x004e220000000a00 */
[----:B------:R-:W1:Y:S07]  /*04d0*/  LDCU UR6, c[0x0][0x390] ;  /* 0x00007200ff0677ac */ /* 0x000e6e0008000800 */
[----:B------:R-:W2:Y:S01]  /*04e0*/  LDC.64 R6, c[0x0][0x388] ;  /* 0x0000e200ff067b82 */ /* 0x000ea20000000a00 */
[----:B-1----:R-:W-:-:S07]  /*04f0*/  VIADD R2, R3, -UR6 ;  /* 0x8000000603027c36 */ /* 0x002fce0008000000 */
.L_x_149:
[----:B--2---:R-:W-:-:S05]  /*0500*/  IMAD.WIDE R10, R3, 0x4, R6 ;  /* 0x00000004030a7825 */ /* 0x004fca00078e0206 */
[----:B-1----:R-:W2:Y:S01]  /*0510*/  LDG.E R13, desc[UR4][R10.64] ;  /* 0x000000040a0d7981 */ /* 0x002ea2000c1e1900 */
[----:B------:R-:W-:Y:S01]  /*0520*/  ISETP.NE.AND P0, PT, R2, RZ, PT ;  /* 0x000000ff0200720c */ /* 0x000fe20003f05270 */
[----:B0-----:R-:W-:-:S03]  /*0530*/  IMAD.WIDE R8, R3, 0x4, R4 ;  /* 0x0000000403087825 */ /* 0x001fc600078e0204 */
[----:B------:R-:W-:-:S05]  /*0540*/  FSEL R12, RZ, 1, P0 ;  /* 0x3f800000ff0c7808 */ /* 0x000fca0000000000 */
[----:B--2---:R-:W-:-:S05]  /*0550*/  FADD R13, R12, -R13 ;  /* 0x8000000d0c0d7221 */ /* 0x004fca0000000000 */
[----:B------:R0:W-:Y:S04]  /*0560*/  STG.E desc[UR4][R8.64], R13 ;  /* 0x0000000d08007986 */ /* 0x0001e8000c101904 */
[----:B------:R-:W2:Y:S01]  /*0570*/  LDG.E R15, desc[UR4][R10.64+0x4] ;  /* 0x000004040a0f7981 */ /* 0x000ea2000c1e1900 */
[----:B------:R-:W-:-:S04]  /*0580*/  IADD3 R12, PT, PT, R3, 0x1, RZ ;  /* 0x00000001030c7810 */ /* 0x000fc80007ffe0ff */
[----:B------:R-:W-:-:S04]  /*0590*/  ISETP.NE.AND P0, PT, R12, UR6, PT ;  /* 0x000000060c007c0c */ /* 0x000fc8000bf05270 */
[----:B------:R-:W-:-:S05]  /*05a0*/  FSEL R12, RZ, 1, P0 ;  /* 0x3f800000ff0c7808 */ /* 0x000fca0000000000 */
[----:B--2---:R-:W-:-:S05]  /*05b0*/  FADD R15, R12, -R15 ;  /* 0x8000000f0c0f7221 */ /* 0x004fca0000000000 */
[----:B------:R1:W-:Y:S04]  /*05c0*/  STG.E desc[UR4][R8.64+0x4], R15 ;  /* 0x0000040f08007986 */ /* 0x0003e8000c101904 */
[----:B------:R-:W2:Y:S01]  /*05d0*/  LDG.E R17, desc[UR4][R10.64+0x8] ;  /* 0x000008040a117981 */ /* 0x000ea2000c1e1900 */
[----:B------:R-:W-:-:S05]  /*05e0*/  VIADD R12, R3, 0x2 ;  /* 0x00000002030c7836 */ /* 0x000fca0000000000 */
[----:B------:R-:W-:-:S04]  /*05f0*/  ISETP.NE.AND P0, PT, R12, UR6, PT ;  /* 0x000000060c007c0c */ /* 0x000fc8000bf05270 */
[----:B------:R-:W-:-:S05]  /*0600*/  FSEL R12, RZ, 1, P0 ;  /* 0x3f800000ff0c7808 */ /* 0x000fca0000000000 */
[----:B--2---:R-:W-:-:S05]  /*0610*/  FADD R17, R12, -R17 ;  /* 0x800000110c117221 */ /* 0x004fca0000000000 */
[----:B------:R1:W-:Y:S04]  /*0620*/  STG.E desc[UR4][R8.64+0x8], R17 ;  /* 0x0000081108007986 */ /* 0x0003e8000c101904 */
[----:B0-----:R-:W2:Y:S01]  /*0630*/  LDG.E R13, desc[UR4][R10.64+0xc] ;  /* 0x00000c040a0d7981 */ /* 0x001ea2000c1e1900 */
[C---:B------:R-:W-:Y:S01]  /*0640*/  VIADD R12, R3.reuse, 0x3 ;  /* 0x00000003030c7836 */ /* 0x040fe20000000000 */
[----:B------:R-:W-:Y:S01]  /*0650*/  IADD3 R3, PT, PT, R3, 0x4, RZ ;  /* 0x0000000403037810 */ /* 0x000fe20007ffe0ff */
[----:B------:R-:W-:-:S03]  /*0660*/  VIADD R2, R2, 0x4 ;  /* 0x0000000402027836 */ /* 0x000fc60000000000 */
[----:B------:R-:W-:-:S04]  /*0670*/  ISETP.NE.AND P0, PT, R12, UR6, PT ;  /* 0x000000060c007c0c */ /* 0x000fc8000bf05270 */
[----:B------:R-:W-:Y:S02]  /*0680*/  FSEL R12, RZ, 1, P0 ;  /* 0x3f800000ff0c7808 */ /* 0x000fe40000000000 */
[----:B------:R-:W-:-:S03]  /*0690*/  ISETP.NE.AND P0, PT, R3, R0, PT ;  /* 0x000000000300720c */ /* 0x000fc60003f05270 */
[----:B--2---:R-:W-:-:S05]  /*06a0*/  FADD R13, R12, -R13 ;  /* 0x8000000d0c0d7221 */ /* 0x004fca0000000000 */
[----:B------:R1:W-:Y:S05]  /*06b0*/  STG.E desc[UR4][R8.64+0xc], R13 ;  /* 0x00000c0d08007986 */ /* 0x0003ea000c101904 */
[----:B------:R-:W-:Y:S05]  /*06c0*/  @P0 BRA `(.L_x_149) ;  /* 0xfffffffc008c0947 */ /* 0x000fea000383ffff */
[----:B------:R-:W-:Y:S05]  /*06d0*/  EXIT ;  /* 0x000000000000794d */ /* 0x000fea0003800000 */
.L_x_150:
        /* <DEDUP_REMOVED lines=10> */
.L_x_221:


//--------------------- .text._Z12f_final_biasPfS_ --------------------------
	.section	.text._Z12f_final_biasPfS_,"ax",@progbits
	.align	128
        .global         _Z12f_final_biasPfS_
        .type           _Z12f_final_biasPfS_,@function
        .size           _Z12f_final_biasPfS_,(.L_x_222 - _Z12f_final_biasPfS_)
        .other          _Z12f_final_biasPfS_,@"STO_CUDA_ENTRY STV_DEFAULT"
_Z12f_final_biasPfS_:
.text._Z12f_final_biasPfS_:
        /* <DEDUP_REMOVED lines=61> */
.L_x_153:
[----:B--2---:R-:W-:-:S04]  /*03d0*/  IMAD.WIDE R4, R0, 0x4, R8 ;  /* 0x0000000400047825 */ /* 0x004fc800078e0208 */
[----:B-1-3--:R-:W-:Y:S02]  /*03e0*/  IMAD.WIDE R2, R0, 0x4, R6 ;  /* 0x0000000400027825 */ /* 0x00afe400078e0206 */
[----:B0-----:R-:W2:Y:S04]  /*03f0*/  LDG.E R4, desc[UR8][R4.64] ;  /* 0x0000000804047981 */ /* 0x001ea8000c1e1900 */
[----:B------:R-:W2:Y:S01]  /*0400*/  LDG.E R11, desc[UR8][R2.64] ;  /* 0x00000008020b7981 */ /* 0x000ea2000c1e1900 */
[----:B------:R-:W-:Y:S01]  /*0410*/  VIADD R10, R10, 0x1 ;  /* 0x000000010a0a7836 */ /* 0x000fe20000000000 */
[----:B------:R-:W-:-:S04]  /*0420*/  IADD3 R0, PT, PT, R0, 0x1, RZ ;  /* 0x0000000100007810 */ /* 0x000fc80007ffe0ff */
[----:B------:R-:W-:Y:S01]  /*0430*/  ISETP.NE.AND P0, PT, R10, RZ, PT ;  /* 0x000000ff0a00720c */ /* 0x000fe20003f05270 */
[----:B--2---:R-:W-:-:S05]  /*0440*/  FADD R11, R4, R11 ;  /* 0x0000000b040b7221 */ /* 0x004fca0000000000 */
[----:B------:R3:W-:Y:S07]  /*0450*/  STG.E desc[UR8][R2.64], R11 ;  /* 0x0000000b02007986 */ /* 0x0007ee000c101908 */
[----:B------:R-:W-:Y:S05]  /*0460*/  @P0 BRA `(.L_x_153) ;  /* 0xfffffffc00d80947 */ /* 0x000fea000383ffff */
.L_x_152:
[----:B0-----:R-:W-:Y:S05]  /*0470*/  BSYNC.RECONVERGENT B0 ;  /* 0x0000000000007941 */ /* 0x001fea0003800200 */
.L_x_151:
[----:B------:R-:W-:Y:S05]  /*0480*/  @P1 EXIT ;  /* 0x000000000000194d */ /* 0x000fea0003800000 */
[----:B------:R-:W0:Y:S01]  /*0490*/  LDCU.128 UR4, c[0x0][0x380] ;  /* 0x00007000ff0477ac */ /* 0x000e220008000c00 */
[----:B------:R-:W-:Y:S01]  /*04a0*/  IMAD.IADD R6, R0, 0x1, -R12 ;  /* 0x0000000100067824 */ /* 0x000fe200078e0a0c */
[----:B0-----:R-:W-:Y:S02]  /*04b0*/  UIADD3 UR6, UP0, UPT, UR6, 0x8, URZ ;  /* 0x0000000806067890 */ /* 0x001fe4000ff1e0ff */
[----:B------:R-:W-:Y:S02]  /*04c0*/  UIADD3 UR4, UP1, UPT, UR4, 0x8, URZ ;  /* 0x0000000804047890 */ /* 0x000fe4000ff3e0ff */
[----:B------:R-:W-:Y:S02]  /*04d0*/  UIADD3.X UR7, UPT, UPT, URZ, UR7, URZ, UP0, !UPT ;  /* 0x00000007ff077290 */ /* 0x000fe400087fe4ff */
[----:B------:R-:W-:-:S12]  /*04e0*/  UIADD3.X UR5, UPT, UPT, URZ, UR5, URZ, UP1, !UPT ;  /* 0x00000005ff057290 */ /* 0x000fd80008ffe4ff */
.L_x_154:
        /* <DEDUP_REMOVED lines=11> */
[----:B--2---:R-:W-:-:S05]  /*05a0*/  FADD R7, R7, R8 ;  /* 0x0000000807077221 */ /* 0x004fca0000000000 */
[----:B------:R0:W-:Y:S04]  /*05b0*/  STG.E desc[UR8][R2.64+-0x8], R7 ;  /* 0xfffff80702007986 */ /* 0x0001e8000c101908 */
[----:B------:R-:W3:Y:S02]  /*05c0*/  LDG.E R8, desc[UR8][R4.64+-0x4] ;  /* 0xfffffc0804087981 */ /* 0x000ee4000c1e1900 */
[----:B---3--:R-:W-:-:S05]  /*05d0*/  FADD R9, R8, R9 ;  /* 0x0000000908097221 */ /* 0x008fca0000000000 */
[----:B------:R0:W-:Y:S04]  /*05e0*/  STG.E desc[UR8][R2.64+-0x4], R9 ;  /* 0xfffffc0902007986 */ /* 0x0001e8000c101908 */
[----:B------:R-:W4:Y:S02]  /*05f0*/  LDG.E R8, desc[UR8][R4.64] ;  /* 0x0000000804087981 */ /* 0x000f24000c1e1900 */
[----:B----4-:R-:W-:-:S05]  /*0600*/  FADD R11, R8, R11 ;  /* 0x0000000b080b7221 */ /* 0x010fca0000000000 */
[----:B------:R0:W-:Y:S04]  /*0610*/  STG.E desc[UR8][R2.64], R11 ;  /* 0x0000000b02007986 */ /* 0x0001e8000c101908 */
[----:B------:R-:W5:Y:S01]  /*0620*/  LDG.E R8, desc[UR8][R4.64+0x4] ;  /* 0x0000040804087981 */ /* 0x000f62000c1e1900 */
[----:B------:R-:W-:-:S04]  /*0630*/  IADD3 R6, PT, PT, R6, 0x4, RZ ;  /* 0x0000000406067810 */ /* 0x000fc80007ffe0ff */
[----:B------:R-:W-:Y:S01]  /*0640*/  ISETP.NE.AND P0, PT, R6, RZ, PT ;  /* 0x000000ff0600720c */ /* 0x000fe20003f05270 */
[----:B------:R-:W-:Y:S02]  /*0650*/  VIADD R0, R0, 0x4 ;  /* 0x0000000400007836 */ /* 0x000fe40000000000 */
[----:B-----5:R-:W-:-:S05]  /*0660*/  FADD R13, R8, R13 ;  /* 0x0000000d080d7221 */ /* 0x020fca0000000000 */
[----:B------:R0:W-:Y:S05]  /*0670*/  STG.E desc[UR8][R2.64+0x4], R13 ;  /* 0x0000040d02007986 */ /* 0x0001ea000c101908 */
[----:B------:R-:W-:Y:S05]  /*0680*/  @P0 BRA `(.L_x_154) ;  /* 0xfffffffc00980947 */ /* 0x000fea000383ffff */
[----:B------:R-:W-:Y:S05]  /*0690*/  EXIT ;  /* 0x000000000000794d */ /* 0x000fea0003800000 */
.L_x_155:
        /* <DEDUP_REMOVED lines=14> */
.L_x_222:


//--------------------- .text._Z18f_final_before_actPA6_A6_fPfPA6_S0_ --------------------------
	.section	.text._Z18f_final_before_actPA6_A6_fPfPA6_S0_,"ax",@progbits
	.align	128
        .global         _Z18f_final_before_actPA6_A6_fPfPA6_S0_
        .type           _Z18f_final_before_actPA6_A6_fPfPA6_S0_,@function
        .size           _Z18f_final_before_actPA6_A6_fPfPA6_S0_,(.L_x_223 - _Z18f_final_before_actPA6_A6_fPfPA6_S0_)
        .other          _Z18f_final_before_actPA6_A6_fPfPA6_S0_,@"STO_CUDA_ENTRY STV_DEFAULT"
_Z18f_final_before_actPA6_A6_fPfPA6_S0_:
.text._Z18f_final_before_actPA6_A6_fPfPA6_S0_:
        /* <DEDUP_REMOVED lines=62> */
.L_x_158:
        /* <DEDUP_REMOVED lines=8> */
[C---:B------:R-:W-:Y:S01]  /*0460*/  IMAD.HI R11, R16.reuse, 0x2aaaaaab, RZ ;  /* 0x2aaaaaab100b7827 */ /* 0x040fe200078e02ff */
[----:B------:R-:W-:Y:S02]  /*0470*/  LEA.HI.SX32 R12, R15, R14, 0x1b ;  /* 0x0000000e0f0c7211 */ /* 0x000fe400078fdaff */
        /* <DEDUP_REMOVED lines=11> */
[----:B-1----:R-:W-:-:S04]  /*0530*/  IMAD.WIDE R14, R19, 0x90, R4 ;  /* 0x00000090130e7825 */ /* 0x002fc800078e0204 */
[----:B------:R-:W-:Y:S02]  /*0540*/  IMAD R21, R21, -0x6, R12 ;  /* 0xfffffffa15157824 */ /* 0x000fe400078e020c */
[----:B------:R-:W-:Y:S02]  /*0550*/  IMAD R11, R18, -0x6, R11 ;  /* 0xfffffffa120b7824 */ /* 0x000fe400078e020b */
[----:B------:R-:W-:-:S04]  /*0560*/  IMAD.WIDE R14, R21, 0x18, R14 ;  /* 0x00000018150e7825 */ /* 0x000fc800078e020e */
[----:B------:R-:W-:-:S04]  /*0570*/  IMAD.WIDE R16, R21, 0x18, R16 ;  /* 0x0000001815107825 */ /* 0x000fc800078e0210 */
[----:B------:R-:W-:-:S04]  /*0580*/  IMAD.WIDE R18, R11, 0x4, R14 ;  /* 0x000000040b127825 */ /* 0x000fc800078e020e */
[----:B------:R-:W-:Y:S02]  /*0590*/  IMAD.WIDE R16, R11, 0x4, R16 ;  /* 0x000000040b107825 */ /* 0x000fe400078e0210 */
[----:B------:R-:W3:Y:S04]  /*05a0*/  LDG.E R19, desc[UR4][R18.64] ;  /* 0x0000000412137981 */ /* 0x000ee8000c1e1900 */
[----:B------:R0:W3:Y:S01]  /*05b0*/  LDG.E R12, desc[UR4][R16.64] ;  /* 0x00000004100c7981 */ /* 0x0000e2000c1e1900 */
[----:B------:R-:W-:Y:S01]  /*05c0*/  IADD3 R15, PT, PT, R9, 0x1, RZ ;  /* 0x00000001090f7810 */ /* 0x000fe20007ffe0ff */
[----:B------:R-:W-:-:S04]  /*05d0*/  HFMA2 R14, -RZ, RZ, 0, 0 ;  /* 0x00000000ff0e7431 */ /* 0x000fc800000001ff */
[----:B------:R-:W-:-:S05]  /*05e0*/  IMAD.HI R11, R15, 0x66666667, RZ ;  /* 0x666666670f0b7827 */ /* 0x000fca00078e02ff */
[----:B------:R-:W-:Y:S01]  /*05f0*/  SHF.R.U32.HI R20, RZ, 0x1f, R11 ;  /* 0x0000001fff147819 */ /* 0x000fe2000001160b */
[----:B------:R-:W-:Y:S01]  /*0600*/  IMAD.HI R21, R15, -0x77777777, R14 ;  /* 0x888888890f157827 */ /* 0x000fe200078e020e */
[----:B0-----:R-:W-:Y:S02]  /*0610*/  MOV R16, RZ ;  /* 0x000000ff00107202 */ /* 0x001fe40000000f00 */
[----:B------:R-:W-:Y:S02]  /*0620*/  MOV R17, R15 ;  /* 0x0000000f00117202 */ /* 0x000fe40000000f00 */
[----:B------:R-:W-:Y:S02]  /*0630*/  LEA.HI.SX32 R14, R11, R20, 0x1e ;  /* 0x000000140b0e7211 */ /* 0x000fe400078ff2ff */
[----:B------:R-:W-:Y:S01]  /*0640*/  SHF.R.U32.HI R20, RZ, 0x1f, R21 ;  /* 0x0000001fff147819 */ /* 0x000fe20000011615 */
[----:B------:R-:W-:-:S03]  /*0650*/  IMAD.HI R22, R15, -0x49f49f49, R16 ;  /* 0xb60b60b70f167827 */ /* 0x000fc600078e0210 */
[----:B------:R-:W-:Y:S01]  /*0660*/  LEA.HI.SX32 R20, R21, R20, 0x1b ;  /* 0x0000001415147211 */ /* 0x000fe200078fdaff */
[----:B------:R-:W-:Y:S01]  /*0670*/  IMAD.HI R16, R14, 0x2aaaaaab, RZ ;  /* 0x2aaaaaab0e107827 */ /* 0x000fe200078e02ff */
[----:B------:R-:W-:-:S03]  /*0680*/  SHF.R.U32.HI R17, RZ, 0x1f, R22 ;  /* 0x0000001fff117819 */ /* 0x000fc60000011616 */
[----:B------:R-:W-:Y:S01]  /*0690*/  IMAD R11, R14, -0xa, R15 ;  /* 0xfffffff60e0b7824 */ /* 0x000fe200078e020f */
        /* <DEDUP_REMOVED lines=9> */
[----:B------:R-:W-:-:S04]  /*0730*/  IMAD.WIDE R14, R15, 0x90, R4 ;  /* 0x000000900f0e7825 */ /* 0x000fc800078e0204 */
[----:B------:R-:W-:Y:S02]  /*0740*/  IMAD R21, R21, -0x6, R20 ;  /* 0xfffffffa15157824 */ /* 0x000fe400078e0214 */
[----:B------:R-:W-:Y:S02]  /*0750*/  IMAD R25, R23, -0x6, R18 ;  /* 0xfffffffa17197824 */ /* 0x000fe400078e0212 */
[----:B------:R-:W-:-:S04]  /*0760*/  IMAD.WIDE R16, R21, 0x18, R16 ;  /* 0x0000001815107825 */ /* 0x000fc800078e0210 */
[----:B------:R-:W-:-:S04]  /*0770*/  IMAD.WIDE R14, R21, 0x18, R14 ;  /* 0x00000018150e7825 */ /* 0x000fc800078e020e */
[----:B--2---:R-:W-:-:S04]  /*0780*/  IMAD.WIDE R20, R13, 0x4, R6 ;  /* 0x000000040d147825 */ /* 0x004fc800078e0206 */
[----:B---3--:R-:W-:Y:S01]  /*0790*/  FMUL R23, R12, R19 ;  /* 0x000000130c177220 */ /* 0x008fe20000400000 */
[----:B------:R-:W-:-:S04]  /*07a0*/  IMAD.WIDE R12, R25, 0x4, R16 ;  /* 0x00000004190c7825 */ /* 0x000fc800078e0210 */
[----:B------:R-:W-:Y:S01]  /*07b0*/  IMAD.WIDE R16, R25, 0x4, R14 ;  /* 0x0000000419107825 */ /* 0x000fe200078e020e */
[----:B------:R0:W-:Y:S04]  /*07c0*/  REDG.E.ADD.F32.FTZ.RN.STRONG.GPU desc[UR4][R20.64], R23 ;  /* 0x00000017140079a6 */ /* 0x0001e8000c12f304 */
[----:B------:R-:W2:Y:S04]  /*07d0*/  LDG.E R12, desc[UR4][R12.64] ;  /* 0x000000040c0c7981 */ /* 0x000ea8000c1e1900 */
[----:B------:R1:W2:Y:S01]  /*07e0*/  LDG.E R19, desc[UR4][R16.64] ;  /* 0x0000000410137981 */ /* 0x0002a2000c1e1900 */
[----:B------:R-:W-:Y:S01]  /*07f0*/  IADD3 R15, PT, PT, R9, 0x2, RZ ;  /* 0x00000002090f7810 */ /* 0x000fe20007ffe0ff */
[----:B------:R-:W-:-:S04]  /*0800*/  HFMA2 R14, -RZ, RZ, 0, 0 ;  /* 0x00000000ff0e7431 */ /* 0x000fc800000001ff */
[----:B------:R-:W-:-:S05]  /*0810*/  IMAD.HI R18, R15, 0x66666667, RZ ;  /* 0x666666670f127827 */ /* 0x000fca00078e02ff */
[----:B------:R-:W-:Y:S01]  /*0820*/  SHF.R.U32.HI R25, RZ, 0x1f, R18 ;  /* 0x0000001fff197819 */ /* 0x000fe20000011612 */
[C---:B------:R-:W-:Y:S01]  /*0830*/  IMAD.HI R22, R15.reuse, -0x77777777, R14 ;  /* 0x888888890f167827 */ /* 0x040fe200078e020e */
[----:B-1----:R-:W-:Y:S02]  /*0840*/  MOV R16, RZ ;  /* 0x000000ff00107202 */ /* 0x002fe40000000f00 */
[----:B------:R-:W-:Y:S02]  /*0850*/  MOV R17, R15 ;  /* 0x0000000f00117202 */ /* 0x000fe40000000f00 */
[----:B------:R-:W-:Y:S02]  /*0860*/  LEA.HI.SX32 R14, R18, R25, 0x1e ;  /* 0x00000019120e7211 */ /* 0x000fe400078ff2ff */
[----:B------:R-:W-:Y:S01]  /*0870*/  SHF.R.U32.HI R25, RZ, 0x1f, R22 ;  /* 0x0000001fff197819 */ /* 0x000fe20000011616 */
[----:B0-----:R-:W-:-:S03]  /*0880*/  IMAD.HI R23, R15, -0x49f49f49, R16 ;  /* 0xb60b60b70f177827 */ /* 0x001fc600078e0210 */
        /* <DEDUP_REMOVED lines=14> */
[----:B------:R-:W-:-:S04]  /*0970*/  IMAD R21, R21, -0x6, R20 ;  /* 0xfffffffa15157824 */ /* 0x000fc800078e0214 */
[----:B------:R-:W-:-:S04]  /*0980*/  IMAD.WIDE R16, R21, 0x18, R16 ;  /* 0x0000001815107825 */ /* 0x000fc800078e0210 */
[----:B------:R-:W-:-:S04]  /*0990*/  IMAD.WIDE R14, R21, 0x18, R14 ;  /* 0x00000018150e7825 */ /* 0x000fc800078e020e */
[----:B------:R-:W-:-:S04]  /*09a0*/  IMAD R21, R23, -0x6, R18 ;  /* 0xfffffffa17157824 */ /* 0x000fc800078e0212 */
[----:B------:R-:W-:-:S04]  /*09b0*/  IMAD.WIDE R16, R21, 0x4, R16 ;  /* 0x0000000415107825 */ /* 0x000fc800078e0210 */
[----:B------:R-:W-:-:S04]  /*09c0*/  IMAD.WIDE R20, R21, 0x4, R14 ;  /* 0x0000000415147825 */ /* 0x000fc800078e020e */
[----:B--2---:R-:W-:Y:S01]  /*09d0*/  FMUL R23, R12, R19 ;  /* 0x000000130c177220 */ /* 0x004fe20000400000 */
[----:B------:R-:W-:-:S05]  /*09e0*/  IMAD.WIDE R18, R11, 0x4, R6 ;  /* 0x000000040b127825 */ /* 0x000fca00078e0206 */
[----:B------:R0:W-:Y:S04]  /*09f0*/  REDG.E.ADD.F32.FTZ.RN.STRONG.GPU desc[UR4][R18.64], R23 ;  /* 0x00000017120079a6 */ /* 0x0001e8000c12f304 */
[----:B------:R1:W2:Y:S04]  /*0a00*/  LDG.E R11, desc[UR4][R16.64] ;  /* 0x00000004100b7981 */ /* 0x0002a8000c1e1900 */
[----:B------:R3:W2:Y:S01]  /*0a10*/  LDG.E R12, desc[UR4][R20.64] ;  /* 0x00000004140c7981 */ /* 0x0006a2000c1e1900 */
[----:B------:R-:W-:Y:S01]  /*0a20*/  IADD3 R15, PT, PT, R9, 0x3, RZ ;  /* 0x00000003090f7810 */ /* 0x000fe20007ffe0ff */
[----:B------:R-:W-:-:S04]  /*0a30*/  HFMA2 R14, -RZ, RZ, 0, 0 ;  /* 0x00000000ff0e7431 */ /* 0x000fc800000001ff */
[C---:B------:R-:W-:Y:S01]  /*0a40*/  IMAD.HI R22, R15.reuse, 0x66666667, RZ ;  /* 0x666666670f167827 */ /* 0x040fe200078e02ff */
[----:B-1----:R-:W-:Y:S02]  /*0a50*/  MOV R16, RZ ;  /* 0x000000ff00107202 */ /* 0x002fe40000000f00 */
[----:B------:R-:W-:Y:S02]  /*0a60*/  MOV R17, R15 ;  /* 0x0000000f00117202 */ /* 0x000fe40000000f00 */
[----:B------:R-:W-:Y:S01]  /*0a70*/  SHF.R.U32.HI R25, RZ, 0x1f, R22 ;  /* 0x0000001fff197819 */ /* 0x000fe20000011616 */
[----:B------:R-:W-:-:S03]  /*0a80*/  IMAD.HI R24, R15, -0x77777777, R14 ;  /* 0x888888890f187827 */ /* 0x000fc600078e020e */
[----:B------:R-:W-:Y:S01]  /*0a90*/  LEA.HI.SX32 R14, R22, R25, 0x1e ;  /* 0x00000019160e7211 */ /* 0x000fe200078ff2ff */
[----:B0-----:R-:W-:Y:S01]  /*0aa0*/  IMAD.HI R18, R15, -0x49f49f49, R16 ;  /* 0xb60b60b70f127827 */ /* 0x001fe200078e0210 */
[----:B------:R-:W-:-:S03]  /*0ab0*/  SHF.R.U32.HI R25, RZ, 0x1f, R24 ;  /* 0x0000001fff197819 */ /* 0x000fc60000011618 */
[----:B------:R-:W-:Y:S01]  /*0ac0*/  IMAD.HI R16, R14, 0x2aaaaaab, RZ ;  /* 0x2aaaaaab0e107827 */ /* 0x000fe200078e02ff */
[----:B---3--:R-:W-:Y:S02]  /*0ad0*/  LEA.HI.SX32 R20, R24, R25, 0x1b ;  /* 0x0000001918147211 */ /* 0x008fe400078fdaff */
[----:B------:R-:W-:Y:S01]  /*0ae0*/  SHF.R.U32.HI R17, RZ, 0x1f, R18 ;  /* 0x0000001fff117819 */ /* 0x000fe20000011612 */
        /* <DEDUP_REMOVED lines=15> */
[----:B------:R-:W-:-:S04]  /*0be0*/  IMAD.WIDE R16, R23, 0x4, R16 ;  /* 0x0000000417107825 */ /* 0x000fc800078e0210 */
[----:B------:R-:W-:-:S04]  /*0bf0*/  IMAD.WIDE R20, R23, 0x4, R14 ;  /* 0x0000000417147825 */ /* 0x000fc800078e020e */
[----:B--2---:R-:W-:Y:S01]  /*0c00*/  FMUL R11, R11, R12 ;  /* 0x0000000c0b0b7220 */ /* 0x004fe20000400000 */
[----:B------:R-:W-:-:S05]  /*0c10*/  IMAD.WIDE R12, R13, 0x4, R6 ;  /* 0x000000040d0c7825 */ /* 0x000fca00078e0206 */
[----:B------:R3:W-:Y:S04]  /*0c20*/  REDG.E.ADD.F32.FTZ.RN.STRONG.GPU desc[UR4][R12.64], R11 ;  /* 0x0000000b0c0079a6 */ /* 0x0007e8000c12f304 */
[----:B------:R-:W2:Y:S04]  /*0c30*/  LDG.E R16, desc[UR4][R16.64] ;  /* 0x0000000410107981 */ /* 0x000ea8000c1e1900 */
[----:B------:R-:W2:Y:S01]  /*0c40*/  LDG.E R21, desc[UR4][R20.64] ;  /* 0x0000000414157981 */ /* 0x000ea2000c1e1900 */
[----:B------:R-:W-:-:S04]  /*0c50*/  IADD3 R8, PT, PT, R8, 0x4, RZ ;  /* 0x0000000408087810 */ /* 0x000fc80007ffe0ff */
[----:B------:R-:W-:Y:S01]  /*0c60*/  ISETP.NE.AND P0, PT, R8, RZ, PT ;  /* 0x000000ff0800720c */ /* 0x000fe20003f05270 */
[----:B------:R-:W-:Y:S01]  /*0c70*/  IMAD.WIDE R14, R19, 0x4, R6 ;  /* 0x00000004130e7825 */ /* 0x000fe200078e0206 */
[----:B------:R-:W-:-:S03]  /*0c80*/  IADD3 R9, PT, PT, R9, 0x4, RZ ;  /* 0x0000000409097810 */ /* 0x000fc60007ffe0ff */
[----:B--2---:R-:W-:-:S05]  /*0c90*/  FMUL R19, R16, R21 ;  /* 0x0000001510137220 */ /* 0x004fca0000400000 */
[----:B------:R3:W-:Y:S03]  /*0ca0*/  REDG.E.ADD.F32.FTZ.RN.STRONG.GPU desc[UR4][R14.64], R19 ;  /* 0x000000130e0079a6 */ /* 0x0007e6000c12f304 */
[----:B------:R-:W-:Y:S05]  /*0cb0*/  @P0 BRA `(.L_x_158) ;  /* 0xfffffff400c80947 */ /* 0x000fea000383ffff */
.L_x_157:
[----:B------:R-:W-:Y:S05]  /*0cc0*/  BSYNC.RECONVERGENT B0 ;  /* 0x0000000000007941 */ /* 0x000fea0003800200 */
.L_x_156:
[----:B------:R-:W-:Y:S05]  /*0cd0*/  @!P1 EXIT ;  /* 0x000000000000994d */ /* 0x000fea0003800000 */
[----:B------:R-:W-:Y:S01]  /*0ce0*/  ISETP.NE.AND P0, PT, R10, 0x1, PT ;  /* 0x000000010a00780c */ /* 0x000fe20003f05270 */
[----:B------:R-:W-:Y:S01]  /*0cf0*/  BSSY.RECONVERGENT B0, `(.L_x_159) ;  /* 0x0000049000007945 */ /* 0x000fe20003800200 */
[----:B------:R-:W-:-:S04]  /*0d00*/  LOP3.LUT R0, R0, 0x1, RZ, 0xc0, !PT ;  /* 0x0000000100007812 */ /* 0x000fc800078ec0ff */
[----:B------:R-:W-:-:S07]  /*0d10*/  ISETP.NE.U32.AND P1, PT, R0, 0x1, PT ;  /* 0x000000010000780c */ /* 0x000fce0003f25070 */
[----:B------:R-:W-:Y:S06]  /*0d20*/  @!P0 BRA `(.L_x_160) ;  /* 0x0000000400148947 */ /* 0x000fec0003800000 */
[----:B------:R-:W-:Y:S01]  /*0d30*/  HFMA2 R8, -RZ, RZ, 0, 0 ;  /* 0x00000000ff087431 */ /* 0x000fe200000001ff */
[----:B---3--:R-:W0:Y:S01]  /*0d40*/  LDC.64 R10, c[0x0][0x390] ;  /* 0x0000e400ff0a7b82 */ /* 0x008e220000000a00 */
[----:B------:R-:W-:-:S05]  /*0d50*/  IMAD.HI R0, R9, 0x66666667, RZ ;  /* 0x6666666709007827 */ /* 0x000fca00078e02ff */
[----:B------:R-:W-:Y:S02]  /*0d60*/  SHF.R.U32.HI R3, RZ, 0x1f, R0 ;  /* 0x0000001fff037819 */ /* 0x000fe40000011600 */
[----:B------:R-:W1:Y:S01]  /*0d70*/  LDC.64 R4, c[0x0][0x380] ;  /* 0x0000e000ff047b82 */ /* 0x000e620000000a00 */
[----:B------:R-:W-:Y:S01]  /*0d80*/  IMAD.HI R6, R9, -0x77777777, R8 ;  /* 0x8888888909067827 */ /* 0x000fe200078e0208 */
[----:B------:R-:W-:-:S03]  /*0d90*/  LEA.HI.SX32 R0, R0, R3, 0x1e ;  /* 0x0000000300007211 */ /* 0x000fc600078ff2ff */
        /* <DEDUP_REMOVED lines=22> */
[----:B------:R-:W2:Y:S04]  /*0f00*/  LDG.E R15, desc[UR4][R14.64] ;  /* 0x000000040e0f7981 */ /* 0x000ea8000c1e1900 */
[----:B------:R0:W2:Y:S01]  /*0f10*/  LDG.E R0, desc[UR4][R2.64] ;  /* 0x0000000402007981 */ /* 0x0000a2000c1e1900 */
[----:B------:R-:W-:Y:S02]  /*0f20*/  IADD3 R13, PT, PT, R9, 0x1, RZ ;  /* 0x00000001090d7810 */ /* 0x000fe40007ffe0ff */
[----:B------:R-:W-:-:S03]  /*0f30*/  MOV R12, RZ ;  /* 0x000000ff000c7202 */ /* 0x000fc60000000f00 */
[----:B------:R-:W-:-:S04]  /*0f40*/  IMAD.HI R6, R13, 0x66666667, RZ ;  /* 0x666666670d067827 */ /* 0x000fc800078e02ff */
[C---:B------:R-:W-:Y:S01]  /*0f50*/  IMAD.HI R8, R13.reuse, -0x77777777, R12 ;  /* 0x888888890d087827 */ /* 0x040fe200078e020c */
[----:B------:R-:W-:Y:S01]  /*0f60*/  SHF.R.U32.HI R17, RZ, 0x1f, R6 ;  /* 0x0000001fff117819 */ /* 0x000fe20000011606 */
[----:B0-----:R-:W0:Y:S03]  /*0f70*/  LDC.64 R2, c[0x0][0x388] ;  /* 0x0000e200ff027b82 */ /* 0x001e260000000a00 */
        /* <DEDUP_REMOVED lines=21> */
[----:B0-----:R-:W-:-:S04]  /*10d0*/  IMAD.WIDE R4, R7, 0x4, R2 ;  /* 0x0000000407047825 */ /* 0x001fc800078e0202 */
[----:B------:R-:W-:-:S04]  /*10e0*/  IMAD.WIDE R10, R21, 0x4, R10 ;  /* 0x00000004150a7825 */ /* 0x000fc800078e020a */
[----:B------:R-:W-:-:S04]  /*10f0*/  IMAD.WIDE R16, R21, 0x4, R16 ;  /* 0x0000000415107825 */ /* 0x000fc800078e0210 */
[----:B--2---:R-:W-:-:S05]  /*1100*/  FMUL R15, R0, R15 ;  /* 0x0000000f000f7220 */ /* 0x004fca0000400000 */
[----:B------:R0:W-:Y:S04]  /*1110*/  REDG.E.ADD.F32.FTZ.RN.STRONG.GPU desc[UR4][R4.64], R15 ;  /* 0x0000000f040079a6 */ /* 0x0001e8000c12f304 */
[----:B------:R-:W2:Y:S04]  /*1120*/  LDG.E R10, desc[UR4][R10.64] ;  /* 0x000000040a0a7981 */ /* 0x000ea8000c1e1900 */
[----:B------:R-:W2:Y:S01]  /*1130*/  LDG.E R17, desc[UR4][R16.64] ;  /* 0x0000000410117981 */ /* 0x000ea2000c1e1900 */
[----:B------:R-:W-:-:S04]  /*1140*/  IMAD.WIDE R2, R13, 0x4, R2 ;  /* 0x000000040d027825 */ /* 0x000fc800078e0202 */
[----:B--2---:R-:W-:-:S05]  /*1150*/  FMUL R7, R10, R17 ;  /* 0x000000110a077220 */ /* 0x004fca0000400000 */
[----:B------:R0:W-:Y:S01]  /*1160*/  REDG.E.ADD.F32.FTZ.RN.STRONG.GPU desc[UR4][R2.64], R7 ;  /* 0x00000007020079a6 */ /* 0x0001e2000c12f304 */
[----:B------:R-:W-:-:S07]  /*1170*/  IADD3 R9, PT, PT, R9, 0x2, RZ ;  /* 0x0000000209097810 */ /* 0x000fce0007ffe0ff */
.L_x_160:
[----:B------:R-:W-:Y:S05]  /*1180*/  BSYNC.RECONVERGENT B0 ;  /* 0x0000000000007941 */ /* 0x000fea0003800200 */
.L_x_159:
[----:B------:R-:W-:Y:S05]  /*1190*/  @P1 EXIT ;  /* 0x000000000000194d */ /* 0x000fea0003800000 */
[----:B------:R-:W-:Y:S01]  /*11a0*/  HFMA2 R8, -RZ, RZ, 0, 0 ;  /* 0x00000000ff087431 */ /* 0x000fe200000001ff */
[----:B0-----:R-:W0:Y:S01]  /*11b0*/  LDC.64 R4, c[0x0][0x390] ;  /* 0x0000e400ff047b82 */ /* 0x001e220000000a00 */
        /* <DEDUP_REMOVED lines=9> */
[----:B---3--:R-:W-:Y:S01]  /*1250*/  SHF.R.U32.HI R11, RZ, 0x1f, R8 ;  /* 0x0000001fff0b7819 */ /* 0x008fe20000011608 */
        /* <DEDUP_REMOVED lines=8> */
[----:B------:R-:W-:-:S04]  /*12e0*/  IMAD.WIDE R4, R7, 0x90, R4 ;  /* 0x0000009007047825 */ /* 0x000fc800078e0204 */
[----:B-1----:R-:W-:Y:S01]  /*12f0*/  IMAD.WIDE R2, R7, 0x90, R2 ;  /* 0x0000009007027825 */ /* 0x002fe200078e0202 */
[----:B------:R-:W-:-:S03]  /*1300*/  LEA.HI R7, R0, R0, RZ, 0x1 ;  /* 0x0000000000077211 */ /* 0x000fc600078f08ff */
[----:B------:R-:W-:Y:S02]  /*1310*/  IMAD R11, R11, -0x6, R10 ;  /* 0xfffffffa0b0b7824 */ /* 0x000fe400078e020a */
[----:B------:R-:W-:Y:S02]  /*1320*/  IMAD R7, R7, -0x6, R8 ;  /* 0xfffffffa07077824 */ /* 0x000fe400078e0208 */
[----:B------:R-:W-:-:S04]  /*1330*/  IMAD.WIDE R4, R11, 0x18, R4 ;  /* 0x000000180b047825 */ /* 0x000fc800078e0204 */
[----:B------:R-:W-:-:S04]  /*1340*/  IMAD.WIDE R2, R11, 0x18, R2 ;  /* 0x000000180b027825 */ /* 0x000fc800078e0202 */
[----:B------:R-:W-:-:S04]  /*1350*/  IMAD.WIDE R4, R7, 0x4, R4 ;  /* 0x0000000407047825 */ /* 0x000fc800078e0204 */
[----:B------:R-:W-:Y:S02]  /*1360*/  IMAD.WIDE R6, R7, 0x4, R2 ;  /* 0x0000000407067825 */ /* 0x000fe400078e0202 */
[----:B------:R-:W2:Y:S01]  /*1370*/  LDG.E R4, desc[UR4][R4.64] ;  /* 0x0000000404047981 */ /* 0x000ea2000c1e1900 */
[----:B------:R-:W0:Y:S03]  /*1380*/  LDC.64 R2, c[0x0][0x388] ;  /* 0x0000e200ff027b82 */ /* 0x000e260000000a00 */
[----:B------:R-:W2:Y:S01]  /*1390*/  LDG.E R7, desc[UR4][R6.64] ;  /* 0x0000000406077981 */ /* 0x000ea2000c1e1900 */
[----:B0-----:R-:W-:-:S04]  /*13a0*/  IMAD.WIDE R2, R9, 0x4, R2 ;  /* 0x0000000409027825 */ /* 0x001fc800078e0202 */
[----:B--2---:R-:W-:-:S05]  /*13b0*/  FMUL R9, R4, R7 ;  /* 0x0000000704097220 */ /* 0x004fca0000400000 */
[----:B------:R-:W-:Y:S01]  /*13c0*/  REDG.E.ADD.F32.FTZ.RN.STRONG.GPU desc[UR4][R2.64], R9 ;  /* 0x00000009020079a6 */ /* 0x000fe2000c12f304 */
[----:B------:R-:W-:Y:S05]  /*13d0*/  EXIT ;  /* 0x000000000000794d */ /* 0x000fea0003800000 */
.L_x_161:
        /* <DEDUP_REMOVED lines=10> */
.L_x_223:


//--------------------- .text._Z11f_soft_biasPA6_A6_fPf --------------------------
	.section	.text._Z11f_soft_biasPA6_A6_fPf,"ax",@progbits
	.align	128
        .global         _Z11f_soft_biasPA6_A6_fPf
        .type           _Z11f_soft_biasPA6_A6_fPf,@function
        .size           _Z11f_soft_biasPA6_A6_fPf,(.L_x_224 - _Z11f_soft_biasPA6_A6_fPf)
        .other          _Z11f_soft_biasPA6_A6_fPf,@"STO_CUDA_ENTRY STV_DEFAULT"
_Z11f_soft_biasPA6_A6_fPf:
.text._Z11f_soft_biasPA6_A6_fPf:
        /* <DEDUP_REMOVED lines=39> */
[----:B------:R-:W-:Y:S01]  /*0270*/  @P2 VIADD R3, R3, 0x1 ;  /* 0x0000000103032836 */ /* 0x000fe20000000000 */
[----:B------:R-:W-:Y:S02]  /*0280*/  ISETP.NE.AND P2, PT, R0, RZ, PT ;  /* 0x000000ff0000720c */ /* 0x000fe40003f45270 */
[----:B------:R-:W-:Y:S02]  /*0290*/  @P3 IADD3 R4, PT, PT, R4, 0x1, RZ ;  /* 0x0000000104043810 */ /* 0x000fe40007ffe0ff */
[----:B------:R-:W-:Y:S02]  /*02a0*/  LOP3.LUT R0, RZ, R0, RZ, 0x33, !PT ;  /* 0x00000000ff007212 */ /* 0x000fe400078e33ff */
[----:B------:R-:W-:Y:S02]  /*02b0*/  @!P0 IADD3 R3, PT, PT, -R3, RZ, RZ ;  /* 0x000000ff03038210 */ /* 0x000fe40007ffe1ff */
[----:B------:R-:W-:Y:S02]  /*02c0*/  @!P1 IADD3 R4, PT, PT, -R4, RZ, RZ ;  /* 0x000000ff04049210 */ /* 0x000fe40007ffe1ff */
[----:B------:R-:W-:-:S02]  /*02d0*/  SEL R3, R0, R3, !P2 ;  /* 0x0000000300037207 */ /* 0x000fc40005000000 */
[----:B------:R-:W-:-:S04]  /*02e0*/  SEL R0, R0, R4, !P2 ;  /* 0x0000000400007207 */ /* 0x000fc80005000000 */
[----:B------:R-:W-:-:S13]  /*02f0*/  ISETP.GE.AND P0, PT, R3, R0, PT ;  /* 0x000000000300720c */ /* 0x000fda0003f06270 */
[----:B------:R-:W-:Y:S05]  /*0300*/  @P0 EXIT ;  /* 0x000000000000094d */ /* 0x000fea0003800000 */
[CC--:B------:R-:W-:Y:S01]  /*0310*/  IADD3 R2, PT, PT, -R3.reuse, R0.reuse, RZ ;  /* 0x0000000003027210 */ /* 0x0c0fe20007ffe1ff */
[----:B------:R-:W0:Y:S01]  /*0320*/  LDCU.64 UR4, c[0x0][0x358] ;  /* 0x00006b00ff0477ac */ /* 0x000e220008000a00 */
[----:B------:R-:W-:Y:S01]  /*0330*/  IADD3 R4, PT, PT, R3, -R0, RZ ;  /* 0x8000000003047210 */ /* 0x000fe20007ffe0ff */
[----:B------:R-:W-:Y:S01]  /*0340*/  BSSY.RECONVERGENT B0, `(.L_x_162) ;  /* 0x000001e000007945 */ /* 0x000fe20003800200 */
[----:B------:R-:W-:Y:S02]  /*0350*/  LOP3.LUT P0, R2, R2, 0x3, RZ, 0xc0, !PT ;  /* 0x0000000302027812 */ /* 0x000fe4000780c0ff */
[----:B------:R-:W-:-:S11]  /*0360*/  ISETP.GT.U32.AND P1, PT, R4, -0x4, PT ;  /* 0xfffffffc0400780c */ /* 0x000fd60003f24070 */
[----:B------:R-:W-:Y:S05]  /*0370*/  @!P0 BRA `(.L_x_163) ;  /* 0x0000000000688947 */ /* 0x000fea0003800000 */
[----:B------:R-:W1:Y:S01]  /*0380*/  LDC.64 R4, c[0x0][0x388] ;  /* 0x0000e200ff047b82 */ /* 0x000e620000000a00 */
[----:B------:R-:W-:-:S07]  /*0390*/  IMAD.MOV R2, RZ, RZ, -R2 ;  /* 0x000000ffff027224 */ /* 0x000fce00078e0a02 */
[----:B------:R-:W2:Y:S02]  /*03a0*/  LDC.64 R6, c[0x0][0x380] ;  /* 0x0000e000ff067b82 */ /* 0x000ea40000000a00 */
.L_x_164:
[----:B---3--:R-:W-:-:S04]  /*03b0*/  IMAD.HI R8, R3, 0x2aaaaaab, RZ ;  /* 0x2aaaaaab03087827 */ /* 0x008fc800078e02ff */
        /* <DEDUP_REMOVED lines=8> */
[----:B--2---:R-:W-:Y:S01]  /*0440*/  IMAD.WIDE R8, R9, 0x90, R6 ;  /* 0x0000009009087825 */ /* 0x004fe200078e0206 */
[----:B------:R-:W-:-:S03]  /*0450*/  LEA.HI R13, R13, R13, RZ, 0x1 ;  /* 0x0000000d0d0d7211 */ /* 0x000fc600078f08ff */
[----:B------:R-:W-:Y:S02]  /*0460*/  IMAD R11, R11, -0x6, R10 ;  /* 0xfffffffa0b0b7824 */ /* 0x000fe400078e020a */
[----:B------:R-:W-:Y:S01]  /*0470*/  IMAD R13, R13, -0x6, R12 ;  /* 0xfffffffa0d0d7824 */ /* 0x000fe200078e020c */
[----:B01----:R-:W2:Y:S01]  /*0480*/  LDG.E R10, desc[UR4][R4.64] ;  /* 0x00000004040a7981 */ /* 0x003ea2000c1e1900 */
[----:B------:R-:W-:-:S04]  /*0490*/  IMAD.WIDE R8, R11, 0x18, R8 ;  /* 0x000000180b087825 */ /* 0x000fc800078e0208 */
[----:B------:R-:W-:-:S05]  /*04a0*/  IMAD.WIDE R8, R13, 0x4, R8 ;  /* 0x000000040d087825 */ /* 0x000fca00078e0208 */
[----:B------:R-:W2:Y:S01]  /*04b0*/  LDG.E R11, desc[UR4][R8.64] ;  /* 0x00000004080b7981 */ /* 0x000ea2000c1e1900 */
[----:B------:R-:W-:-:S04]  /*04c0*/  IADD3 R2, PT, PT, R2, 0x1, RZ ;  /* 0x0000000102027810 */ /* 0x000fc80007ffe0ff */
[----:B------:R-:W-:Y:S02]  /*04d0*/  ISETP.NE.AND P0, PT, R2, RZ, PT ;  /* 0x000000ff0200720c */ /* 0x000fe40003f05270 */
[----:B------:R-:W-:Y:S01]  /*04e0*/  IADD3 R3, PT, PT, R3, 0x1, RZ ;  /* 0x0000000103037810 */ /* 0x000fe20007ffe0ff */
[----:B--2---:R-:W-:-:S05]  /*04f0*/  FADD R11, R10, R11 ;  /* 0x0000000b0a0b7221 */ /* 0x004fca0000000000 */
[----:B------:R3:W-:Y:S05]  /*0500*/  STG.E desc[UR4][R8.64], R11 ;  /* 0x0000000b08007986 */ /* 0x0007ea000c101904 */
[----:B------:R-:W-:Y:S05]  /*0510*/  @P0 BRA `(.L_x_164) ;  /* 0xfffffffc00a40947 */ /* 0x000fea000383ffff */
.L_x_163:
[----:B0-----:R-:W-:Y:S05]  /*0520*/  BSYNC.RECONVERGENT B0 ;  /* 0x0000000000007941 */ /* 0x001fea0003800200 */
.L_x_162:
[----:B------:R-:W-:Y:S05]  /*0530*/  @P1 EXIT ;  /* 0x000000000000194d */ /* 0x000fea0003800000 */
[----:B------:R-:W0:Y:S08]  /*0540*/  LDC.64 R6, c[0x0][0x388] ;  /* 0x0000e200ff067b82 */ /* 0x000e300000000a00 */
[----:B------:R-:W1:Y:S02]  /*0550*/  LDC.64 R4, c[0x0][0x380] ;  /* 0x0000e000ff047b82 */ /* 0x000e640000000a00 */
.L_x_165:
[----:B------:R-:W-:-:S04]  /*0560*/  IMAD.HI R2, R3, 0x2aaaaaab, RZ ;  /* 0x2aaaaaab03027827 */ /* 0x000fc800078e02ff */
[----:B--23--:R-:W-:Y:S01]  /*0570*/  IMAD.HI R9, R3, 0x38e38e39, RZ ;  /* 0x38e38e3903097827 */ /* 0x00cfe200078e02ff */
        /* <DEDUP_REMOVED lines=10> */
[----:B------:R-:W-:Y:S01]  /*0620*/  IMAD R13, R13, -0x6, R10 ;  /* 0xfffffffa0d0d7824 */ /* 0x000fe200078e020a */
[----:B0-----:R-:W2:Y:S01]  /*0630*/  LDG.E R2, desc[UR4][R6.64] ;  /* 0x0000000406027981 */ /* 0x001ea2000c1e1900 */
[----:B------:R-:W-:-:S04]  /*0640*/  IMAD.WIDE R8, R11, 0x18, R8 ;  /* 0x000000180b087825 */ /* 0x000fc800078e0208 */
[----:B------:R-:W-:-:S05]  /*0650*/  IMAD.WIDE R8, R13, 0x4, R8 ;  /* 0x000000040d087825 */ /* 0x000fca00078e0208 */
[----:B------:R-:W2:Y:S01]  /*0660*/  LDG.E R13, desc[UR4][R8.64] ;  /* 0x00000004080d7981 */ /* 0x000ea2000c1e1900 */
        /* <DEDUP_REMOVED lines=14> */
[----:B------:R-:W-:-:S04]  /*0750*/  IMAD.WIDE R10, R15, 0x18, R10 ;  /* 0x000000180f0a7825 */ /* 0x000fc800078e020a */
[----:B------:R-:W-:-:S04]  /*0760*/  IMAD.WIDE R10, R17, 0x4, R10 ;  /* 0x00000004110a7825 */ /* 0x000fc800078e020a */
[----:B--2---:R-:W-:-:S05]  /*0770*/  FADD R13, R2, R13 ;  /* 0x0000000d020d7221 */ /* 0x004fca0000000000 */
[----:B------:R0:W-:Y:S04]  /*0780*/  STG.E desc[UR4][R8.64], R13 ;  /* 0x0000000d08007986 */ /* 0x0001e8000c101904 */
[----:B------:R-:W2:Y:S04]  /*0790*/  LDG.E R2, desc[UR4][R6.64] ;  /* 0x0000000406027981 */ /* 0x000ea8000c1e1900 */
        /* <DEDUP_REMOVED lines=39> */
[----:B------:R-:W3:Y:S04]  /*0a10*/  LDG.E R2, desc[UR4][R6.64] ;  /* 0x0000000406027981 */ /* 0x000ee8000c1e1900 */
[----:B------:R-:W3:Y:S01]  /*0a20*/  LDG.E R15, desc[UR4][R10.64] ;  /* 0x000000040a0f7981 */ /* 0x000ee2000c1e1900 */
[----:B------:R-:W-:-:S04]  /*0a30*/  IADD3 R3, PT, PT, R3, 0x4, RZ ;  /* 0x0000000403037810 */ /* 0x000fc80007ffe0ff */
[----:B------:R-:W-:Y:S01]  /*0a40*/  ISETP.NE.AND P0, PT, R3, R0, PT ;  /* 0x000000000300720c */ /* 0x000fe20003f05270 */
[----:B---3--:R-:W-:-:S05]  /*0a50*/  FADD R15, R2, R15 ;  /* 0x0000000f020f7221 */ /* 0x008fca0000000000 */
[----:B------:R2:W-:Y:S07]  /*0a60*/  STG.E desc[UR4][R10.64], R15 ;  /* 0x0000000f0a007986 */ /* 0x0005ee000c101904 */
[----:B------:R-:W-:Y:S05]  /*0a70*/  @P0 BRA `(.L_x_165) ;  /* 0xfffffff800b80947 */ /* 0x000fea000383ffff */
[----:B------:R-:W-:Y:S05]  /*0a80*/  EXIT ;  /* 0x000000000000794d */ /* 0x000fea0003800000 */
.L_x_166:
        /* <DEDUP_REMOVED lines=15> */
.L_x_224:


//--------------------- .text._Z17f_soft_before_actPA24_A24_fPA6_A6_fPA4_A4_f --------------------------
	.section	.text._Z17f_soft_before_actPA24_A24_fPA6_A6_fPA4_A4_f,"ax",@progbits
	.align	128
        .global         _Z17f_soft_before_actPA24_A24_fPA6_A6_fPA4_A4_f
        .type           _Z17f_soft_before_actPA24_A24_fPA6_A6_fPA4_A4_f,@function
        .size           _Z17f_soft_before_actPA24_A24_fPA6_A6_fPA4_A4_f,(.L_x_225 - _Z17f_soft_before_actPA24_A24_fPA6_A6_fPA4_A4_f)
        .other          _Z17f_soft_before_actPA24_A24_fPA6_A6_fPA4_A4_f,@"STO_CUDA_ENTRY STV_DEFAULT"
_Z17f_soft_before_actPA24_A24_fPA6_A6_fPA4_A4_f:
.text._Z17f_soft_before_actPA24_A24_fPA6_A6_fPA4_A4_f:
        /* <DEDUP_REMOVED lines=60> */
[C---:B------:R-:W-:Y:S01]  /*03c0*/  IMAD.HI R12, R15.reuse, 0x2aaaaaab, RZ ;  /* 0x2aaaaaab0f0c7827 */ /* 0x040fe200078e02ff */
[----:B------:R-:W-:Y:S01]  /*03d0*/  SHF.R.S32.HI R14, RZ, 0x1f, R15 ;  /* 0x0000001fff0e7819 */ /* 0x000fe2000001140f */
[----:B------:R-:W1:Y:S02]  /*03e0*/  LDC.64 R10, c[0x0][0x380] ;  /* 0x0000e000ff0a7b82 */ /* 0x000e640000000a00 */
[----:B------:R-:W-:Y:S01]  /*03f0*/  IMAD.HI R20, R15, 0x38e38e39, RZ ;  /* 0x38e38e390f147827 */ /* 0x000fe200078e02ff */
[----:B------:R-:W-:Y:S02]  /*0400*/  LEA.HI R16, R14, R15, RZ, 0x4 ;  /* 0x0000000f0e107211 */ /* 0x000fe400078f20ff */
[----:B------:R-:W-:Y:S02]  /*0410*/  SHF.R.U32.HI R9, RZ, 0x1f, R12 ;  /* 0x0000001fff097819 */ /* 0x000fe4000001160c */
[----:B------:R-:W-:Y:S02]  /*0420*/  SHF.R.S32.HI R16, RZ, 0x4, R16 ;  /* 0x00000004ff107819 */ /* 0x000fe40000011410 */
[----:B------:R-:W-:-:S02]  /*0430*/  LEA.HI.SX32 R12, R12, R9, 0x1c ;  /* 0x000000090c0c7211 */ /* 0x000fc400078fe2ff */
[----:B------:R-:W4:Y:S01]  /*0440*/  LDC.64 R8, c[0x0][0x390] ;  /* 0x0000e400ff087b82 */ /* 0x000f220000000a00 */
        /* <DEDUP_REMOVED lines=9> */
[----:B------:R-:W-:Y:S02]  /*04e0*/  LEA.HI R21, R19, R19, RZ, 0x1 ;  /* 0x0000001313157211 */ /* 0x000fe400078f08ff */
[----:B------:R-:W-:Y:S01]  /*04f0*/  IADD3 R19, PT, PT, R15, -R20, RZ ;  /* 0x800000140f137210 */ /* 0x000fe20007ffe0ff */
[----:B------:R-:W-:Y:S01]  /*0500*/  IMAD R15, R17, -0x6, R16 ;  /* 0xfffffffa110f7824 */ /* 0x000fe200078e0210 */
[----:B------:R-:W-:Y:S01]  /*0510*/  LEA.HI R16, R18, R18, RZ, 0x2 ;  /* 0x0000001212107211 */ /* 0x000fe200078f10ff */
[----:B------:R-:W-:Y:S01]  /*0520*/  IMAD R12, R21, -0x6, R12 ;  /* 0xfffffffa150c7824 */ /* 0x000fe200078e020c */
[----:B------:R-:W-:Y:S02]  /*0530*/  LEA.HI R23, R22, R22, RZ, 0x1 ;  /* 0x0000001616177211 */ /* 0x000fe400078f08ff */
[----:B------:R-:W-:Y:S01]  /*0540*/  LOP3.LUT R21, R16, 0xfffffffc, RZ, 0xc0, !PT ;  /* 0xfffffffc10157812 */ /* 0x000fe200078ec0ff */
[----:B-1----:R-:W-:-:S03]  /*0550*/  IMAD.WIDE R16, R15, 0x900, R10 ;  /* 0x000009000f107825 */ /* 0x002fc600078e020a */
[----:B------:R-:W-:Y:S01]  /*0560*/  IADD3 R21, PT, PT, R18, -R21, RZ ;  /* 0x8000001512157210 */ /* 0x000fe20007ffe0ff */
[----:B------:R-:W-:Y:S02]  /*0570*/  IMAD R11, R12, 0x4, R19 ;  /* 0x000000040c0b7824 */ /* 0x000fe400078e0213 */
[----:B------:R-:W-:Y:S02]  /*0580*/  IMAD R10, R23, -0x6, R14 ;  /* 0xfffffffa170a7824 */ /* 0x000fe400078e020e */
[----:B----4-:R-:W-:-:S04]  /*0590*/  IMAD.WIDE R8, R19, 0x10, R8 ;  /* 0x0000001013087825 */ /* 0x010fc800078e0208 */
[----:B------:R-:W-:-:S04]  /*05a0*/  IMAD.WIDE R18, R11, 0x60, R16 ;  /* 0x000000600b127825 */ /* 0x000fc800078e0210 */
[----:B------:R-:W-:Y:S02]  /*05b0*/  IMAD R11, R10, 0x4, R21 ;  /* 0x000000040a0b7824 */ /* 0x000fe400078e0215 */
[----:B------:R-:W-:Y:S02]  /*05c0*/  IMAD.WIDE R16, R21, 0x4, R8 ;  /* 0x0000000415107825 */ /* 0x000fe400078e0208 */
[----:B------:R-:W1:Y:S02]  /*05d0*/  LDC.64 R8, c[0x0][0x388] ;  /* 0x0000e200ff087b82 */ /* 0x000e640000000a00 */
[----:B------:R-:W-:Y:S02]  /*05e0*/  IMAD.WIDE R18, R11, 0x4, R18 ;  /* 0x000000040b127825 */ /* 0x000fe400078e0212 */
[----:B------:R-:W4:Y:S04]  /*05f0*/  LDG.E R16, desc[UR4][R16.64] ;  /* 0x0000000410107981 */ /* 0x000f28000c1e1900 */
[----:B------:R-:W4:Y:S01]  /*0600*/  LDG.E R19, desc[UR4][R18.64] ;  /* 0x0000000412137981 */ /* 0x000f22000c1e1900 */
[----:B-1----:R-:W-:-:S04]  /*0610*/  IMAD.WIDE R8, R15, 0x90, R8 ;  /* 0x000000900f087825 */ /* 0x002fc800078e0208 */
[----:B------:R-:W-:-:S04]  /*0620*/  IMAD.WIDE R8, R12, 0x18, R8 ;  /* 0x000000180c087825 */ /* 0x000fc800078e0208 */
[----:B------:R-:W-:-:S04]  /*0630*/  IMAD.WIDE R8, R10, 0x4, R8 ;  /* 0x000000040a087825 */ /* 0x000fc800078e0208 */
[----:B----4-:R-:W-:-:S05]  /*0640*/  FMUL R11, R16, R19 ;  /* 0x00000013100b7220 */ /* 0x010fca0000400000 */
[----:B------:R1:W-:Y:S01]  /*0650*/  REDG.E.ADD.F32.FTZ.RN.STRONG.GPU desc[UR4][R8.64], R11 ;  /* 0x0000000b080079a6 */ /* 0x0003e2000c12f304 */
[----:B------:R-:W-:-:S07]  /*0660*/  MOV R15, R13 ;  /* 0x0000000d000f7202 */ /* 0x000fce0000000f00 */
.L_x_168:
[----:B------:R-:W-:Y:S05]  /*0670*/  BSYNC.RECONVERGENT B0 ;  /* 0x0000000000007941 */ /* 0x000fea0003800200 */
.L_x_167:
[----:B------:R-:W-:Y:S05]  /*0680*/  @!P1 EXIT ;  /* 0x000000000000994d */ /* 0x000fea0003800000 */
.L_x_169:
[----:B-1--4-:R-:W-:Y:S01]  /*0690*/  SHF.R.S32.HI R8, RZ, 0x1f, R15 ;  /* 0x0000001fff087819 */ /* 0x012fe2000001140f */
[----:B------:R-:W-:-:S03]  /*06a0*/  IMAD.HI R10, R15, 0x2aaaaaab, RZ ;  /* 0x2aaaaaab0f0a7827 */ /* 0x000fc600078e02ff */
        /* <DEDUP_REMOVED lines=10> */
[----:B------:R-:W-:Y:S02]  /*0750*/  SHF.R.S32.HI R12, RZ, 0x2, R8 ;  /* 0x00000002ff0c7819 */ /* 0x000fe40000011408 */
[----:B------:R-:W-:Y:S01]  /*0760*/  LEA.HI R14, R10, R10, RZ, 0x1 ;  /* 0x0000000a0a0e7211 */ /* 0x000fe200078f08ff */
        /* <DEDUP_REMOVED lines=9> */
[----:B--2---:R-:W-:-:S03]  /*0800*/  IMAD.WIDE R8, R11, 0x900, R6 ;  /* 0x000009000b087825 */ /* 0x004fc600078e0206 */
[----:B------:R-:W-:Y:S01]  /*0810*/  LEA R21, R13, R10, 0x2 ;  /* 0x0000000a0d157211 */ /* 0x000fe200078e10ff */
[----:B------:R-:W-:Y:S02]  /*0820*/  IMAD R17, R18, -0x6, R17 ;  /* 0xfffffffa12117824 */ /* 0x000fe400078e0211 */
[----:B------:R-:W-:Y:S02]  /*0830*/  IMAD.IADD R12, R12, 0x1, -R19 ;  /* 0x000000010c0c7824 */ /* 0x000fe400078e0a13 */
[----:B0-----:R-:W-:-:S04]  /*0840*/  IMAD.WIDE R18, R10, 0x10, R4 ;  /* 0x000000100a127825 */ /* 0x001fc800078e0204 */
[----:B------:R-:W-:Y:S01]  /*0850*/  IMAD.WIDE R8, R21, 0x60, R8 ;  /* 0x0000006015087825 */ /* 0x000fe200078e0208 */
[----:B------:R-:W-:-:S03]  /*0860*/  LEA R21, R17, R12, 0x2 ;  /* 0x0000000c11157211 */ /* 0x000fc600078e10ff */
[----:B------:R-:W-:-:S04]  /*0870*/  IMAD.WIDE R18, R12, 0x4, R18 ;  /* 0x000000040c127825 */ /* 0x000fc800078e0212 */
[----:B------:R-:W-:Y:S02]  /*0880*/  IMAD.WIDE R8, R21, 0x4, R8 ;  /* 0x0000000415087825 */ /* 0x000fe400078e0208 */
[----:B------:R-:W2:Y:S04]  /*0890*/  LDG.E R19, desc[UR4][R18.64] ;  /* 0x0000000412137981 */ /* 0x000ea8000c1e1900 */
[----:B------:R0:W2:Y:S01]  /*08a0*/  LDG.E R14, desc[UR4][R8.64] ;  /* 0x00000004080e7981 */ /* 0x0000a2000c1e1900 */
[----:B------:R-:W-:-:S04]  /*08b0*/  VIADD R25, R15, 0x1 ;  /* 0x000000010f197836 */ /* 0x000fc80000000000 */
[----:B------:R-:W-:Y:S01]  /*08c0*/  IMAD.HI R16, R25, 0x2aaaaaab, RZ ;  /* 0x2aaaaaab19107827 */ /* 0x000fe200078e02ff */
[----:B------:R-:W-:-:S03]  /*08d0*/  SHF.R.S32.HI R10, RZ, 0x1f, R25 ;  /* 0x0000001fff0a7819 */ /* 0x000fc60000011419 */
[----:B------:R-:W-:Y:S01]  /*08e0*/  IMAD.HI R12, R25, 0x38e38e39, RZ ;  /* 0x38e38e39190c7827 */ /* 0x000fe200078e02ff */
[----:B------:R-:W-:Y:S02]  /*08f0*/  LEA.HI R21, R10, R25, RZ, 0x4 ;  /* 0x000000190a157211 */ /* 0x000fe400078f20ff */
[----:B------:R-:W-:Y:S02]  /*0900*/  SHF.R.U32.HI R23, RZ, 0x1f, R16 ;  /* 0x0000001fff177819 */ /* 0x000fe40000011610 */
[----:B------:R-:W-:Y:S02]  /*0910*/  SHF.R.S32.HI R21, RZ, 0x4, R21 ;  /* 0x00000004ff157819 */ /* 0x000fe40000011415 */
[----:B------:R-:W-:Y:S02]  /*0920*/  LEA.HI.SX32 R16, R16, R23, 0x1c ;  /* 0x0000001710107211 */ /* 0x000fe400078fe2ff */
[----:B------:R-:W-:Y:S01]  /*0930*/  SHF.R.U32.HI R23, RZ, 0x1f, R12 ;  /* 0x0000001fff177819 */ /* 0x000fe2000001160c */
[----:B0-----:R-:W-:Y:S01]  /*0940*/  IMAD.HI R8, R21, 0x2aaaaaab, RZ ;  /* 0x2aaaaaab15087827 */ /* 0x001fe200078e02ff */
[----:B------:R-:W-:-:S02]  /*0950*/  LEA.HI R10, R10, R25, RZ, 0x2 ;  /* 0x000000190a0a7211 */ /* 0x000fc400078f10ff */
[----:B------:R-:W-:Y:S01]  /*0960*/  LEA.HI.SX32 R18, R12, R23, 0x19 ;  /* 0x000000170c127211 */ /* 0x000fe200078fcaff */
[----:B------:R-:W-:Y:S01]  /*0970*/  IMAD.HI R9, R16, 0x2aaaaaab, RZ ;  /* 0x2aaaaaab10097827 */ /* 0x000fe200078e02ff */
[----:B------:R-:W-:Y:S02]  /*0980*/  SHF.R.S32.HI R23, RZ, 0x2, R10 ;  /* 0x00000002ff177819 */ /* 0x000fe4000001140a */
[----:B------:R-:W-:Y:S01]  /*0990*/  LEA.HI R12, R8, R8, RZ, 0x1 ;  /* 0x00000008080c7211 */ /* 0x000fe200078f08ff */
[----:B------:R-:W-:Y:S01]  /*09a0*/  IMAD.HI R20, R18, 0x2aaaaaab, RZ ;  /* 0x2aaaaaab12147827 */ /* 0x000fe200078e02ff */
[----:B------:R-:W-:Y:S02]  /*09b0*/  LEA.HI R8, R23, R23, RZ, 0x2 ;  /* 0x0000001717087211 */ /* 0x000fe400078f10ff */
[----:B------:R-:W-:Y:S01]  /*09c0*/  LEA.HI R9, R9, R9, RZ, 0x1 ;  /* 0x0000000909097211 */ /* 0x000fe200078f08ff */
[----:B------:R-:W-:Y:S01]  /*09d0*/  IMAD R21, R12, -0x6, R21 ;  /* 0xfffffffa0c157824 */ /* 0x000fe200078e0215 */
[----:B------:R-:W-:-:S02]  /*09e0*/  LOP3.LUT R10, R10, 0xfffffffc, RZ, 0xc0, !PT ;  /* 0xfffffffc0a0a7812 */ /* 0x000fc400078ec0ff */
[----:B------:R-:W-:Y:S01]  /*09f0*/  LOP3.LUT R8, R8, 0xfffffffc, RZ, 0xc0, !PT ;  /* 0xfffffffc08087812 */ /* 0x000fe200078ec0ff */
[----:B------:R-:W-:Y:S01]  /*0a00*/  IMAD R16, R9, -0x6, R16 ;  /* 0xfffffffa09107824 */ /* 0x000fe200078e0210 */
[----:B------:R-:W-:Y:S01]  /*0a10*/  IADD3 R25, PT, PT, R25, -R10, RZ ;  /* 0x8000000a19197210 */ /* 0x000fe20007ffe0ff */
[----:B---3--:R-:W-:Y:S01]  /*0a20*/  IMAD.WIDE R10, R11, 0x90, R2 ;  /* 0x000000900b0a7825 */ /* 0x008fe200078e0202 */
[----:B------:R-:W-:Y:S02]  /*0a30*/  LEA.HI R27, R20, R20, RZ, 0x1 ;  /* 0x00000014141b7211 */ /* 0x000fe400078f08ff */
[----:B------:R-:W-:Y:S01]  /*0a40*/  LEA R29, R16, R25, 0x2 ;  /* 0x00000019101d7211 */ /* 0x000fe200078e10ff */
[----:B------:R-:W-:Y:S02]  /*0a50*/  IMAD.IADD R23, R23, 0x1, -R8 ;  /* 0x0000000117177824 */ /* 0x000fe400078e0a08 */
[----:B------:R-:W-:-:S04]  /*0a60*/  IMAD.WIDE R8, R21, 0x900, R6 ;  /* 0x0000090015087825 */ /* 0x000fc800078e0206 */
[----:B------:R-:W-:Y:S02]  /*0a70*/  IMAD R18, R27, -0x6, R18 ;  /* 0xfffffffa1b127824 */ /* 0x000fe400078e0212 */
[----:B------:R-:W-:-:S04]  /*0a80*/  IMAD.WIDE R10, R13, 0x18, R10 ;  /* 0x000000180d0a7825 */ /* 0x000fc800078e020a */
[----:B------:R-:W-:-:S04]  /*0a90*/  IMAD.WIDE R12, R25, 0x10, R4 ;  /* 0x00000010190c7825 */ /* 0x000fc800078e0204 */
[----:B------:R-:W-:-:S04]  /*0aa0*/  IMAD.WIDE R8, R29, 0x60, R8 ;  /* 0x000000601d087825 */ /* 0x000fc800078e0208 */
[----:B------:R-:W-:Y:S02]  /*0ab0*/  IMAD R25, R18, 0x4, R23 ;  /* 0x0000000412197824 */ /* 0x000fe400078e0217 */
        /* <DEDUP_REMOVED lines=9> */
[----:B------:R-:W-:Y:S01]  /*0b50*/  ISETP.NE.AND P0, PT, R15, R0, PT ;  /* 0x000000000f00720c */ /* 0x000fe20003f05270 */
[----:B------:R-:W-:-:S04]  /*0b60*/  IMAD.WIDE R8, R16, 0x18, R8 ;  /* 0x0000001810087825 */ /* 0x000fc800078e0208 */
[----:B------:R-:W-:-:S04]  /*0b70*/  IMAD.WIDE R8, R18, 0x4, R8 ;  /* 0x0000000412087825 */ /* 0x000fc800078e0208 */
[----:B--2---:R-:W-:-:S05]  /*0b80*/  FMUL R17, R12, R23 ;  /* 0x000000170c117220 */ /* 0x004fca0000400000 */
[----:B------:R4:W-:Y:S01]  /*0b90*/  REDG.E.ADD.F32.FTZ.RN.STRONG.GPU desc[UR4][R8.64], R17 ;  /* 0x00000011080079a6 */ /* 0x0009e2000c12f304 */
[----:B------:R-:W-:Y:S05]  /*0ba0*/  @P0 BRA `(.L_x_169) ;  /* 0xfffffff800b80947 */ /* 0x000fea000383ffff */
[----:B------:R-:W-:Y:S05]  /*0bb0*/  EXIT ;  /* 0x000000000000794d */ /* 0x000fea0003800000 */
.L_x_170:
        /* <DEDUP_REMOVED lines=12> */
.L_x_225:


//--------------------- .text._Z11f_conv_biasPA24_A24_fPf --------------------------
	.section	.text._Z11f_conv_biasPA24_A24_fPf,"ax",@progbits
	.align	128
        .global         _Z11f_conv_biasPA24_A24_fPf
        .type           _Z11f_conv_biasPA24_A24_fPf,@function
        .size           _Z11f_conv_biasPA24_A24_fPf,(.L_x_226 - _Z11f_conv_biasPA24_A24_fPf)
        .other          _Z11f_conv_biasPA24_A24_fPf,@"STO_CUDA_ENTRY STV_DEFAULT"
_Z11f_conv_biasPA24_A24_fPf:
.text._Z11f_conv_biasPA24_A24_fPf:
        /* <DEDUP_REMOVED lines=35> */
[----:B------:R-:W-:Y:S02]  /*0230*/  @!P5 IADD3 R4, PT, PT, R4, 0x1, RZ ;  /* 0x000000010404d810 */ /* 0x000fe40007ffe0ff */
[-C--:B------:R-:W-:Y:S02]  /*0240*/  ISETP.GE.U32.AND P2, PT, R2, R9.reuse, PT ;  /* 0x000000090200720c */ /* 0x080fe40003f46070 */
[----:B------:R-:W-:Y:S02]  /*0250*/  ISETP.GE.U32.AND P3, PT, R6, R9, PT ;  /* 0x000000090600720c */ /* 0x000fe40003f66070 */
[----:B------:R-:W-:-:S09]  /*0260*/  @!P4 IADD3 R3, PT, PT, R3, 0x1, RZ ;  /* 0x000000010303c810 */ /* 0x000fd20007ffe0ff */
[----:B------:R-:W-:Y:S02]  /*0270*/  @P2 IADD3 R3, PT, PT, R3, 0x1, RZ ;  /* 0x0000000103032810 */ /* 0x000fe40007ffe0ff */
[----:B------:R-:W-:Y:S01]  /*0280*/  @P3 VIADD R4, R4, 0x1 ;  /* 0x0000000104043836 */ /* 0x000fe20000000000 */
[----:B------:R-:W-:Y:S02]  /*0290*/  ISETP.NE.AND P2, PT, R0, RZ, PT ;  /* 0x000000ff0000720c */ /* 0x000fe40003f45270 */
[----:B------:R-:W-:Y:S02]  /*02a0*/  LOP3.LUT R0, RZ, R0, RZ, 0x33, !PT ;  /* 0x00000000ff007212 */ /* 0x000fe400078e33ff */
[----:B------:R-:W-:Y:S02]  /*02b0*/  @!P0 IADD3 R3, PT, PT, -R3, RZ, RZ ;  /* 0x000000ff03038210 */ /* 0x000fe40007ffe1ff */
[----:B------:R-:W-:Y:S02]  /*02c0*/  @!P1 IADD3 R4, PT, PT, -R4, RZ, RZ ;  /* 0x000000ff04049210 */ /* 0x000fe40007ffe1ff */
[----:B------:R-:W-:-:S02]  /*02d0*/  SEL R7, R0, R3, !P2 ;  /* 0x0000000300077207 */ /* 0x000fc40005000000 */
[----:B------:R-:W-:-:S04]  /*02e0*/  SEL R0, R0, R4, !P2 ;  /* 0x0000000400007207 */ /* 0x000fc80005000000 */
[----:B------:R-:W-:-:S13]  /*02f0*/  ISETP.GE.AND P0, PT, R7, R0, PT ;  /* 0x000000000700720c */ /* 0x000fda0003f06270 */
[----:B------:R-:W-:Y:S05]  /*0300*/  @P0 EXIT ;  /* 0x000000000000094d */ /* 0x000fea0003800000 */
[----:B------:R-:W0:Y:S01]  /*0310*/  LDC.64 R2, c[0x0][0x380] ;  /* 0x0000e000ff027b82 */ /* 0x000e220000000a00 */
[C---:B------:R-:W-:Y:S01]  /*0320*/  IADD3 R6, PT, PT, -R7.reuse, R0, RZ ;  /* 0x0000000007067210 */ /* 0x040fe20007ffe1ff */
[----:B------:R-:W-:Y:S01]  /*0330*/  IMAD.IADD R8, R7, 0x1, -R0 ;  /* 0x0000000107087824 */ /* 0x000fe200078e0a00 */
[----:B------:R-:W1:Y:S01]  /*0340*/  LDCU.64 UR4, c[0x0][0x358] ;  /* 0x00006b00ff0477ac */ /* 0x000e620008000a00 */
[----:B------:R-:W-:Y:S01]  /*0350*/  BSSY.RECONVERGENT B0, `(.L_x_171) ;  /* 0x0000022000007945 */ /* 0x000fe20003800200 */
[----:B------:R-:W-:Y:S02]  /*0360*/  LOP3.LUT P0, R6, R6, 0x3, RZ, 0xc0, !PT ;  /* 0x0000000306067812 */ /* 0x000fe4000780c0ff */
[----:B------:R-:W-:Y:S01]  /*0370*/  ISETP.GT.U32.AND P1, PT, R8, -0x4, PT ;  /* 0xfffffffc0800780c */ /* 0x000fe20003f24070 */
[----:B------:R-:W2:Y:S10]  /*0380*/  LDC.64 R4, c[0x0][0x388] ;  /* 0x0000e200ff047b82 */ /* 0x000eb40000000a00 */
[----:B------:R-:W-:Y:S05]  /*0390*/  @!P0 BRA `(.L_x_172) ;  /* 0x0000000000748947 */ /* 0x000fea0003800000 */
[----:B------:R-:W3:Y:S01]  /*03a0*/  LDC.64 R8, c[0x0][0x380] ;  /* 0x0000e000ff087b82 */ /* 0x000ee20000000a00 */
[----:B------:R-:W-:-:S07]  /*03b0*/  IADD3 R6, PT, PT, -R6, RZ, RZ ;  /* 0x000000ff06067210 */ /* 0x000fce0007ffe1ff */
[----:B------:R-:W4:Y:S02]  /*03c0*/  LDC.64 R10, c[0x0][0x388] ;  /* 0x0000e200ff0a7b82 */ /* 0x000f240000000a00 */
.L_x_173:
[----:B------:R-:W-:-:S04]  /*03d0*/  IMAD.HI R12, R7, 0x2aaaaaab, RZ ;  /* 0x2aaaaaab070c7827 */ /* 0x000fc800078e02ff */
[----:B------:R-:W-:Y:S01]  /*03e0*/  IMAD.HI R13, R7, 0x38e38e39, RZ ;  /* 0x38e38e39070d7827 */ /* 0x000fe200078e02ff */
[----:B-1----:R-:W-:-:S04]  /*03f0*/  LEA.HI R14, R12, R12, RZ, 0x1 ;  /* 0x0000000c0c0e7211 */ /* 0x002fc800078f08ff */
[----:B------:R-:W-:Y:S01]  /*0400*/  SHF.R.U32.HI R16, RZ, 0x1f, R13 ;  /* 0x0000001fff107819 */ /* 0x000fe2000001160d */
[----:B------:R-:W-:-:S03]  /*0410*/  IMAD.HI R12, R14, 0x2aaaaaab, RZ ;  /* 0x2aaaaaab0e0c7827 */ /* 0x000fc600078e02ff */
[----:B------:R-:W-:Y:S01]  /*0420*/  LEA.HI.SX32 R16, R13, R16, 0x1b ;  /* 0x000000100d107211 */ /* 0x000fe200078fdaff */
[----:B------:R-:W-:Y:S01]  /*0430*/  IMAD R17, R14, -0x6, R7 ;  /* 0xfffffffa0e117824 */ /* 0x000fe200078e0207 */
[----:B------:R-:W-:-:S03]  /*0440*/  SHF.R.U32.HI R13, RZ, 0x1f, R12 ;  /* 0x0000001fff0d7819 */ /* 0x000fc6000001160c */
[----:B------:R-:W-:Y:S01]  /*0450*/  IMAD.HI R18, R16, 0x2aaaaaab, RZ ;  /* 0x2aaaaaab10127827 */ /* 0x000fe200078e02ff */
[----:B------:R-:W-:-:S03]  /*0460*/  LEA.HI R15, R12, R13, RZ, 0x1e ;  /* 0x0000000d0c0f7211 */ /* 0x000fc600078ff0ff */
[----:B---3--:R-:W-:Y:S01]  /*0470*/  IMAD.WIDE R12, R17, 0x900, R8 ;  /* 0x00000900110c7825 */ /* 0x008fe200078e0208 */
[----:B------:R-:W-:-:S03]  /*0480*/  SHF.R.U32.HI R19, RZ, 0x1f, R18 ;  /* 0x0000001fff137819 */ /* 0x000fc60000011612 */
[----:B------:R-:W-:Y:S01]  /*0490*/  IMAD R15, R15, -0x18, R14 ;  /* 0xffffffe80f0f7824 */ /* 0x000fe200078e020e */
[----:B------:R-:W-:-:S03]  /*04a0*/  LEA.HI R19, R18, R19, RZ, 0x1e ;  /* 0x0000001312137211 */ /* 0x000fc600078ff0ff */
[----:B------:R-:W-:-:S04]  /*04b0*/  IMAD.WIDE R14, R15, 0x60, R12 ;  /* 0x000000600f0e7825 */ /* 0x000fc800078e020c */
[----:B------:R-:W-:Y:S02]  /*04c0*/  IMAD R19, R19, -0x18, R16 ;  /* 0xffffffe813137824 */ /* 0x000fe400078e0210 */
[----:B----4-:R-:W-:-:S04]  /*04d0*/  IMAD.WIDE R12, R17, 0x4, R10 ;  /* 0x00000004110c7825 */ /* 0x010fc800078e020a */
[----:B------:R-:W-:Y:S02]  /*04e0*/  IMAD.WIDE R14, R19, 0x4, R14 ;  /* 0x00000004130e7825 */ /* 0x000fe400078e020e */
[----:B-1----:R-:W3:Y:S04]  /*04f0*/  LDG.E R12, desc[UR4][R12.64] ;  /* 0x000000040c0c7981 */ /* 0x002ee8000c1e1900 */
[----:B------:R-:W3:Y:S01]  /*0500*/  LDG.E R17, desc[UR4][R14.64] ;  /* 0x000000040e117981 */ /* 0x000ee2000c1e1900 */
[----:B------:R-:W-:Y:S02]  /*0510*/  IADD3 R6, PT, PT, R6, 0x1, RZ ;  /* 0x0000000106067810 */ /* 0x000fe40007ffe0ff */
[----:B------:R-:W-:Y:S02]  /*0520*/  IADD3 R7, PT, PT, R7, 0x1, RZ ;  /* 0x0000000107077810 */ /* 0x000fe40007ffe0ff */
[----:B------:R-:W-:Y:S01]  /*0530*/  ISETP.NE.AND P0, PT, R6, RZ, PT ;  /* 0x000000ff0600720c */ /* 0x000fe20003f05270 */
[----:B---3--:R-:W-:-:S05]  /*0540*/  FADD R17, R12, R17 ;  /* 0x000000110c117221 */ /* 0x008fca0000000000 */
[----:B------:R1:W-:Y:S07]  /*0550*/  STG.E desc[UR4][R14.64], R17 ;  /* 0x000000110e007986 */ /* 0x0003ee000c101904 */
[----:B------:R-:W-:Y:S05]  /*0560*/  @P0 BRA `(.L_x_173) ;  /* 0xfffffffc00980947 */ /* 0x000fea000383ffff */
.L_x_172:
[----:B-1----:R-:W-:Y:S05]  /*0570*/  BSYNC.RECONVERGENT B0 ;  /* 0x0000000000007941 */ /* 0x002fea0003800200 */
.L_x_171:
[----:B------:R-:W-:Y:S05]  /*0580*/  @P1 EXIT ;  /* 0x000000000000194d */ /* 0x000fea0003800000 */
.L_x_174:
[----:B------:R-:W-:-:S04]  /*0590*/  IMAD.HI R6, R7, 0x2aaaaaab, RZ ;  /* 0x2aaaaaab07067827 */ /* 0x000fc800078e02ff */
[----:B-1----:R-:W-:Y:S01]  /*05a0*/  IMAD.HI R9, R7, 0x38e38e39, RZ ;  /* 0x38e38e3907097827 */ /* 0x002fe200078e02ff */
        /* <DEDUP_REMOVED lines=13> */
[----:B------:R-:W-:Y:S02]  /*0680*/  IMAD R15, R15, -0x18, R10 ;  /* 0xffffffe80f0f7824 */ /* 0x000fe400078e020a */
[----:B--2---:R-:W-:-:S04]  /*0690*/  IMAD.WIDE R10, R11, 0x4, R4 ;  /* 0x000000040b0a7825 */ /* 0x004fc800078e0204 */
[----:B------:R-:W-:Y:S01]  /*06a0*/  IMAD.WIDE R8, R15, 0x4, R8 ;  /* 0x000000040f087825 */ /* 0x000fe200078e0208 */
[----:B------:R0:W2:Y:S04]  /*06b0*/  LDG.E R6, desc[UR4][R10.64] ;  /* 0x000000040a067981 */ /* 0x0000a8000c1e1900 */
[----:B------:R-:W2:Y:S01]  /*06c0*/  LDG.E R13, desc[UR4][R8.64] ;  /* 0x00000004080d7981 */ /* 0x000ea2000c1e1900 */
[----:B------:R-:W-:-:S04]  /*06d0*/  VIADD R17, R7, 0x1 ;  /* 0x0000000107117836 */ /* 0x000fc80000000000 */
        /* <DEDUP_REMOVED lines=16> */
[----:B------:R-:W-:-:S04]  /*07e0*/  IMAD.WIDE R10, R19, 0x4, R10 ;  /* 0x00000004130a7825 */ /* 0x000fc800078e020a */
[----:B--2---:R-:W-:Y:S01]  /*07f0*/  FADD R15, R6, R13 ;  /* 0x0000000d060f7221 */ /* 0x004fe20000000000 */
[----:B------:R-:W-:-:S04]  /*0800*/  IMAD.WIDE R12, R17, 0x4, R4 ;  /* 0x00000004110c7825 */ /* 0x000fc800078e0204 */
[----:B------:R0:W-:Y:S04]  /*0810*/  STG.E desc[UR4][R8.64], R15 ;  /* 0x0000000f08007986 */ /* 0x0001e8000c101904 */
[----:B------:R1:W2:Y:S04]  /*0820*/  LDG.E R12, desc[UR4][R12.64] ;  /* 0x000000040c0c7981 */ /* 0x0002a8000c1e1900 */
        /* <DEDUP_REMOVED lines=8> */
[----:B-1----:R-:W-:Y:S01]  /*08b0*/  IMAD R13, R19, -0x6, R6 ;  /* 0xfffffffa130d7824 */ /* 0x002fe200078e0206 */
[----:B------:R-:W-:-:S03]  /*08c0*/  SHF.R.U32.HI R21, RZ, 0x1f, R14 ;  /* 0x0000001fff157819 */ /* 0x000fc6000001160e */
[----:B0-----:R-:W-:Y:S01]  /*08d0*/  IMAD.HI R15, R16, 0x2aaaaaab, RZ ;  /* 0x2aaaaaab100f7827 */ /* 0x001fe200078e02ff */
[----:B------:R-:W-:-:S03]  /*08e0*/  LEA.HI R14, R14, R21, RZ, 0x1e ;  /* 0x000000150e0e7211 */ /* 0x000fc600078ff0ff */
[----:B------:R-:W-:Y:S01]  /*08f0*/  IMAD.WIDE R8, R13, 0x900, R2 ;  /* 0x000009000d087825 */ /* 0x000fe200078e0202 */
        /* <DEDUP_REMOVED lines=18> */
[----:B0-----:R-:W-:Y:S01]  /*0a20*/  IMAD R17, R19, -0x6, R14 ;  /* 0xfffffffa13117824 */ /* 0x001fe200078e020e */
[----:B------:R-:W-:-:S03]  /*0a30*/  SHF.R.U32.HI R21, RZ, 0x1f, R16 ;  /* 0x0000001fff157819 */ /* 0x000fc60000011610 */
[----:B------:R-:W-:Y:S01]  /*0a40*/  IMAD.HI R20, R18, 0x2aaaaaab, RZ ;  /* 0x2aaaaaab12147827 */ /* 0x000fe200078e02ff */
[----:B------:R-:W-:-:S03]  /*0a50*/  LEA.HI R16, R16, R21, RZ, 0x1e ;  /* 0x0000001510107211 */ /* 0x000fc600078ff0ff */
[----:B------:R-:W-:Y:S01]  /*0a60*/  IMAD.WIDE R10, R17, 0x900, R2 ;  /* 0x00000900110a7825 */ /* 0x000fe200078e0202 */
[----:B------:R-:W-:-:S03]  /*0a70*/  SHF.R.U32.HI R21, RZ, 0x1f, R20 ;  /* 0x0000001fff157819 */ /* 0x000fc60000011614 */
[----:B-1----:R-:W-:Y:S01]  /*0a80*/  IMAD R13, R16, -0x18, R19 ;  /* 0xffffffe8100d7824 */ /* 0x002fe200078e0213 */
[----:B------:R-:W-:-:S03]  /*0a90*/  LEA.HI R21, R20, R21, RZ, 0x1e ;  /* 0x0000001514157211 */ /* 0x000fc600078ff0ff */
[----:B------:R-:W-:-:S04]  /*0aa0*/  IMAD.WIDE R12, R13, 0x60, R10 ;  /* 0x000000600d0c7825 */ /* 0x000fc800078e020a */
[----:B------:R-:W-:Y:S02]  /*0ab0*/  IMAD R21, R21, -0x18, R18 ;  /* 0xffffffe815157824 */ /* 0x000fe400078e0212 */
[----:B------:R-:W-:-:S04]  /*0ac0*/  IMAD.WIDE R10, R17, 0x4, R4 ;  /* 0x00000004110a7825 */ /* 0x000fc800078e0204 */
[----:B------:R-:W-:-:S04]  /*0ad0*/  IMAD.WIDE R12, R21, 0x4, R12 ;  /* 0x00000004150c7825 */ /* 0x000fc800078e020c */
[----:B--2---:R-:W-:-:S05]  /*0ae0*/  FADD R15, R6, R15 ;  /* 0x0000000f060f7221 */ /* 0x004fca0000000000 */
[----:B------:R1:W-:Y:S04]  /*0af0*/  STG.E desc[UR4][R8.64], R15 ;  /* 0x0000000f08007986 */ /* 0x0003e8000c101904 */
[----:B------:R-:W2:Y:S04]  /*0b00*/  LDG.E R10, desc[UR4][R10.64] ;  /* 0x000000040a0a7981 */ /* 0x000ea8000c1e1900 */
[----:B------:R-:W2:Y:S01]  /*0b10*/  LDG.E R17, desc[UR4][R12.64] ;  /* 0x000000040c117981 */ /* 0x000ea2000c1e1900 */
[----:B------:R-:W-:-:S04]  /*0b20*/  IADD3 R7, PT, PT, R7, 0x4, RZ ;  /* 0x0000000407077810 */ /* 0x000fc80007ffe0ff */
[----:B------:R-:W-:Y:S01]  /*0b30*/  ISETP.NE.AND P0, PT, R7, R0, PT ;  /* 0x000000000700720c */ /* 0x000fe20003f05270 */
[----:B--2---:R-:W-:-:S05]  /*0b40*/  FADD R17, R10, R17 ;  /* 0x000000110a117221 */ /* 0x004fca0000000000 */
[----:B------:R1:W-:Y:S07]  /*0b50*/  STG.E desc[UR4][R12.64], R17 ;  /* 0x000000110c007986 */ /* 0x0003ee000c101904 */
[----:B------:R-:W-:Y:S05]  /*0b60*/  @P0 BRA `(.L_x_174) ;  /* 0xfffffff800880947 */ /* 0x000fea000383ffff */
[----:B------:R-:W-:Y:S05]  /*0b70*/  EXIT ;  /* 0x000000000000794d */ /* 0x000fea0003800000 */
.L_x_175:
        /* <DEDUP_REMOVED lines=16> */
.L_x_226:


//--------------------- .text._Z17f_conv_before_actPA28_fPA24_A24_fPA5_A5_f --------------------------
	.section	.text._Z17f_conv_before_actPA28_fPA24_A24_fPA5_A5_f,"ax",@progbits
	.align	128
        .global         _Z17f_conv_before_actPA28_fPA24_A24_fPA5_A5_f
        .type           _Z17f_conv_before_actPA28_fPA24_A24_fPA5_A5_f,@function
        .size           _Z17f_conv_before_actPA28_fPA24_A24_fPA5_A5_f,(.L_x_227 - _Z17f_conv_before_actPA28_fPA24_A24_fPA5_A5_f)
        .other          _Z17f_conv_before_actPA28_fPA24_A24_fPA5_A5_f,@"STO_CUDA_ENTRY STV_DEFAULT"
_Z17f_conv_before_actPA28_fPA24_A24_fPA5_A5_f:
.text._Z17f_conv_before_actPA28_fPA24_A24_fPA5_A5_f:
        /* <DEDUP_REMOVED lines=18> */
[----:B0-----:R-:W-:-:S05]  /*0120*/  IADD3 R6, PT, PT, RZ, -R3, RZ ;  /* 0x80000003ff067210 */ /* 0x001fca0007ffe0ff */
[----:B------:R-:W-:Y:S01]  /*0130*/  IMAD.MOV.U32 R2, RZ, RZ, R6 ;  /* 0x000000ffff027224 */ /* 0x000fe200078e0006 */
        /* <DEDUP_REMOVED lines=19> */
[----:B------:R-:W-:Y:S01]  /*0270*/  @P2 VIADD R3, R3, 0x1 ;  /* 0x0000000103032836 */ /* 0x000fe20000000000 */
[----:B------:R-:W-:Y:S02]  /*0280*/  ISETP.NE.AND P2, PT, R0, RZ, PT ;  /* 0x000000ff0000720c */ /* 0x000fe40003f45270 */
[----:B------:R-:W-:Y:S02]  /*0290*/  @P3 IADD3 R4, PT, PT, R4, 0x1, RZ ;  /* 0x0000000104043810 */ /* 0x000fe40007ffe0ff */
[----:B------:R-:W-:Y:S02]  /*02a0*/  LOP3.LUT R0, RZ, R0, RZ, 0x33, !PT ;  /* 0x00000000ff007212 */ /* 0x000fe400078e33ff */
[----:B------:R-:W-:Y:S01]  /*02b0*/  @!P0 IADD3 R3, PT, PT, -R3, RZ, RZ ;  /* 0x000000ff03038210 */ /* 0x000fe20007ffe1ff */
[----:B------:R-:W-:-:S03]  /*02c0*/  @!P1 IMAD.MOV R4, RZ, RZ, -R4 ;  /* 0x000000ffff049224 */ /* 0x000fc600078e0a04 */
[C---:B------:R-:W-:Y:S02]  /*02d0*/  SEL R9, R0.reuse, R3, !P2 ;  /* 0x0000000300097207 */ /* 0x040fe40005000000 */
[----:B------:R-:W-:-:S04]  /*02e0*/  SEL R0, R0, R4, !P2 ;  /* 0x0000000400007207 */ /* 0x000fc80005000000 */
[----:B------:R-:W-:-:S13]  /*02f0*/  ISETP.GT.AND P0, PT, R0, R9, PT ;  /* 0x000000090000720c */ /* 0x000fda0003f04270 */
[----:B------:R-:W-:Y:S05]  /*0300*/  @!P0 EXIT ;  /* 0x000000000000894d */ /* 0x000fea0003800000 */
[C---:B------:R-:W-:Y:S01]  /*0310*/  IADD3 R8, PT, PT, -R9.reuse, R0, RZ ;  /* 0x0000000009087210 */ /* 0x040fe20007ffe1ff */
[----:B------:R-:W0:Y:S01]  /*0320*/  LDC.64 R4, c[0x0][0x390] ;  /* 0x0000e400ff047b82 */ /* 0x000e220000000a00 */
[----:B------:R-:W-:Y:S01]  /*0330*/  IADD3 R13, PT, PT, R9, 0x1, RZ ;  /* 0x00000001090d7810 */ /* 0x000fe20007ffe0ff */
[----:B------:R-:W1:Y:S01]  /*0340*/  LDCU.64 UR4, c[0x0][0x358] ;  /* 0x00006b00ff0477ac */ /* 0x000e620008000a00 */
[----:B------:R-:W-:Y:S01]  /*0350*/  LOP3.LUT R8, R8, 0x1, RZ, 0xc0, !PT ;  /* 0x0000000108087812 */ /* 0x000fe200078ec0ff */
[----:B------:R-:W-:Y:S01]  /*0360*/  BSSY.RECONVERGENT B0, `(.L_x_176) ;  /* 0x0000035000007945 */ /* 0x000fe20003800200 */
[----:B------:R-:W-:Y:S02]  /*0370*/  ISETP.NE.AND P1, PT, R0, R13, PT ;  /* 0x0000000d0000720c */ /* 0x000fe40003f25270 */
[----:B------:R-:W-:Y:S01]  /*0380*/  ISETP.NE.U32.AND P0, PT, R8, 0x1, PT ;  /* 0x000000010800780c */ /* 0x000fe20003f05070 */
[----:B------:R-:W2:Y:S08]  /*0390*/  LDC.64 R6, c[0x0][0x380] ;  /* 0x0000e000ff067b82 */ /* 0x000eb00000000a00 */
[----:B------:R-:W3:Y:S04]  /*03a0*/  LDC.64 R2, c[0x0][0x388] ;  /* 0x0000e200ff027b82 */ /* 0x000ee80000000a00 */
[----:B-1----:R-:W-:Y:S05]  /*03b0*/  @P0 BRA `(.L_x_177) ;  /* 0x0000000000bc0947 */ /* 0x002fea0003800000 */
[C---:B------:R-:W-:Y:S01]  /*03c0*/  IMAD.HI R12, R9.reuse, 0x1b4e81b5, RZ ;  /* 0x1b4e81b5090c7827 */ /* 0x040fe200078e02ff */
[----:B------:R-:W1:Y:S03]  /*03d0*/  LDC.64 R14, c[0x0][0x390] ;  /* 0x0000e400ff0e7b82 */ /* 0x000e660000000a00 */
[----:B------:R-:W-:Y:S01]  /*03e0*/  IMAD.HI R10, R9, 0x51eb851f, RZ ;  /* 0x51eb851f090a7827 */ /* 0x000fe200078e02ff */
[----:B------:R-:W-:-:S03]  /*03f0*/  SHF.R.U32.HI R19, RZ, 0x1f, R12 ;  /* 0x0000001fff137819 */ /* 0x000fc6000001160c */
[----:B------:R-:W-:Y:S01]  /*0400*/  IMAD.MOV.U32 R8, RZ, RZ, RZ ;  /* 0x000000ffff087224 */ /* 0x000fe200078e00ff */
[----:B------:R-:W-:Y:S01]  /*0410*/  SHF.R.U32.HI R17, RZ, 0x1f, R10 ;  /* 0x0000001fff117819 */ /* 0x000fe2000001160a */
[C---:B------:R-:W-:Y:S01]  /*0420*/  IMAD.HI R16, R9.reuse, 0x66666667, RZ ;  /* 0x6666666709107827 */ /* 0x040fe200078e02ff */
[----:B------:R-:W-:Y:S02]  /*0430*/  LEA.HI.SX32 R12, R12, R19, 0x1c ;  /* 0x000000130c0c7211 */ /* 0x000fe400078fe2ff */
[----:B------:R-:W-:Y:S01]  /*0440*/  LEA.HI.SX32 R20, R10, R17, 0x1d ;  /* 0x000000110a147211 */ /* 0x000fe200078feaff */
[----:B------:R-:W-:Y:S01]  /*0450*/  IMAD.HI R18, R9, -0x6e5d4c3b, R8 ;  /* 0x91a2b3c509127827 */ /* 0x000fe200078e0208 */
[----:B------:R-:W-:-:S03]  /*0460*/  SHF.R.S32.HI R11, RZ, 0x1, R16 ;  /* 0x00000001ff0b7819 */ /* 0x000fc60000011410 */
[----:B------:R-:W-:Y:S01]  /*0470*/  IMAD.HI R22, R12, 0x2aaaaaab, RZ ;  /* 0x2aaaaaab0c167827 */ /* 0x000fe200078e02ff */
[----:B------:R-:W-:Y:S02]  /*0480*/  SHF.R.U32.HI R17, RZ, 0x1f, R18 ;  /* 0x0000001fff117819 */ /* 0x000fe40000011612 */
[----:B------:R-:W-:Y:S01]  /*0490*/  LEA.HI R16, R16, R11, RZ, 0x1 ;  /* 0x0000000b10107211 */ /* 0x000fe200078f08ff */
[----:B------:R-:W-:Y:S01]  /*04a0*/  IMAD.HI R21, R20, 0x2aaaaaab, RZ ;  /* 0x2aaaaaab14157827 */ /* 0x000fe200078e02ff */
[----:B------:R-:W4:Y:S01]  /*04b0*/  LDC.64 R10, c[0x0][0x380] ;  /* 0x0000e000ff0a7b82 */ /* 0x000f220000000a00 */
[----:B------:R-:W-:Y:S02]  /*04c0*/  LEA.HI.SX32 R17, R18, R17, 0x15 ;  /* 0x0000001112117211 */ /* 0x000fe400078faaff */
[----:B------:R-:W-:Y:S01]  /*04d0*/  IMAD.HI R8, R16, 0x66666667, RZ ;  /* 0x6666666710087827 */ /* 0x000fe200078e02ff */
[----:B------:R-:W-:Y:S02]  /*04e0*/  SHF.R.U32.HI R25, RZ, 0x1f, R22 ;  /* 0x0000001fff197819 */ /* 0x000fe40000011616 */
[----:B------:R-:W-:Y:S01]  /*04f0*/  LEA.HI R23, R21, R21, RZ, 0x1 ;  /* 0x0000001515177211 */ /* 0x000fe200078f08ff */
[----:B------:R-:W-:Y:S01]  /*0500*/  IMAD.HI R18, R17, 0x2aaaaaab, RZ ;  /* 0x2aaaaaab11127827 */ /* 0x000fe200078e02ff */
[----:B------:R-:W-:-:S02]  /*0510*/  SHF.R.S32.HI R19, RZ, 0x1, R8 ;  /* 0x00000001ff137819 */ /* 0x000fc40000011408 */
[----:B------:R-:W-:Y:S02]  /*0520*/  LEA.HI R25, R22, R25, RZ, 0x1e ;  /* 0x0000001916197211 */ /* 0x000fe400078ff0ff */
[----:B------:R-:W-:Y:S02]  /*0530*/  SHF.R.U32.HI R27, RZ, 0x1f, R18 ;  /* 0x0000001fff1b7819 */ /* 0x000fe40000011612 */
[----:B------:R-:W-:Y:S01]  /*0540*/  LEA.HI R21, R8, R19, RZ, 0x1 ;  /* 0x0000001308157211 */ /* 0x000fe200078f08ff */
[----:B------:R-:W-:Y:S01]  /*0550*/  IMAD R8, R23, -0x6, R20 ;  /* 0xfffffffa17087824 */ /* 0x000fe200078e0214 */
[----:B------:R-:W-:Y:S01]  /*0560*/  LEA.HI R18, R18, R27, RZ, 0x1e ;  /* 0x0000001b12127211 */ /* 0x000fe200078ff0ff */
[----:B------:R-:W-:Y:S02]  /*0570*/  IMAD R12, R25, -0x18, R12 ;  /* 0xffffffe8190c7824 */ /* 0x000fe400078e020c */
[----:B------:R-:W-:Y:S02]  /*0580*/  IMAD R19, R16, -0x5, R9 ;  /* 0xfffffffb10137824 */ /* 0x000fe400078e0209 */
[----:B-1----:R-:W-:-:S03]  /*0590*/  IMAD.WIDE R14, R8, 0x64, R14 ;  /* 0x00000064080e7825 */ /* 0x002fc600078e020e */
[----:B------:R-:W-:Y:S01]  /*05a0*/  IADD3 R23, PT, PT, R19, R12, RZ ;  /* 0x0000000c13177210 */ /* 0x000fe20007ffe0ff */
[----:B------:R-:W-:Y:S02]  /*05b0*/  IMAD R21, R21, -0x5, R16 ;  /* 0xfffffffb15157824 */ /* 0x000fe400078e0210 */
[----:B------:R-:W-:Y:S02]  /*05c0*/  IMAD R9, R18, -0x18, R17 ;  /* 0xffffffe812097824 */ /* 0x000fe400078e0211 */
[----:B------:R-:W-:-:S03]  /*05d0*/  IMAD.WIDE R14, R19, 0x14, R14 ;  /* 0x00000014130e7825 */ /* 0x000fc600078e020e */
[----:B------:R-:W-:Y:S01]  /*05e0*/  IADD3 R17, PT, PT, R21, R9, RZ ;  /* 0x0000000915117210 */ /* 0x000fe20007ffe0ff */
[----:B----4-:R-:W-:-:S04]  /*05f0*/  IMAD.WIDE R10, R23, 0x70, R10 ;  /* 0x00000070170a7825 */ /* 0x010fc800078e020a */
[----:B------:R-:W-:-:S04]  /*0600*/  IMAD.WIDE R14, R21, 0x4, R14 ;  /* 0x00000004150e7825 */ /* 0x000fc800078e020e */
[----:B------:R-:W-:Y:S02]  /*0610*/  IMAD.WIDE R16, R17, 0x4, R10 ;  /* 0x0000000411107825 */ /* 0x000fe400078e020a */
[----:B------:R-:W4:Y:S01]  /*0620*/  LDG.E R14, desc[UR4][R14.64] ;  /* 0x000000040e0e7981 */ /* 0x000f22000c1e1900 */
[----:B------:R-:W1:Y:S03]  /*0630*/  LDC.64 R10, c[0x0][0x388] ;  /* 0x0000e200ff0a7b82 */ /* 0x000e660000000a00 */
[----:B------:R-:W4:Y:S01]  /*0640*/  LDG.E R17, desc[UR4][R16.64] ;  /* 0x0000000410117981 */ /* 0x000f22000c1e1900 */
[----:B-1----:R-:W-:-:S04]  /*0650*/  IMAD.WIDE R10, R8, 0x900, R10 ;  /* 0x00000900080a7825 */ /* 0x002fc800078e020a */
[----:B------:R-:W-:-:S04]  /*0660*/  IMAD.WIDE R10, R12, 0x60, R10 ;  /* 0x000000600c0a7825 */ /* 0x000fc800078e020a */
[----:B------:R-:W-:-:S04]  /*0670*/  IMAD.WIDE R10, R9, 0x4, R10 ;  /* 0x00000004090a7825 */ /* 0x000fc800078e020a */
[----:B----4-:R-:W-:-:S05]  /*0680*/  FMUL R19, R14, R17 ;  /* 0x000000110e137220 */ /* 0x010fca0000400000 */
[----:B------:R1:W-:Y:S01]  /*0690*/  REDG.E.ADD.F32.FTZ.RN.STRONG.GPU desc[UR4][R10.64], R19 ;  /* 0x000000130a0079a6 */ /* 0x0003e2000c12f304 */
[----:B------:R-:W-:-:S07]  /*06a0*/  IMAD.MOV.U32 R9, RZ, RZ, R13 ;  /* 0x000000ffff097224 */ /* 0x000fce00078e000d */
.L_x_177:
[----:B------:R-:W-:Y:S05]  /*06b0*/  BSYNC.RECONVERGENT B0 ;  /* 0x0000000000007941 */ /* 0x000fea0003800200 */
.L_x_176:
[----:B------:R-:W-:Y:S05]  /*06c0*/  @!P1 EXIT ;  /* 0x000000000000994d */ /* 0x000fea0003800000 */
.L_x_178:
[----:B------:R-:W-:Y:S02]  /*06d0*/  HFMA2 R8, -RZ, RZ, 0, 0 ;  /* 0x00000000ff087431 */ /* 0x000fe400000001ff */
[----:B------:R-:W-:-:S04]  /*06e0*/  IMAD.HI R14, R9, 0x1b4e81b5, RZ ;  /* 0x1b4e81b5090e7827 */ /* 0x000fc800078e02ff */
[----:B-1--4-:R-:W-:Y:S01]  /*06f0*/  IMAD.HI R10, R9, 0x66666667, RZ ;  /* 0x66666667090a7827 */ /* 0x012fe200078e02ff */
[----:B------:R-:W-:-:S03]  /*0700*/  SHF.R.U32.HI R15, RZ, 0x1f, R14 ;  /* 0x0000001fff0f7819 */ /* 0x000fc6000001160e */
[C---:B------:R-:W-:Y:S01]  /*0710*/  IMAD.HI R12, R9.reuse, 0x51eb851f, RZ ;  /* 0x51eb851f090c7827 */ /* 0x040fe200078e02ff */
[----:B------:R-:W-:Y:S02]  /*0720*/  SHF.R.S32.HI R11, RZ, 0x1, R10 ;  /* 0x00000001ff0b7819 */ /* 0x000fe4000001140a */
[----:B------:R-:W-:Y:S01]  /*0730*/  LEA.HI.SX32 R14, R14, R15, 0x1c ;  /* 0x0000000f0e0e7211 */ /* 0x000fe200078fe2ff */
[----:B------:R-:W-:Y:S01]  /*0740*/  IMAD.HI R21, R9, -0x6e5d4c3b, R8 ;  /* 0x91a2b3c509157827 */ /* 0x000fe200078e0208 */
[----:B------:R-:W-:Y:S02]  /*0750*/  SHF.R.U32.HI R13, RZ, 0x1f, R12 ;  /* 0x0000001fff0d7819 */ /* 0x000fe4000001160c */
[----:B------:R-:W-:Y:S01]  /*0760*/  LEA.HI R8, R10, R11, RZ, 0x1 ;  /* 0x0000000b0a087211 */ /* 0x000fe200078f08ff */
[----:B------:R-:W-:Y:S01]  /*0770*/  IMAD.HI R15, R14, 0x2aaaaaab, RZ ;  /* 0x2aaaaaab0e0f7827 */ /* 0x000fe200078e02ff */
[----:B------:R-:W-:Y:S02]  /*0780*/  SHF.R.U32.HI R10, RZ, 0x1f, R21 ;  /* 0x0000001fff0a7819 */ /* 0x000fe40000011615 */
[----:B------:R-:W-:-:S02]  /*0790*/  LEA.HI.SX32 R13, R12, R13, 0x1d ;  /* 0x0000000d0c0d7211 */ /* 0x000fc400078feaff */
[----:B------:R-:W-:Y:S01]  /*07a0*/  LEA.HI.SX32 R21, R21, R10, 0x15 ;  /* 0x0000000a15157211 */ /* 0x000fe200078faaff */
[----:B------:R-:W-:Y:S01]  /*07b0*/  IMAD.HI R10, R8, 0x66666667, RZ ;  /* 0x66666667080a7827 */ /* 0x000fe200078e02ff */
[----:B------:R-:W-:-:S03]  /*07c0*/  SHF.R.U32.HI R16, RZ, 0x1f, R15 ;  /* 0x0000001fff107819 */ /* 0x000fc6000001160f */
[----:B------:R-:W-:Y:S01]  /*07d0*/  IMAD.HI R12, R13, 0x2aaaaaab, RZ ;  /* 0x2aaaaaab0d0c7827 */ /* 0x000fe200078e02ff */
[----:B------:R-:W-:Y:S02]  /*07e0*/  SHF.R.S32.HI R11, RZ, 0x1, R10 ;  /* 0x00000001ff0b7819 */ /* 0x000fe4000001140a */
[----:B------:R-:W-:Y:S01]  /*07f0*/  LEA.HI R17, R15, R16, RZ, 0x1e ;  /* 0x000000100f117211 */ /* 0x000fe200078ff0ff */
[----:B------:R-:W-:Y:S01]  /*0800*/  IMAD.HI R18, R21, 0x2aaaaaab, RZ ;  /* 0x2aaaaaab15127827 */ /* 0x000fe200078e02ff */
[----:B------:R-:W-:Y:S02]  /*0810*/  LEA.HI R12, R12, R12, RZ, 0x1 ;  /* 0x0000000c0c0c7211 */ /* 0x000fe400078f08ff */
[----:B------:R-:W-:Y:S01]  /*0820*/  LEA.HI R15, R10, R11, RZ, 0x1 ;  /* 0x0000000b0a0f7211 */ /* 0x000fe200078f08ff */
[----:B------:R-:W-:Y:S01]  /*0830*/  IMAD R17, R17, -0x18, R14 ;  /* 0xffffffe811117824 */ /* 0x000fe200078e020e */
[----:B------:R-:W-:Y:S01]  /*0840*/  SHF.R.U32.HI R11, RZ, 0x1f, R18 ;  /* 0x0000001fff0b7819 */ /* 0x000fe20000011612 */
[----:B------:R-:W-:-:S02]  /*0850*/  IMAD R13, R12, -0x6, R13 ;  /* 0xfffffffa0c0d7824 */ /* 0x000fc400078e020d */
[----:B------:R-:W-:Y:S01]  /*0860*/  IMAD R12, R8, -0x5, R9 ;  /* 0xfffffffb080c7824 */ /* 0x000fe200078e0209 */
[----:B------:R-:W-:Y:S01]  /*0870*/  LEA.HI R18, R18, R11, RZ, 0x1e ;  /* 0x0000000b12127211 */ /* 0x000fe200078ff0ff */
[----:B0-----:R-:W-:-:S03]  /*0880*/  IMAD.WIDE R10, R13, 0x64, R4 ;  /* 0x000000640d0a7825 */ /* 0x001fc600078e0204 */
[----:B------:R-:W-:Y:S01]  /*0890*/  IADD3 R19, PT, PT, R12, R17, RZ ;  /* 0x000000110c137210 */ /* 0x000fe20007ffe0ff */
[----:B------:R-:W-:Y:S02]  /*08a0*/  IMAD R15, R15, -0x5, R8 ;  /* 0xfffffffb0f0f7824 */ /* 0x000fe400078e0208 */
[----:B------:R-:W-:Y:S02]  /*08b0*/  IMAD R21, R18, -0x18, R21 ;  /* 0xffffffe812157824 */ /* 0x000fe400078e0215 */
[----:B------:R-:W-:-:S04]  /*08c0*/  IMAD.WIDE R10, R12, 0x14, R10 ;  /* 0x000000140c0a7825 */ /* 0x000fc800078e020a */
[----:B--2---:R-:W-:-:S04]  /*08d0*/  IMAD.WIDE R18, R19, 0x70, R6 ;  /* 0x0000007013127825 */ /* 0x004fc800078e0206 */
[C---:B------:R-:W-:Y:S02]  /*08e0*/  IMAD.IADD R23, R15.reuse, 0x1, R21 ;  /* 0x000000010f177824 */ /* 0x040fe400078e0215 */
[----:B------:R-:W-:-:S04]  /*08f0*/  IMAD.WIDE R14, R15, 0x4, R10 ;  /* 0x000000040f0e7825 */ /* 0x000fc800078e020a */
[----:B------:R-:W-:Y:S02]  /*0900*/  IMAD.WIDE R18, R23, 0x4, R18 ;  /* 0x0000000417127825 */ /* 0x000fe400078e0212 */
[----:B------:R0:W2:Y:S04]  /*0910*/  LDG.E R14, desc[UR4][R14.64] ;  /* 0x000000040e0e7981 */ /* 0x0000a8000c1e1900 */
[----:B------:R1:W2:Y:S01]  /*0920*/  LDG.E R19, desc[UR4][R18.64] ;  /* 0x0000000412137981 */ /* 0x0002a2000c1e1900 */
[----:B------:R-:W-:Y:S02]  /*0930*/  IADD3 R11, PT, PT, R9, 0x1, RZ ;  /* 0x00000001090b7810 */ /* 0x000fe40007ffe0ff */
[----:B------:R-:W-:-:S03]  /*0940*/  MOV R10, RZ ;  /* 0x000000ff000a7202 */ /* 0x000fc60000000f00 */
[----:B------:R-:W-:-:S04]  /*0950*/  IMAD.HI R12, R11, 0x51eb851f, RZ ;  /* 0x51eb851f0b0c7827 */ /* 0x000fc800078e02ff */
[----:B------:R-:W-:Y:S01]  /*0960*/  IMAD.HI R8, R11, 0x1b4e81b5, RZ ;  /* 0x1b4e81b50b087827 */ /* 0x000fe200078e02ff */
[----:B------:R-:W-:-:S03]  /*0970*/  SHF.R.U32.HI R25, RZ, 0x1f, R12 ;  /* 0x0000001fff197819 */ /* 0x000fc6000001160c */
[C---:B------:R-:W-:Y:S01]  /*0980*/  IMAD.HI R23, R11.reuse, 0x66666667, RZ ;  /* 0x666666670b177827 */ /* 0x040fe200078e02ff */
[----:B------:R-:W-:Y:S02]  /*0990*/  SHF.R.U32.HI R27, RZ, 0x1f, R8 ;  /* 0x0000001fff1b7819 */ /* 0x000fe40000011608 */
[----:B0-----:R-:W-:Y:S01]  /*09a0*/  LEA.HI.SX32 R15, R12, R25, 0x1d ;  /* 0x000000190c0f7211 */ /* 0x001fe200078feaff */
[----:B------:R-:W-:Y:S01]  /*09b0*/  IMAD.HI R16, R11, -0x6e5d4c3b, R10 ;  /* 0x91a2b3c50b107827 */ /* 0x000fe200078e020a */
[----:B------:R-:W-:Y:S02]  /*09c0*/  SHF.R.S32.HI R10, RZ, 0x1, R23 ;  /* 0x00000001ff0a7819 */ /* 0x000fe40000011417 */
[----:B------:R-:W-:Y:S01]  /*09d0*/  LEA.HI.SX32 R8, R8, R27, 0x1c ;  /* 0x0000001b08087211 */ /* 0x000fe200078fe2ff */
[----:B------:R-:W-:Y:S01]  /*09e0*/  IMAD.HI R12, R15, 0x2aaaaaab, RZ ;  /* 0x2aaaaaab0f0c7827 */ /* 0x000fe200078e02ff */
[----:B------:R-:W-:Y:S02]  /*09f0*/  SHF.R.U32.HI R25, RZ, 0x1f, R16 ;  /* 0x0000001fff197819 */ /* 0x000fe40000011610 */
[----:B------:R-:W-:Y:S01]  /*0a00*/  LEA.HI R23, R23, R10, RZ, 0x1 ;  /* 0x0000000a17177211 */ /* 0x000fe200078f08ff */
[----:B------:R-:W-:Y:S01]  /*0a10*/  IMAD.HI R20, R8, 0x2aaaaaab, RZ ;  /* 0x2aaaaaab08147827 */ /* 0x000fe200078e02ff */
[----:B-1----:R-:W-:-:S02]  /*0a20*/  LEA.HI.SX32 R18, R16, R25, 0x15 ;  /* 0x0000001910127211 */ /* 0x002fc400078faaff */
[----:B------:R-:W-:Y:S01]  /*0a30*/  LEA.HI R12, R12, R12, RZ, 0x1 ;  /* 0x0000000c0c0c7211 */ /* 0x000fe200078f08ff */
[----:B------:R-:W-:Y:S01]  /*0a40*/  IMAD.HI R16, R23, 0x66666667, RZ ;  /* 0x6666666717107827 */ /* 0x000fe200078e02ff */
[----:B------:R-:W-:-:S03]  /*0a50*/  SHF.R.U32.HI R27, RZ, 0x1f, R20 ;  /* 0x0000001fff1b7819 */ /* 0x000fc60000011614 */
[----:B------:R-:W-:Y:S01]  /*0a60*/  IMAD.HI R10, R18, 0x2aaaaaab, RZ ;  /* 0x2aaaaaab120a7827 */ /* 0x000fe200078e02ff */
[----:B------:R-:W-:Y:S02]  /*0a70*/  SHF.R.S32.HI R25, RZ, 0x1, R16 ;  /* 0x00000001ff197819 */ /* 0x000fe40000011410 */
[----:B------:R-:W-:Y:S01]  /*0a80*/  LEA.HI R27, R20, R27, RZ, 0x1e ;  /* 0x0000001b141b7211 */ /* 0x000fe200078ff0ff */
[----:B------:R-:W-:Y:S01]  /*0a90*/  IMAD R15, R12, -0x6, R15 ;  /* 0xfffffffa0c0f7824 */ /* 0x000fe200078e020f */
[----:B------:R-:W-:Y:S01]  /*0aa0*/  SHF.R.U32.HI R29, RZ, 0x1f, R10 ;  /* 0x0000001fff1d7819 */ /* 0x000fe2000001160a */
[----:B---3--:R-:W-:Y:S01]  /*0ab0*/  IMAD.WIDE R12, R13, 0x900, R2 ;  /* 0x000009000d0c7825 */ /* 0x008fe200078e0202 */
[----:B------:R-:W-:Y:S02]  /*0ac0*/  LEA.HI R16, R16, R25, RZ, 0x1 ;  /* 0x0000001910107211 */ /* 0x000fe400078f08ff */
[----:B------:R-:W-:Y:S01]  /*0ad0*/  LEA.HI R29, R10, R29, RZ, 0x1e ;  /* 0x0000001d0a1d7211 */ /* 0x000fe200078ff0ff */
[----:B------:R-:W-:-:S02]  /*0ae0*/  IMAD R8, R27, -0x18, R8 ;  /* 0xffffffe81b087824 */ /* 0x000fc400078e0208 */
[----:B------:R-:W-:Y:S02]  /*0af0*/  IMAD R25, R23, -0x5, R11 ;  /* 0xfffffffb17197824 */ /* 0x000fe400078e020b */
[----:B------:R-:W-:-:S04]  /*0b00*/  IMAD.WIDE R10, R15, 0x64, R4 ;  /* 0x000000640f0a7825 */ /* 0x000fc800078e0204 */
[----:B------:R-:W-:Y:S02]  /*0b10*/  IMAD R23, R16, -0x5, R23 ;  /* 0xfffffffb10177824 */ /* 0x000fe400078e0217 */
[----:B------:R-:W-:Y:S02]  /*0b20*/  IMAD.IADD R27, R25, 0x1, R8 ;  /* 0x00000001191b7824 */ /* 0x000fe400078e0208 */
[----:B------:R-:W-:Y:S02]  /*0b30*/  IMAD R18, R29, -0x18, R18 ;  /* 0xffffffe81d127824 */ /* 0x000fe400078e0212 */
[----:B------:R-:W-:-:S04]  /*0b40*/  IMAD.WIDE R12, R17, 0x60, R12 ;  /* 0x00000060110c7825 */ /* 0x000fc800078e020c */
[----:B------:R-:W-:Y:S01]  /*0b50*/  IMAD.WIDE R16, R25, 0x14, R10 ;  /* 0x0000001419107825 */ /* 0x000fe200078e020a */
[----:B------:R-:W-:-:S03]  /*0b60*/  IADD3 R25, PT, PT, R23, R18, RZ ;  /* 0x0000001217197210 */ /* 0x000fc60007ffe0ff */
[----:B------:R-:W-:-:S04]  /*0b70*/  IMAD.WIDE R10, R27, 0x70, R6 ;  /* 0x000000701b0a7825 */ /* 0x000fc800078e0206 */
        /* <DEDUP_REMOVED lines=16> */
.L_x_179:
        /* <DEDUP_REMOVED lines=16> */
.L_x_227:


//--------------------- .text._Z24call_activation_functionPfS_i --------------------------
	.section	.text._Z24call_activation_functionPfS_i,"ax",@progbits
	.align	128
        .global         _Z24call_activation_functionPfS_i
        .type           _Z24call_activation_functionPfS_i,@function
        .size           _Z24call_activation_functionPfS_i,(.L_x_209 - _Z24call_activation_functionPfS_i)
        .other          _Z24call_activation_functionPfS_i,@"STO_CUDA_ENTRY STV_DEFAULT"
_Z24call_activation_functionPfS_i:
.text._Z24call_activation_functionPfS_i:
        /* <DEDUP_REMOVED lines=14> */
[-C--:B------:R-:W-:Y:S02]  /*00e0*/  LOP3.LUT R7, R7, R0.reuse, RZ, 0x3c, !PT ;  /* 0x0000000007077212 */ /* 0x080fe400078e3cff */
[----:B0-----:R-:W-:Y:S02]  /*00f0*/  IADD3 R3, PT, PT, R4, 0xffffffe, RZ ;  /* 0x0ffffffe04037810 */ /* 0x001fe40007ffe0ff */
[----:B------:R-:W-:Y:S02]  /*0100*/  IABS R4, R0 ;  /* 0x0000000000047213 */ /* 0x000fe40000000000 */
[----:B------:R-:W-:Y:S02]  /*0110*/  ISETP.GE.AND P1, PT, R7, RZ, PT ;  /* 0x000000ff0700720c */ /* 0x000fe40003f26270 */
        /* <DEDUP_REMOVED lines=32> */
[----:B------:R-:W-:Y:S01]  /*0320*/  IADD3 R0, PT, PT, -R8, R9, RZ ;  /* 0x0000000908007210 */ /* 0x000fe20007ffe1ff */
[----:B------:R-:W0:Y:S01]  /*0330*/  LDCU.64 UR12, c[0x0][0x358] ;  /* 0x00006b00ff0c77ac */ /* 0x000e220008000a00 */
[----:B------:R-:W-:Y:S01]  /*0340*/  BSSY.RECONVERGENT B0, `(.L_x_180) ;  /* 0x0000028000007945 */ /* 0x000fe20003800200 */
[----:B------:R-:W-:Y:S01]  /*0350*/  IMAD.MOV.U32 R3, RZ, RZ, R8 ;  /* 0x000000ffff037224 */ /* 0x000fe200078e0008 */
[----:B------:R-:W-:-:S13]  /*0360*/  LOP3.LUT P0, R0, R0, 0x3, RZ, 0xc0, !PT ;  /* 0x0000000300007812 */ /* 0x000fda000780c0ff */
[----:B------:R-:W-:Y:S05]  /*0370*/  @!P0 BRA `(.L_x_181) ;  /* 0x0000000000908947 */ /* 0x000fea0003800000 */
[----:B------:R-:W1:Y:S01]  /*0380*/  LDC.64 R4, c[0x0][0x380] ;  /* 0x0000e000ff047b82 */ /* 0x000e620000000a00 */
[----:B------:R-:W-:Y:S01]  /*0390*/  IADD3 R10, PT, PT, -R0, RZ, RZ ;  /* 0x000000ff000a7210 */ /* 0x000fe20007ffe1ff */
[----:B------:R-:W-:-:S06]  /*03a0*/  IMAD.MOV.U32 R3, RZ, RZ, R8 ;  /* 0x000000ffff037224 */ /* 0x000fcc00078e0008 */
[----:B------:R-:W2:Y:S02]  /*03b0*/  LDC.64 R6, c[0x0][0x388] ;  /* 0x0000e200ff067b82 */ /* 0x000ea40000000a00 */
.L_x_185:
[----:B-1-3--:R-:W-:-:S06]  /*03c0*/  IMAD.WIDE R12, R3, 0x4, R4 ;  /* 0x00000004030c7825 */ /* 0x00afcc00078e0204 */
[----:B0-----:R-:W3:Y:S01]  /*03d0*/  LDG.E R12, desc[UR12][R12.64] ;  /* 0x0000000c0c0c7981 */ /* 0x001ee2000c1e1900 */
[----:B------:R-:W-:Y:S01]  /*03e0*/  MOV R11, 0x3bbb989d ;  /* 0x3bbb989d000b7802 */ /* 0x000fe20000000f00 */
[----:B------:R-:W-:Y:S01]  /*03f0*/  IMAD.MOV.U32 R15, RZ, RZ, 0x437c0000 ;  /* 0x437c0000ff0f7424 */ /* 0x000fe200078e00ff */
[----:B------:R-:W-:Y:S01]  /*0400*/  IADD3 R10, PT, PT, R10, 0x1, RZ ;  /* 0x000000010a0a7810 */ /* 0x000fe20007ffe0ff */
[----:B------:R-:W-:Y:S03]  /*0410*/  BSSY.RECONVERGENT B1, `(.L_x_182) ;  /* 0x0000017000017945 */ /* 0x000fe60003800200 */
[----:B------:R-:W-:Y:S01]  /*0420*/  ISETP.NE.AND P3, PT, R10, RZ, PT ;  /* 0x000000ff0a00720c */ /* 0x000fe20003f65270 */
[----:B---3--:R-:W-:-:S04]  /*0430*/  FFMA.SAT R0, R12, -R11, 0.5 ;  /* 0x3f0000000c007423 */ /* 0x008fc8000000280b */
[----:B------:R-:W-:-:S04]  /*0440*/  FFMA.RM R0, R0, R15, 12582913 ;  /* 0x4b40000100007423 */ /* 0x000fc8000000400f */
[C---:B------:R-:W-:Y:S01]  /*0450*/  FADD R11, R0.reuse, -12583039 ;  /* 0xcb40007f000b7421 */ /* 0x040fe20000000000 */
[----:B------:R-:W-:-:S03]  /*0460*/  SHF.L.U32 R0, R0, 0x17, RZ ;  /* 0x0000001700007819 */ /* 0x000fc600000006ff */
[----:B------:R-:W-:-:S04]  /*0470*/  FFMA R11, R12, -1.4426950216293334961, -R11 ;  /* 0xbfb8aa3b0c0b7823 */ /* 0x000fc8000000080b */
[----:B------:R-:W-:Y:S01]  /*0480*/  FFMA R11, R12, -1.925963033500011079e-08, R11 ;  /* 0xb2a570600c0b7823 */ /* 0x000fe2000000000b */
[----:B--2---:R-:W-:-:S05]  /*0490*/  IMAD.WIDE R12, R3, 0x4, R6 ;  /* 0x00000004030c7825 */ /* 0x004fca00078e0206 */
[----:B------:R-:W0:Y:S02]  /*04a0*/  MUFU.EX2 R11, R11 ;  /* 0x0000000b000b7308 */ /* 0x000e240000000800 */
[----:B0-----:R-:W-:-:S04]  /*04b0*/  FFMA R2, R0, R11, 1 ;  /* 0x3f80000000027423 */ /* 0x001fc8000000000b */
[----:B------:R-:W-:-:S05]  /*04c0*/  VIADD R0, R2, 0x1800000 ;  /* 0x0180000002007836 */ /* 0x000fca0000000000 */
[----:B------:R-:W-:-:S04]  /*04d0*/  LOP3.LUT R0, R0, 0x7f800000, RZ, 0xc0, !PT ;  /* 0x7f80000000007812 */ /* 0x000fc800078ec0ff */
[----:B------:R-:W-:-:S13]  /*04e0*/  ISETP.GT.U32.AND P0, PT, R0, 0x1ffffff, PT ;  /* 0x01ffffff0000780c */ /* 0x000fda0003f04070 */
[----:B------:R-:W-:Y:S05]  /*04f0*/  @P0 BRA `(.L_x_183) ;  /* 0x0000000000100947 */ /* 0x000fea0003800000 */
[----:B------:R-:W-:Y:S01]  /*0500*/  IMAD.MOV.U32 R0, RZ, RZ, R2 ;  /* 0x000000ffff007224 */ /* 0x000fe200078e0002 */
[----:B------:R-:W-:-:S07]  /*0510*/  MOV R14, 0x530 ;  /* 0x00000530000e7802 */ /* 0x000fce0000000f00 */
[----:B------:R-:W-:Y:S05]  /*0520*/  CALL.REL.NOINC `($__internal_5_$__cuda_sm20_rcp_rn_f32_slowpath) ;  /* 0x00000008001c7944 */ /* 0x000fea0003c00000 */
[----:B------:R-:W-:Y:S05]  /*0530*/  BRA `(.L_x_184) ;  /* 0x0000000000107947 */ /* 0x000fea0003800000 */
.L_x_183:
[----:B------:R-:W0:Y:S02]  /*0540*/  MUFU.RCP R11, R2 ;  /* 0x00000002000b7308 */ /* 0x000e240000001000 */
[----:B0-----:R-:W-:-:S04]  /*0550*/  FFMA R0, R2, R11, -1 ;  /* 0xbf80000002007423 */ /* 0x001fc8000000000b */
[----:B------:R-:W-:-:S04]  /*0560*/  FADD.FTZ R0, -R0, -RZ ;  /* 0x800000ff00007221 */ /* 0x000fc80000010100 */
[----:B------:R-:W-:-:S07]  /*0570*/  FFMA R11, R11, R0, R11 ;  /* 0x000000000b0b7223 */ /* 0x000fce000000000b */
.L_x_184:
[----:B------:R-:W-:Y:S05]  /*0580*/  BSYNC.RECONVERGENT B1 ;  /* 0x0000000000017941 */ /* 0x000fea0003800200 */
.L_x_182:
[----:B------:R3:W-:Y:S01]  /*0590*/  STG.E desc[UR12][R12.64], R11 ;  /* 0x0000000b0c007986 */ /* 0x0007e2000c10190c */
[----:B------:R-:W-:Y:S01]  /*05a0*/  IADD3 R3, PT, PT, R3, 0x1, RZ ;  /* 0x0000000103037810 */ /* 0x000fe20007ffe0ff */
[----:B------:R-:W-:Y:S06]  /*05b0*/  @P3 BRA `(.L_x_185) ;  /* 0xfffffffc00803947 */ /* 0x000fec000383ffff */
.L_x_181:
[----:B0-----:R-:W-:Y:S05]  /*05c0*/  BSYNC.RECONVERGENT B0 ;  /* 0x0000000000007941 */ /* 0x001fea0003800200 */
.L_x_180:
[----:B------:R-:W-:-:S05]  /*05d0*/  IMAD.IADD R0, R8, 0x1, -R9 ;  /* 0x0000000108007824 */ /* 0x000fca00078e0a09 */
[----:B------:R-:W-:-:S13]  /*05e0*/  ISETP.GT.U32.AND P0, PT, R0, -0x4, PT ;  /* 0xfffffffc0000780c */ /* 0x000fda0003f04070 */
[----:B------:R-:W-:Y:S05]  /*05f0*/  @P0 EXIT ;  /* 0x000000000000094d */ /* 0x000fea0003800000 */
[----:B------:R-:W0:Y:S01]  /*0600*/  LDCU.128 UR8, c[0x0][0x380] ;  /* 0x00007000ff0877ac */ /* 0x000e220008000c00 */
[----:B------:R-:W-:Y:S01]  /*0610*/  IADD3 R9, PT, PT, -R9, R3, RZ ;  /* 0x0000000309097210 */ /* 0x000fe20007ffe1ff */
[----:B0-----:R-:W-:Y:S02]  /*0620*/  UIADD3 UR6, UP0, UPT, UR8, 0x8, URZ ;  /* 0x0000000808067890 */ /* 0x001fe4000ff1e0ff */
[----:B------:R-:W-:Y:S02]  /*0630*/  UIADD3 UR4, UP1, UPT, UR10, 0x8, URZ ;  /* 0x000000080a047890 */ /* 0x000fe4000ff3e0ff */
[----:B------:R-:W-:Y:S02]  /*0640*/  UIADD3.X UR7, UPT, UPT, URZ, UR9, URZ, UP0, !UPT ;  /* 0x00000009ff077290 */ /* 0x000fe400087fe4ff */
[----:B------:R-:W-:-:S12]  /*0650*/  UIADD3.X UR5, UPT, UPT, URZ, UR11, URZ, UP1, !UPT ;  /* 0x0000000bff057290 */ /* 0x000fd80008ffe4ff */
.L_x_198:
[----:B0-----:R-:W-:Y:S01]  /*0660*/  MOV R5, UR7 ;  /* 0x0000000700057c02 */ /* 0x001fe20008000f00 */
[----:B------:R-:W-:-:S04]  /*0670*/  IMAD.U32 R4, RZ, RZ, UR6 ;  /* 0x00000006ff047e24 */ /* 0x000fc8000f8e00ff */
[----:B------:R-:W-:-:S05]  /*0680*/  IMAD.WIDE R4, R3, 0x4, R4 ;  /* 0x0000000403047825 */ /* 0x000fca00078e0204 */
[----:B------:R-:W2:Y:S01]  /*0690*/  LDG.E R0, desc[UR12][R4.64+-0x8] ;  /* 0xfffff80c04007981 */ /* 0x000ea2000c1e1900 */
[----:B---3--:R-:W-:Y:S02]  /*06a0*/  HFMA2 R11, -RZ, RZ, 3.7421875, 0 ;  /* 0x437c0000ff0b7431 */ /* 0x008fe400000001ff */
[----:B------:R-:W-:Y:S01]  /*06b0*/  IMAD.MOV.U32 R7, RZ, RZ, 0x3bbb989d ;  /* 0x3bbb989dff077424 */ /* 0x000fe200078e00ff */
[----:B------:R-:W-:Y:S01]  /*06c0*/  MOV R6, UR4 ;  /* 0x0000000400067c02 */ /* 0x000fe20008000f00 */
[----:B------:R-:W-:Y:S01]  /*06d0*/  VIADD R9, R9, 0x4 ;  /* 0x0000000409097836 */ /* 0x000fe20000000000 */
[----:B------:R-:W-:Y:S04]  /*06e0*/  BSSY.RECONVERGENT B0, `(.L_x_186) ;  /* 0x0000018000007945 */ /* 0x000fe80003800200 */
[----:B------:R-:W-:Y:S01]  /*06f0*/  ISETP.NE.AND P3, PT, R9, RZ, PT ;  /* 0x000000ff0900720c */ /* 0x000fe20003f65270 */
[----:B--2---:R-:W-:-:S04]  /*0700*/  FFMA.SAT R2, R0, -R7, 0.5 ;  /* 0x3f00000000027423 */ /* 0x004fc80000002807 */
[----:B------:R-:W-:-:S04]  /*0710*/  FFMA.RM R2, R2, R11, 12582913 ;  /* 0x4b40000102027423 */ /* 0x000fc8000000400b */
[C---:B------:R-:W-:Y:S01]  /*0720*/  FADD R7, R2.reuse, -12583039 ;  /* 0xcb40007f02077421 */ /* 0x040fe20000000000 */
[----:B------:R-:W-:-:S03]  /*0730*/  IMAD.SHL.U32 R2, R2, 0x800000, RZ ;  /* 0x0080000002027824 */ /* 0x000fc600078e00ff */
[----:B------:R-:W-:-:S04]  /*0740*/  FFMA R7, R0, -1.4426950216293334961, -R7 ;  /* 0xbfb8aa3b00077823 */ /* 0x000fc80000000807 */
[----:B------:R-:W-:-:S04]  /*0750*/  FFMA R0, R0, -1.925963033500011079e-08, R7 ;  /* 0xb2a5706000007823 */ /* 0x000fc80000000007 */
[----:B------:R-:W0:Y:S02]  /*0760*/  MUFU.EX2 R7, R0 ;  /* 0x0000000000077308 */ /* 0x000e240000000800 */
[----:B0-----:R-:W-:Y:S01]  /*0770*/  FFMA R8, R2, R7, 1 ;  /* 0x3f80000002087423 */ /* 0x001fe20000000007 */
[----:B------:R-:W-:-:S04]  /*0780*/  IMAD.U32 R7, RZ, RZ, UR5 ;  /* 0x00000005ff077e24 */ /* 0x000fc8000f8e00ff */
[----:B------:R-:W-:Y:S01]  /*0790*/  IADD3 R2, PT, PT, R8, 0x1800000, RZ ;  /* 0x0180000008027810 */ /* 0x000fe20007ffe0ff */
[----:B------:R-:W-:-:S03]  /*07a0*/  IMAD.WIDE R6, R3, 0x4, R6 ;  /* 0x0000000403067825 */ /* 0x000fc600078e0206 */
[----:B------:R-:W-:-:S04]  /*07b0*/  LOP3.LUT R2, R2, 0x7f800000, RZ, 0xc0, !PT ;  /* 0x7f80000002027812 */ /* 0x000fc800078ec0ff */
[----:B------:R-:W-:-:S13]  /*07c0*/  ISETP.GT.U32.AND P0, PT, R2, 0x1ffffff, PT ;  /* 0x01ffffff0200780c */ /* 0x000fda0003f04070 */
[----:B------:R-:W-:Y:S05]  /*07d0*/  @P0 BRA `(.L_x_187) ;  /* 0x0000000000100947 */ /* 0x000fea0003800000 */
[----:B------:R-:W-:Y:S02]  /*07e0*/  MOV R0, R8 ;  /* 0x0000000800007202 */ /* 0x000fe40000000f00 */
[----:B------:R-:W-:-:S07]  /*07f0*/  MOV R14, 0x810 ;  /* 0x00000810000e7802 */ /* 0x000fce0000000f00 */
[----:B------:R-:W-:Y:S05]  /*0800*/  CALL.REL.NOINC `($__internal_5_$__cuda_sm20_rcp_rn_f32_slowpath) ;  /* 0x0000000400647944 */ /* 0x000fea0003c00000 */
[----:B------:R-:W-:Y:S05]  /*0810*/  BRA `(.L_x_188) ;  /* 0x0000000000107947 */ /* 0x000fea0003800000 */
.L_x_187:
[----:B------:R-:W0:Y:S02]  /*0820*/  MUFU.RCP R11, R8 ;  /* 0x00000008000b7308 */ /* 0x000e240000001000 */
[----:B0-----:R-:W-:-:S04]  /*0830*/  FFMA R0, R8, R11, -1 ;  /* 0xbf80000008007423 */ /* 0x001fc8000000000b */
[----:B------:R-:W-:-:S04]  /*0840*/  FADD.FTZ R0, -R0, -RZ ;  /* 0x800000ff00007221 */ /* 0x000fc80000010100 */
[----:B------:R-:W-:-:S07]  /*0850*/  FFMA R11, R11, R0, R11 ;  /* 0x000000000b0b7223 */ /* 0x000fce000000000b */
.L_x_188:
[----:B------:R-:W-:Y:S05]  /*0860*/  BSYNC.RECONVERGENT B0 ;  /* 0x0000000000007941 */ /* 0x000fea0003800200 */
.L_x_186:
[----:B------:R0:W-:Y:S04]  /*0870*/  STG.E desc[UR12][R6.64+-0x8], R11 ;  /* 0xfffff80b06007986 */ /* 0x0001e8000c10190c */
[----:B------:R-:W2:Y:S01]  /*0880*/  LDG.E R0, desc[UR12][R4.64+-0x4] ;  /* 0xfffffc0c04007981 */ /* 0x000ea2000c1e1900 */
[----:B------:R-:W-:Y:S01]  /*0890*/  IMAD.MOV.U32 R13, RZ, RZ, 0x3bbb989d ;  /* 0x3bbb989dff0d7424 */ /* 0x000fe200078e00ff */
[----:B------:R-:W-:Y:S01]  /*08a0*/  MOV R15, 0x437c0000 ;  /* 0x437c0000000f7802 */ /* 0x000fe20000000f00 */
[----:B------:R-:W-:Y:S02]  /*08b0*/  BSSY.RECONVERGENT B0, `(.L_x_189) ;  /* 0x0000015000007945 */ /* 0x000fe40003800200 */
[----:B--2---:R-:W-:-:S04]  /*08c0*/  FFMA.SAT R2, R0, -R13, 0.5 ;  /* 0x3f00000000027423 */ /* 0x004fc8000000280d */
[----:B------:R-:W-:-:S04]  /*08d0*/  FFMA.RM R2, R2, R15, 12582913 ;  /* 0x4b40000102027423 */ /* 0x000fc8000000400f */
[C---:B------:R-:W-:Y:S01]  /*08e0*/  FADD R13, R2.reuse, -12583039 ;  /* 0xcb40007f020d7421 */ /* 0x040fe20000000000 */
[----:B------:R-:W-:-:S03]  /*08f0*/  SHF.L.U32 R2, R2, 0x17, RZ ;  /* 0x0000001702027819 */ /* 0x000fc600000006ff */
[----:B------:R-:W-:-:S04]  /*0900*/  FFMA R13, R0, -1.4426950216293334961, -R13 ;  /* 0xbfb8aa3b000d7823 */ /* 0x000fc8000000080d */
[----:B------:R-:W-:-:S06]  /*0910*/  FFMA R13, R0, -1.925963033500011079e-08, R13 ;  /* 0xb2a57060000d7823 */ /* 0x000fcc000000000d */
[----:B------:R-:W1:Y:S02]  /*0920*/  MUFU.EX2 R13, R13 ;  /* 0x0000000d000d7308 */ /* 0x000e640000000800 */
[----:B-1----:R-:W-:-:S04]  /*0930*/  FFMA R2, R2, R13, 1 ;  /* 0x3f80000002027423 */ /* 0x002fc8000000000d */
[----:B------:R-:W-:-:S05]  /*0940*/  VIADD R0, R2, 0x1800000 ;  /* 0x0180000002007836 */ /* 0x000fca0000000000 */
[----:B------:R-:W-:-:S04]  /*0950*/  LOP3.LUT R0, R0, 0x7f800000, RZ, 0xc0, !PT ;  /* 0x7f80000000007812 */ /* 0x000fc800078ec0ff */
[----:B------:R-:W-:-:S13]  /*0960*/  ISETP.GT.U32.AND P0, PT, R0, 0x1ffffff, PT ;  /* 0x01ffffff0000780c */ /* 0x000fda0003f04070 */
[----:B0-----:R-:W-:Y:S05]  /*0970*/  @P0 BRA `(.L_x_190) ;  /* 0x0000000000100947 */ /* 0x001fea0003800000 */
[----:B------:R-:W-:Y:S02]  /*0980*/  MOV R0, R2 ;  /* 0x0000000200007202 */ /* 0x000fe40000000f00 */
[----:B------:R-:W-:-:S07]  /*0990*/  MOV R14, 0x9b0 ;  /* 0x000009b0000e7802 */ /* 0x000fce0000000f00 */
[----:B------:R-:W-:Y:S05]  /*09a0*/  CALL.REL.NOINC `($__internal_5_$__cuda_sm20_rcp_rn_f32_slowpath) ;  /* 0x0000000000fc7944 */ /* 0x000fea0003c00000 */
[----:B------:R-:W-:Y:S05]  /*09b0*/  BRA `(.L_x_191) ;  /* 0x0000000000107947 */ /* 0x000fea0003800000 */
.L_x_190:
[----:B------:R-:W0:Y:S02]  /*09c0*/  MUFU.RCP R11, R2 ;  /* 0x00000002000b7308 */ /* 0x000e240000001000 */
[----:B0-----:R-:W-:-:S04]  /*09d0*/  FFMA R0, R2, R11, -1 ;  /* 0xbf80000002007423 */ /* 0x001fc8000000000b */
[----:B------:R-:W-:-:S04]  /*09e0*/  FADD.FTZ R0, -R0, -RZ ;  /* 0x800000ff00007221 */ /* 0x000fc80000010100 */
[----:B------:R-:W-:-:S07]  /*09f0*/  FFMA R11, R11, R0, R11 ;  /* 0x000000000b0b7223 */ /* 0x000fce000000000b */
.L_x_191:
[----:B------:R-:W-:Y:S05]  /*0a00*/  BSYNC.RECONVERGENT B0 ;  /* 0x0000000000007941 */ /* 0x000fea0003800200 */
.L_x_189:
        /* <DEDUP_REMOVED lines=16> */
[----:B0-----:R-:W-:Y:S05]  /*0b10*/  @P0 BRA `(.L_x_193) ;  /* 0x0000000000100947 */ /* 0x001fea0003800000 */
[----:B------:R-:W-:Y:S01]  /*0b20*/  IMAD.MOV.U32 R0, RZ, RZ, R2 ;  /* 0x000000ffff007224 */ /* 0x000fe200078e0002 */
[----:B------:R-:W-:-:S07]  /*0b30*/  MOV R14, 0xb50 ;  /* 0x00000b50000e7802 */ /* 0x000fce0000000f00 */
[----:B------:R-:W-:Y:S05]  /*0b40*/  CALL.REL.NOINC `($__internal_5_$__cuda_sm20_rcp_rn_f32_slowpath) ;  /* 0x0000000000947944 */ /* 0x000fea0003c00000 */
[----:B------:R-:W-:Y:S05]  /*0b50*/  BRA `(.L_x_194) ;  /* 0x0000000000107947 */ /* 0x000fea0003800000 */
.L_x_193:
[----:B------:R-:W0:Y:S02]  /*0b60*/  MUFU.RCP R11, R2 ;  /* 0x00000002000b7308 */ /* 0x000e240000001000 */
[----:B0-----:R-:W-:-:S04]  /*0b70*/  FFMA R0, R2, R11, -1 ;  /* 0xbf80000002007423 */ /* 0x001fc8000000000b */
[----:B------:R-:W-:-:S04]  /*0b80*/  FADD.FTZ R0, -R0, -RZ ;  /* 0x800000ff00007221 */ /* 0x000fc80000010100 */
[----:B------:R-:W-:-:S07]  /*0b90*/  FFMA R11, R11, R0, R11 ;  /* 0x000000000b0b7223 */ /* 0x000fce000000000b */
.L_x_194:
[----:B------:R-:W-:Y:S05]  /*0ba0*/  BSYNC.RECONVERGENT B0 ;  /* 0x0000000000007941 */ /* 0x000fea0003800200 */
.L_x_192:
        /* <DEDUP_REMOVED lines=17> */
[----:B------:R-:W-:Y:S02]  /*0cc0*/  MOV R0, R2 ;  /* 0x0000000200007202 */ /* 0x000fe40000000f00 */
[----:B------:R-:W-:-:S07]  /*0cd0*/  MOV R14, 0xcf0 ;  /* 0x00000cf0000e7802 */ /* 0x000fce0000000f00 */
[----:B------:R-:W-:Y:S05]  /*0ce0*/  CALL.REL.NOINC `($__internal_5_$__cuda_sm20_rcp_rn_f32_slowpath) ;  /* 0x00000000002c7944 */ /* 0x000fea0003c00000 */
[----:B------:R-:W-:Y:S01]  /*0cf0*/  IMAD.MOV.U32 R5, RZ, RZ, R11 ;  /* 0x000000ffff057224 */ /* 0x000fe200078e000b */
[----:B------:R-:W-:Y:S06]  /*0d00*/  BRA `(.L_x_197) ;  /* 0x0000000000107947 */ /* 0x000fec0003800000 */
.L_x_196:
[----:B------:R-:W0:Y:S02]  /*0d10*/  MUFU.RCP R5, R2 ;  /* 0x0000000200057308 */ /* 0x000e240000001000 */
[----:B0-----:R-:W-:-:S04]  /*0d20*/  FFMA R0, R2, R5, -1 ;  /* 0xbf80000002007423 */ /* 0x001fc80000000005 */
[----:B------:R-:W-:-:S04]  /*0d30*/  FADD.FTZ R0, -R0, -RZ ;  /* 0x800000ff00007221 */ /* 0x000fc80000010100 */
[----:B------:R-:W-:-:S07]  /*0d40*/  FFMA R5, R5, R0, R5 ;  /* 0x0000000005057223 */ /* 0x000fce0000000005 */
.L_x_197:
[----:B------:R-:W-:Y:S05]  /*0d50*/  BSYNC.RECONVERGENT B0 ;  /* 0x0000000000007941 */ /* 0x000fea0003800200 */
.L_x_195:
[----:B------:R0:W-:Y:S01]  /*0d60*/  STG.E desc[UR12][R6.64+0x4], R5 ;  /* 0x0000040506007986 */ /* 0x0001e2000c10190c */
[----:B------:R-:W-:Y:S01]  /*0d70*/  IADD3 R3, PT, PT, R3, 0x4, RZ ;  /* 0x0000000403037810 */ /* 0x000fe20007ffe0ff */
[----:B------:R-:W-:Y:S06]  /*0d80*/  @P3 BRA `(.L_x_198) ;  /* 0xfffffff800343947 */ /* 0x000fec000383ffff */
[----:B------:R-:W-:Y:S05]  /*0d90*/  EXIT ;  /* 0x000000000000794d */ /* 0x000fea0003800000 */
        .weak           $__internal_5_$__cuda_sm20_rcp_rn_f32_slowpath
        .type           $__internal_5_$__cuda_sm20_rcp_rn_f32_slowpath,@function
        .size           $__internal_5_$__cuda_sm20_rcp_rn_f32_slowpath,(.L_x_209 - $__internal_5_$__cuda_sm20_rcp_rn_f32_slowpath)
$__internal_5_$__cuda_sm20_rcp_rn_f32_slowpath:
[----:B------:R-:W-:Y:S01]  /*0da0*/  SHF.L.U32 R2, R0, 0x1, RZ ;  /* 0x0000000100027819 */ /* 0x000fe200000006ff */
[----:B------:R-:W-:Y:S03]  /*0db0*/  BSSY.RECONVERGENT B2, `(.L_x_199) ;  /* 0x0000030000027945 */ /* 0x000fe60003800200 */
[----:B------:R-:W-:-:S04]  /*0dc0*/  SHF.R.U32.HI R2, RZ, 0x18, R2 ;  /* 0x00000018ff027819 */ /* 0x000fc80000011602 */
[----:B------:R-:W-:-:S13]  /*0dd0*/  ISETP.NE.U32.AND P0, PT, R2, RZ, PT ;  /* 0x000000ff0200720c */ /* 0x000fda0003f05070 */
[----:B------:R-:W-:Y:S05]  /*0de0*/  @P0 BRA `(.L_x_200) ;  /* 0x0000000000280947 */ /* 0x000fea0003800000 */
[----:B------:R-:W-:-:S05]  /*0df0*/  IMAD.SHL.U32 R2, R0, 0x2, RZ ;  /* 0x0000000200027824 */ /* 0x000fca00078e00ff */
        /* <DEDUP_REMOVED lines=9> */
.L_x_200:
        /* <DEDUP_REMOVED lines=29> */
[----:B------:R-:W-:-:S05]  /*1060*/  @!P0 VIADD R11, R11, 0x1 ;  /* 0x000000010b0b8836 */ /* 0x000fca0000000000 */
[----:B------:R-:W-:-:S04]  /*1070*/  @!P1 SHF.L.U32 R11, R11, 0x1, RZ ;  /* 0x000000010b0b9819 */ /* 0x000fc800000006ff */
[----:B------:R-:W-:Y:S01]  /*1080*/  LOP3.LUT R11, R11, 0x80000000, R0, 0xf8, !PT ;  /* 0x800000000b0b7812 */ /* 0x000fe200078ef800 */
[----:B------:R-:W-:Y:S06]  /*1090*/  BRA `(.L_x_201) ;  /* 0x0000000000047947 */ /* 0x000fec0003800000 */
.L_x_202:
[----:B------:R0:W1:Y:S02]  /*10a0*/  MUFU.RCP R11, R0 ;  /* 0x00000000000b7308 */ /* 0x0000640000001000 */
.L_x_201:
[----:B------:R-:W-:Y:S05]  /*10b0*/  BSYNC.RECONVERGENT B2 ;  /* 0x0000000000027941 */ /* 0x000fea0003800200 */
.L_x_199:
[----:B------:R-:W-:-:S04]  /*10c0*/  HFMA2 R15, -RZ, RZ, 0, 0 ;  /* 0x00000000ff0f7431 */ /* 0x000fc800000001ff */
[----:B01----:R-:W-:Y:S05]  /*10d0*/  RET.REL.NODEC R14 `(_Z24call_activation_functionPfS_i) ;  /* 0xffffffec0ec87950 */ /* 0x003fea0003c3ffff */
.L_x_203:
        /* <DEDUP_REMOVED lines=10> */
.L_x_209:


//--------------------- .nv.shared.reserved.0     --------------------------
	.section	.nv.shared.reserved.0,"aw",@nobits
	.weak		__nv_reservedSMEM_offset_0_alias
	.size		__nv_reservedSMEM_offset_0_alias, 0, 64
	.other		__nv_reservedSMEM_offset_0_alias,@"STO_CUDA_RESERVED_SHARED STV_DEFAULT"
__nv_reservedSMEM_offset_0_alias:
	.zero		0
	.zero		64


//--------------------- .nv.constant0._Z11b_bias_convPfPA24_A24_f --------------------------
	.section	.nv.constant0._Z11b_bias_convPfPA24_A24_f,"a",@progbits
	.sectionflags	@""
	.align	4
.nv.constant0._Z11b_bias_convPfPA24_A24_f:
	.zero		912


//--------------------- .nv.constant0._Z11b_grad_convPA5_A5_fPA24_A24_fPA28_f --------------------------
	.section	.nv.constant0._Z11b_grad_convPA5_A5_fPA24_A24_fPA28_f,"a",@progbits
	.sectionflags	@""
	.align	4
.nv.constant0._Z11b_grad_convPA5_A5_fPA24_A24_fPA28_f:
	.zero		920


//--------------------- .nv.constant0._Z17b_before_act_convPA24_A24_fS1_S1_ --------------------------
	.section	.nv.constant0._Z17b_before_act_convPA24_A24_fS1_S1_,"a",@progbits
	.sectionflags	@""
	.align	4
.nv.constant0._Z17b_before_act_convPA24_A24_fS1_S1_:
	.zero		920


//--------------------- .nv.constant0._Z13b_output_convPA24_A24_fPA4_A4_fPA6_A6_f --------------------------
	.section	.nv.constant0._Z13b_output_convPA24_A24_fPA4_A4_fPA6_A6_f,"a",@progbits
	.sectionflags	@""
	.align	4
.nv.constant0._Z13b_output_convPA24_A24_fPA4_A4_fPA6_A6_f:
	.zero		920


//--------------------- .nv.constant0._Z11b_bias_softPfPA6_A6_f --------------------------
	.section	.nv.constant0._Z11b_bias_softPfPA6_A6_f,"a",@progbits
	.sectionflags	@""
	.align	4
.nv.constant0._Z11b_bias_softPfPA6_A6_f:
	.zero		912


//--------------------- .nv.constant0._Z11b_grad_softPA4_A4_fPA6_A6_fPA24_A24_f --------------------------
	.section	.nv.constant0._Z11b_grad_softPA4_A4_fPA6_A6_fPA24_A24_f,"a",@progbits
	.sectionflags	@""
	.align	4
.nv.constant0._Z11b_grad_softPA4_A4_fPA6_A6_fPA24_A24_f:
	.zero		920


//--------------------- .nv.constant0._Z17b_before_act_softPA6_A6_fS1_S1_ --------------------------
	.section	.nv.constant0._Z17b_before_act_softPA6_A6_fS1_S1_,"a",@progbits
	.sectionflags	@""
	.align	4
.nv.constant0._Z17b_before_act_softPA6_A6_fS1_S1_:
	.zero		920


//--------------------- .nv.constant0._Z13b_output_softPA6_A6_fPA6_S0_Pf --------------------------
	.section	.nv.constant0._Z13b_output_softPA6_A6_fPA6_S0_Pf,"a",@progbits
	.sectionflags	@""
	.align	4
.nv.constant0._Z13b_output_softPA6_A6_fPA6_S0_Pf:
	.zero		920


//--------------------- .nv.constant0._Z12b_bias_finalPfS_ --------------------------
	.section	.nv.constant0._Z12b_bias_finalPfS_,"a",@progbits
	.sectionflags	@""
	.align	4
.nv.constant0._Z12b_bias_finalPfS_:
	.zero		912


//--------------------- .nv.constant0._Z12b_grad_finalPA6_A6_A6_fPfPS0_ --------------------------
	.section	.nv.constant0._Z12b_grad_finalPA6_A6_A6_fPfPS0_,"a",@progbits
	.sectionflags	@""
	.align	4
.nv.constant0._Z12b_grad_finalPA6_A6_A6_fPfPS0_:
	.zero		920


//--------------------- .nv.constant0._Z14apply_gradientPfS_i --------------------------
	.section	.nv.constant0._Z14apply_gradientPfS_i,"a",@progbits
	.sectionflags	@""
	.align	4
.nv.constant0._Z14apply_gradientPfS_i:
	.zero		916


//--------------------- .nv.constant0._Z10calc_errorPfS_ji --------------------------
	.section	.nv.constant0._Z10calc_errorPfS_ji,"a",@progbits
	.sectionflags	@""
	.align	4
.nv.constant0._Z10calc_errorPfS_ji:
	.zero		920


//--------------------- .nv.constant0._Z12f_final_biasPfS_ --------------------------
	.section	.nv.constant0._Z12f_final_biasPfS_,"a",@progbits
	.sectionflags	@""
	.align	4
.nv.constant0._Z12f_final_biasPfS_:
	.zero		912


//--------------------- .nv.constant0._Z18f_final_before_actPA6_A6_fPfPA6_S0_ --------------------------
	.section	.nv.constant0._Z18f_final_before_actPA6_A6_fPfPA6_S0_,"a",@progbits
	.sectionflags	@""
	.align	4
.nv.constant0._Z18f_final_before_actPA6_A6_fPfPA6_S0_:
	.zero		920


//--------------------- .nv.constant0._Z11f_soft_biasPA6_A6_fPf --------------------------
	.section	.nv.constant0._Z11f_soft_biasPA6_A6_fPf,"a",@progbits
	.sectionflags	@""
	.align	4
.nv.constant0._Z11f_soft_biasPA6_A6_fPf:
	.zero		912


//--------------------- .nv.constant0._Z17f_soft_before_actPA24_A24_fPA6_A6_fPA4_A4_f --------------------------
	.section	.nv.constant0._Z17f_soft_before_actPA24_A24_fPA6_A6_fPA4_A4_f,"a",@progbits
	.sectionflags	@""
	.align	4
.nv.constant0._Z17f_soft_before_actPA24_A24_fPA6_A6_fPA4_A4_f:
	.zero		920


//--------------------- .nv.constant0._Z11f_conv_biasPA24_A24_fPf --------------------------
	.section	.nv.constant0._Z11f_conv_biasPA24_A24_fPf,"a",@progbits
	.sectionflags	@""
	.align	4
.nv.constant0._Z11f_conv_biasPA24_A24_fPf:
	.zero		912


//--------------------- .nv.constant0._Z17f_conv_before_actPA28_fPA24_A24_fPA5_A5_f --------------------------
	.section	.nv.constant0._Z17f_conv_before_actPA28_fPA24_A24_fPA5_A5_f,"a",@progbits
	.sectionflags	@""
	.align	4
.nv.constant0._Z17f_conv_before_actPA28_fPA24_A24_fPA5_A5_f:
	.zero		920


//--------------------- .nv.constant0._Z24call_activation_functionPfS_i --------------------------
	.section	.nv.constant0._Z24call_activation_functionPfS_i,"a",@progbits
	.sectionflags	@""
	.align	4
.nv.constant0._Z24call_activation_functionPfS_i:
	.zero		916


//--------------------- SYMBOLS --------------------------

	.type		.nv.reservedSmem.offset0,@object
	.size		.nv.reservedSmem.offset0,0x4
